//
// Generated by NVIDIA NVVM Compiler
//
// Compiler Build ID: CL-36424714
// Cuda compilation tools, release 13.0, V13.0.88
// Based on NVVM 20.0.0
//

.version 9.0
.target sm_100
.address_size 64

	// .globl	_Z16InitCurandStatesP17curandStateXORWOWxi
.global .align 4 .b8 precalc_xorwow_matrix[102400];
.global .align 4 .b8 precalc_xorwow_offset_matrix[102400];
.global .align 4 .b8 mrg32k3aM1[2304];
.global .align 4 .b8 mrg32k3aM2[2304];
.global .align 4 .b8 mrg32k3aM1SubSeq[2016];
.global .align 4 .b8 mrg32k3aM2SubSeq[2016];
.global .align 4 .b8 mrg32k3aM1Seq[2304];
.global .align 4 .b8 mrg32k3aM2Seq[2304];
.const .align 8 .b8 __cr_lgamma_table[72];
// _ZZN3cub18CUB_300001_SM_10006detail4scan16DeviceScanKernelINS2_10policy_hubIiiijN4cuda3std3__44plusIvEEE10Policy1000EN6thrust24THRUST_300001_SM_1000_NS10device_ptrIiEESF_NS0_13ScanTileStateIiLb1EEES9_NS0_8NullTypeEjiLb0ESI_EEvT0_T1_T2_iT3_T4_T5_E12temp_storage has been demoted
// _ZZN3cub18CUB_300001_SM_10006detail4scan16DeviceScanKernelINS2_10policy_hubIiiimN4cuda3std3__44plusIvEEE10Policy1000EN6thrust24THRUST_300001_SM_1000_NS10device_ptrIiEESF_NS0_13ScanTileStateIiLb1EEES9_NS0_8NullTypeEmiLb0ESI_EEvT0_T1_T2_iT3_T4_T5_E12temp_storage has been demoted
.global .align 1 .b8 _ZN34_INTERNAL_97cf1af4_4_k_cu_f94a1a334cuda3std3__45__cpo5beginE[1];
.global .align 1 .b8 _ZN34_INTERNAL_97cf1af4_4_k_cu_f94a1a334cuda3std3__45__cpo3endE[1];
.global .align 1 .b8 _ZN34_INTERNAL_97cf1af4_4_k_cu_f94a1a334cuda3std3__45__cpo6cbeginE[1];
.global .align 1 .b8 _ZN34_INTERNAL_97cf1af4_4_k_cu_f94a1a334cuda3std3__45__cpo4cendE[1];
.global .align 1 .b8 _ZN34_INTERNAL_97cf1af4_4_k_cu_f94a1a334cuda3std3__45__cpo6rbeginE[1];
.global .align 1 .b8 _ZN34_INTERNAL_97cf1af4_4_k_cu_f94a1a334cuda3std3__45__cpo4rendE[1];
.global .align 1 .b8 _ZN34_INTERNAL_97cf1af4_4_k_cu_f94a1a334cuda3std3__45__cpo7crbeginE[1];
.global .align 1 .b8 _ZN34_INTERNAL_97cf1af4_4_k_cu_f94a1a334cuda3std3__45__cpo5crendE[1];
.global .align 1 .b8 _ZN34_INTERNAL_97cf1af4_4_k_cu_f94a1a334cuda3std3__436_GLOBAL__N__97cf1af4_4_k_cu_f94a1a336ignoreE[1];
.global .align 1 .b8 _ZN34_INTERNAL_97cf1af4_4_k_cu_f94a1a334cuda3std3__419piecewise_constructE[1];
.global .align 1 .b8 _ZN34_INTERNAL_97cf1af4_4_k_cu_f94a1a334cuda3std3__48in_placeE[1];
.global .align 1 .b8 _ZN34_INTERNAL_97cf1af4_4_k_cu_f94a1a334cuda3std3__420unreachable_sentinelE[1];
.global .align 1 .b8 _ZN34_INTERNAL_97cf1af4_4_k_cu_f94a1a334cuda3std3__47nulloptE[1];
.global .align 1 .b8 _ZN34_INTERNAL_97cf1af4_4_k_cu_f94a1a334cuda3std3__48unexpectE[1];
.global .align 1 .b8 _ZN34_INTERNAL_97cf1af4_4_k_cu_f94a1a334cuda3std6ranges3__45__cpo4swapE[1];
.global .align 1 .b8 _ZN34_INTERNAL_97cf1af4_4_k_cu_f94a1a334cuda3std6ranges3__45__cpo9iter_moveE[1];
.global .align 1 .b8 _ZN34_INTERNAL_97cf1af4_4_k_cu_f94a1a334cuda3std6ranges3__45__cpo5beginE[1];
.global .align 1 .b8 _ZN34_INTERNAL_97cf1af4_4_k_cu_f94a1a334cuda3std6ranges3__45__cpo3endE[1];
.global .align 1 .b8 _ZN34_INTERNAL_97cf1af4_4_k_cu_f94a1a334cuda3std6ranges3__45__cpo6cbeginE[1];
.global .align 1 .b8 _ZN34_INTERNAL_97cf1af4_4_k_cu_f94a1a334cuda3std6ranges3__45__cpo4cendE[1];
.global .align 1 .b8 _ZN34_INTERNAL_97cf1af4_4_k_cu_f94a1a334cuda3std6ranges3__45__cpo7advanceE[1];
.global .align 1 .b8 _ZN34_INTERNAL_97cf1af4_4_k_cu_f94a1a334cuda3std6ranges3__45__cpo9iter_swapE[1];
.global .align 1 .b8 _ZN34_INTERNAL_97cf1af4_4_k_cu_f94a1a334cuda3std6ranges3__45__cpo4nextE[1];
.global .align 1 .b8 _ZN34_INTERNAL_97cf1af4_4_k_cu_f94a1a334cuda3std6ranges3__45__cpo4prevE[1];
.global .align 1 .b8 _ZN34_INTERNAL_97cf1af4_4_k_cu_f94a1a334cuda3std6ranges3__45__cpo4dataE[1];
.global .align 1 .b8 _ZN34_INTERNAL_97cf1af4_4_k_cu_f94a1a334cuda3std6ranges3__45__cpo5cdataE[1];
.global .align 1 .b8 _ZN34_INTERNAL_97cf1af4_4_k_cu_f94a1a334cuda3std6ranges3__45__cpo4sizeE[1];
.global .align 1 .b8 _ZN34_INTERNAL_97cf1af4_4_k_cu_f94a1a334cuda3std6ranges3__45__cpo5ssizeE[1];
.global .align 1 .b8 _ZN34_INTERNAL_97cf1af4_4_k_cu_f94a1a334cuda3std6ranges3__45__cpo8distanceE[1];
.global .align 1 .b8 _ZN34_INTERNAL_97cf1af4_4_k_cu_f94a1a336thrust24THRUST_300001_SM_1000_NS8cuda_cub3parE[1];
.global .align 1 .b8 _ZN34_INTERNAL_97cf1af4_4_k_cu_f94a1a336thrust24THRUST_300001_SM_1000_NS8cuda_cub10par_nosyncE[1];
.global .align 1 .b8 _ZN34_INTERNAL_97cf1af4_4_k_cu_f94a1a336thrust24THRUST_300001_SM_1000_NS6system6detail10sequential3seqE[1];
.global .align 1 .b8 _ZN34_INTERNAL_97cf1af4_4_k_cu_f94a1a336thrust24THRUST_300001_SM_1000_NS12placeholders2_1E[1];
.global .align 1 .b8 _ZN34_INTERNAL_97cf1af4_4_k_cu_f94a1a336thrust24THRUST_300001_SM_1000_NS12placeholders2_2E[1];
.global .align 1 .b8 _ZN34_INTERNAL_97cf1af4_4_k_cu_f94a1a336thrust24THRUST_300001_SM_1000_NS12placeholders2_3E[1];
.global .align 1 .b8 _ZN34_INTERNAL_97cf1af4_4_k_cu_f94a1a336thrust24THRUST_300001_SM_1000_NS12placeholders2_4E[1];
.global .align 1 .b8 _ZN34_INTERNAL_97cf1af4_4_k_cu_f94a1a336thrust24THRUST_300001_SM_1000_NS12placeholders2_5E[1];
.global .align 1 .b8 _ZN34_INTERNAL_97cf1af4_4_k_cu_f94a1a336thrust24THRUST_300001_SM_1000_NS12placeholders2_6E[1];
.global .align 1 .b8 _ZN34_INTERNAL_97cf1af4_4_k_cu_f94a1a336thrust24THRUST_300001_SM_1000_NS12placeholders2_7E[1];
.global .align 1 .b8 _ZN34_INTERNAL_97cf1af4_4_k_cu_f94a1a336thrust24THRUST_300001_SM_1000_NS12placeholders2_8E[1];
.global .align 1 .b8 _ZN34_INTERNAL_97cf1af4_4_k_cu_f94a1a336thrust24THRUST_300001_SM_1000_NS12placeholders2_9E[1];
.global .align 1 .b8 _ZN34_INTERNAL_97cf1af4_4_k_cu_f94a1a336thrust24THRUST_300001_SM_1000_NS12placeholders3_10E[1];
.global .align 1 .b8 _ZN34_INTERNAL_97cf1af4_4_k_cu_f94a1a336thrust24THRUST_300001_SM_1000_NS3seqE[1];

.visible .entry _Z16InitCurandStatesP17curandStateXORWOWxi(
	.param .u64 .ptr .align 1 _Z16InitCurandStatesP17curandStateXORWOWxi_param_0,
	.param .u64 _Z16InitCurandStatesP17curandStateXORWOWxi_param_1,
	.param .u32 _Z16InitCurandStatesP17curandStateXORWOWxi_param_2
)
{
	.reg .pred 	%p<25>;
	.reg .b32 	%r<414>;
	.reg .b64 	%rd<19>;

	ld.param.u64 	%rd8, [_Z16InitCurandStatesP17curandStateXORWOWxi_param_0];
	ld.param.u64 	%rd9, [_Z16InitCurandStatesP17curandStateXORWOWxi_param_1];
	ld.param.u32 	%r183, [_Z16InitCurandStatesP17curandStateXORWOWxi_param_2];
	mov.u32 	%r184, %ctaid.x;
	mov.u32 	%r185, %ntid.x;
	mov.u32 	%r186, %tid.x;
	mad.lo.s32 	%r1, %r184, %r185, %r186;
	setp.ge.s32 	%p1, %r1, %r183;
	@%p1 bra 	$L__BB0_44;
	cvta.to.global.u64 	%rd10, %rd8;
	cvt.s64.s32 	%rd18, %r1;
	mul.wide.s32 	%rd11, %r1, 48;
	add.s64 	%rd2, %rd10, %rd11;
	cvt.u32.u64 	%r187, %rd9;
	xor.b32  	%r188, %r187, -1429050551;
	mul.lo.s32 	%r189, %r188, 1099087573;
	{ .reg .b32 tmp; mov.b64 {tmp, %r190}, %rd9; }
	xor.b32  	%r191, %r190, -136515619;
	mul.lo.s32 	%r192, %r191, -1703105765;
	add.s32 	%r193, %r189, %r192;
	add.s32 	%r194, %r193, 6615241;
	add.s32 	%r195, %r189, 123456789;
	st.global.v2.u32 	[%rd2], {%r194, %r195};
	xor.b32  	%r196, %r189, 362436069;
	add.s32 	%r197, %r192, 521288629;
	st.global.v2.u32 	[%rd2+8], {%r196, %r197};
	xor.b32  	%r198, %r192, 88675123;
	add.s32 	%r199, %r189, 5783321;
	st.global.v2.u32 	[%rd2+16], {%r198, %r199};
	setp.eq.s32 	%p2, %r1, 0;
	@%p2 bra 	$L__BB0_43;
	mov.b32 	%r320, 0;
$L__BB0_3:
	and.b64  	%rd4, %rd18, 3;
	setp.eq.s64 	%p3, %rd4, 0;
	@%p3 bra 	$L__BB0_42;
	mul.wide.u32 	%rd12, %r320, 3200;
	mov.u64 	%rd13, precalc_xorwow_matrix;
	add.s64 	%rd5, %rd13, %rd12;
	cvt.u32.u64 	%r3, %rd4;
	mov.b32 	%r321, 0;
$L__BB0_5:
	mov.b32 	%r334, 0;
	mov.u32 	%r335, %r334;
	mov.u32 	%r336, %r334;
	mov.u32 	%r337, %r334;
	mov.u32 	%r338, %r334;
	mov.u32 	%r327, %r334;
$L__BB0_6:
	mul.wide.u32 	%rd14, %r327, 4;
	add.s64 	%rd15, %rd2, %rd14;
	ld.global.u32 	%r11, [%rd15+4];
	shl.b32 	%r12, %r327, 5;
	mov.b32 	%r333, 0;
$L__BB0_7:
	.pragma "nounroll";
	shr.u32 	%r204, %r11, %r333;
	and.b32  	%r205, %r204, 1;
	setp.eq.b32 	%p4, %r205, 1;
	not.pred 	%p5, %p4;
	add.s32 	%r206, %r12, %r333;
	mul.lo.s32 	%r207, %r206, 5;
	mul.wide.u32 	%rd16, %r207, 4;
	add.s64 	%rd6, %rd5, %rd16;
	@%p5 bra 	$L__BB0_9;
	ld.global.u32 	%r208, [%rd6];
	xor.b32  	%r338, %r338, %r208;
	ld.global.u32 	%r209, [%rd6+4];
	xor.b32  	%r337, %r337, %r209;
	ld.global.u32 	%r210, [%rd6+8];
	xor.b32  	%r336, %r336, %r210;
	ld.global.u32 	%r211, [%rd6+12];
	xor.b32  	%r335, %r335, %r211;
	ld.global.u32 	%r212, [%rd6+16];
	xor.b32  	%r334, %r334, %r212;
$L__BB0_9:
	and.b32  	%r214, %r204, 2;
	setp.eq.s32 	%p6, %r214, 0;
	@%p6 bra 	$L__BB0_11;
	ld.global.u32 	%r215, [%rd6+20];
	xor.b32  	%r338, %r338, %r215;
	ld.global.u32 	%r216, [%rd6+24];
	xor.b32  	%r337, %r337, %r216;
	ld.global.u32 	%r217, [%rd6+28];
	xor.b32  	%r336, %r336, %r217;
	ld.global.u32 	%r218, [%rd6+32];
	xor.b32  	%r335, %r335, %r218;
	ld.global.u32 	%r219, [%rd6+36];
	xor.b32  	%r334, %r334, %r219;
$L__BB0_11:
	and.b32  	%r221, %r204, 4;
	setp.eq.s32 	%p7, %r221, 0;
	@%p7 bra 	$L__BB0_13;
	ld.global.u32 	%r222, [%rd6+40];
	xor.b32  	%r338, %r338, %r222;
	ld.global.u32 	%r223, [%rd6+44];
	xor.b32  	%r337, %r337, %r223;
	ld.global.u32 	%r224, [%rd6+48];
	xor.b32  	%r336, %r336, %r224;
	ld.global.u32 	%r225, [%rd6+52];
	xor.b32  	%r335, %r335, %r225;
	ld.global.u32 	%r226, [%rd6+56];
	xor.b32  	%r334, %r334, %r226;
$L__BB0_13:
	and.b32  	%r228, %r204, 8;
	setp.eq.s32 	%p8, %r228, 0;
	@%p8 bra 	$L__BB0_15;
	ld.global.u32 	%r229, [%rd6+60];
	xor.b32  	%r338, %r338, %r229;
	ld.global.u32 	%r230, [%rd6+64];
	xor.b32  	%r337, %r337, %r230;
	ld.global.u32 	%r231, [%rd6+68];
	xor.b32  	%r336, %r336, %r231;
	ld.global.u32 	%r232, [%rd6+72];
	xor.b32  	%r335, %r335, %r232;
	ld.global.u32 	%r233, [%rd6+76];
	xor.b32  	%r334, %r334, %r233;
$L__BB0_15:
	and.b32  	%r235, %r204, 16;
	setp.eq.s32 	%p9, %r235, 0;
	@%p9 bra 	$L__BB0_17;
	ld.global.u32 	%r236, [%rd6+80];
	xor.b32  	%r338, %r338, %r236;
	ld.global.u32 	%r237, [%rd6+84];
	xor.b32  	%r337, %r337, %r237;
	ld.global.u32 	%r238, [%rd6+88];
	xor.b32  	%r336, %r336, %r238;
	ld.global.u32 	%r239, [%rd6+92];
	xor.b32  	%r335, %r335, %r239;
	ld.global.u32 	%r240, [%rd6+96];
	xor.b32  	%r334, %r334, %r240;
$L__BB0_17:
	and.b32  	%r242, %r204, 32;
	setp.eq.s32 	%p10, %r242, 0;
	@%p10 bra 	$L__BB0_19;
	ld.global.u32 	%r243, [%rd6+100];
	xor.b32  	%r338, %r338, %r243;
	ld.global.u32 	%r244, [%rd6+104];
	xor.b32  	%r337, %r337, %r244;
	ld.global.u32 	%r245, [%rd6+108];
	xor.b32  	%r336, %r336, %r245;
	ld.global.u32 	%r246, [%rd6+112];
	xor.b32  	%r335, %r335, %r246;
	ld.global.u32 	%r247, [%rd6+116];
	xor.b32  	%r334, %r334, %r247;
$L__BB0_19:
	and.b32  	%r249, %r204, 64;
	setp.eq.s32 	%p11, %r249, 0;
	@%p11 bra 	$L__BB0_21;
	ld.global.u32 	%r250, [%rd6+120];
	xor.b32  	%r338, %r338, %r250;
	ld.global.u32 	%r251, [%rd6+124];
	xor.b32  	%r337, %r337, %r251;
	ld.global.u32 	%r252, [%rd6+128];
	xor.b32  	%r336, %r336, %r252;
	ld.global.u32 	%r253, [%rd6+132];
	xor.b32  	%r335, %r335, %r253;
	ld.global.u32 	%r254, [%rd6+136];
	xor.b32  	%r334, %r334, %r254;
$L__BB0_21:
	and.b32  	%r256, %r204, 128;
	setp.eq.s32 	%p12, %r256, 0;
	@%p12 bra 	$L__BB0_23;
	ld.global.u32 	%r257, [%rd6+140];
	xor.b32  	%r338, %r338, %r257;
	ld.global.u32 	%r258, [%rd6+144];
	xor.b32  	%r337, %r337, %r258;
	ld.global.u32 	%r259, [%rd6+148];
	xor.b32  	%r336, %r336, %r259;
	ld.global.u32 	%r260, [%rd6+152];
	xor.b32  	%r335, %r335, %r260;
	ld.global.u32 	%r261, [%rd6+156];
	xor.b32  	%r334, %r334, %r261;
$L__BB0_23:
	and.b32  	%r263, %r204, 256;
	setp.eq.s32 	%p13, %r263, 0;
	@%p13 bra 	$L__BB0_25;
	ld.global.u32 	%r264, [%rd6+160];
	xor.b32  	%r338, %r338, %r264;
	ld.global.u32 	%r265, [%rd6+164];
	xor.b32  	%r337, %r337, %r265;
	ld.global.u32 	%r266, [%rd6+168];
	xor.b32  	%r336, %r336, %r266;
	ld.global.u32 	%r267, [%rd6+172];
	xor.b32  	%r335, %r335, %r267;
	ld.global.u32 	%r268, [%rd6+176];
	xor.b32  	%r334, %r334, %r268;
$L__BB0_25:
	and.b32  	%r270, %r204, 512;
	setp.eq.s32 	%p14, %r270, 0;
	@%p14 bra 	$L__BB0_27;
	ld.global.u32 	%r271, [%rd6+180];
	xor.b32  	%r338, %r338, %r271;
	ld.global.u32 	%r272, [%rd6+184];
	xor.b32  	%r337, %r337, %r272;
	ld.global.u32 	%r273, [%rd6+188];
	xor.b32  	%r336, %r336, %r273;
	ld.global.u32 	%r274, [%rd6+192];
	xor.b32  	%r335, %r335, %r274;
	ld.global.u32 	%r275, [%rd6+196];
	xor.b32  	%r334, %r334, %r275;
$L__BB0_27:
	and.b32  	%r277, %r204, 1024;
	setp.eq.s32 	%p15, %r277, 0;
	@%p15 bra 	$L__BB0_29;
	ld.global.u32 	%r278, [%rd6+200];
	xor.b32  	%r338, %r338, %r278;
	ld.global.u32 	%r279, [%rd6+204];
	xor.b32  	%r337, %r337, %r279;
	ld.global.u32 	%r280, [%rd6+208];
	xor.b32  	%r336, %r336, %r280;
	ld.global.u32 	%r281, [%rd6+212];
	xor.b32  	%r335, %r335, %r281;
	ld.global.u32 	%r282, [%rd6+216];
	xor.b32  	%r334, %r334, %r282;
$L__BB0_29:
	and.b32  	%r284, %r204, 2048;
	setp.eq.s32 	%p16, %r284, 0;
	@%p16 bra 	$L__BB0_31;
	ld.global.u32 	%r285, [%rd6+220];
	xor.b32  	%r338, %r338, %r285;
	ld.global.u32 	%r286, [%rd6+224];
	xor.b32  	%r337, %r337, %r286;
	ld.global.u32 	%r287, [%rd6+228];
	xor.b32  	%r336, %r336, %r287;
	ld.global.u32 	%r288, [%rd6+232];
	xor.b32  	%r335, %r335, %r288;
	ld.global.u32 	%r289, [%rd6+236];
	xor.b32  	%r334, %r334, %r289;
$L__BB0_31:
	and.b32  	%r291, %r204, 4096;
	setp.eq.s32 	%p17, %r291, 0;
	@%p17 bra 	$L__BB0_33;
	ld.global.u32 	%r292, [%rd6+240];
	xor.b32  	%r338, %r338, %r292;
	ld.global.u32 	%r293, [%rd6+244];
	xor.b32  	%r337, %r337, %r293;
	ld.global.u32 	%r294, [%rd6+248];
	xor.b32  	%r336, %r336, %r294;
	ld.global.u32 	%r295, [%rd6+252];
	xor.b32  	%r335, %r335, %r295;
	ld.global.u32 	%r296, [%rd6+256];
	xor.b32  	%r334, %r334, %r296;
$L__BB0_33:
	and.b32  	%r298, %r204, 8192;
	setp.eq.s32 	%p18, %r298, 0;
	@%p18 bra 	$L__BB0_35;
	ld.global.u32 	%r299, [%rd6+260];
	xor.b32  	%r338, %r338, %r299;
	ld.global.u32 	%r300, [%rd6+264];
	xor.b32  	%r337, %r337, %r300;
	ld.global.u32 	%r301, [%rd6+268];
	xor.b32  	%r336, %r336, %r301;
	ld.global.u32 	%r302, [%rd6+272];
	xor.b32  	%r335, %r335, %r302;
	ld.global.u32 	%r303, [%rd6+276];
	xor.b32  	%r334, %r334, %r303;
$L__BB0_35:
	and.b32  	%r305, %r204, 16384;
	setp.eq.s32 	%p19, %r305, 0;
	@%p19 bra 	$L__BB0_37;
	ld.global.u32 	%r306, [%rd6+280];
	xor.b32  	%r338, %r338, %r306;
	ld.global.u32 	%r307, [%rd6+284];
	xor.b32  	%r337, %r337, %r307;
	ld.global.u32 	%r308, [%rd6+288];
	xor.b32  	%r336, %r336, %r308;
	ld.global.u32 	%r309, [%rd6+292];
	xor.b32  	%r335, %r335, %r309;
	ld.global.u32 	%r310, [%rd6+296];
	xor.b32  	%r334, %r334, %r310;
$L__BB0_37:
	and.b32  	%r312, %r204, 32768;
	setp.eq.s32 	%p20, %r312, 0;
	@%p20 bra 	$L__BB0_39;
	ld.global.u32 	%r313, [%rd6+300];
	xor.b32  	%r338, %r338, %r313;
	ld.global.u32 	%r314, [%rd6+304];
	xor.b32  	%r337, %r337, %r314;
	ld.global.u32 	%r315, [%rd6+308];
	xor.b32  	%r336, %r336, %r315;
	ld.global.u32 	%r316, [%rd6+312];
	xor.b32  	%r335, %r335, %r316;
	ld.global.u32 	%r317, [%rd6+316];
	xor.b32  	%r334, %r334, %r317;
$L__BB0_39:
	add.s32 	%r333, %r333, 16;
	setp.ne.s32 	%p21, %r333, 32;
	@%p21 bra 	$L__BB0_7;
	mad.lo.s32 	%r318, %r327, -31, %r12;
	add.s32 	%r327, %r318, 1;
	setp.ne.s32 	%p22, %r327, 5;
	@%p22 bra 	$L__BB0_6;
	st.global.u32 	[%rd2+4], %r338;
	st.global.u32 	[%rd2+8], %r337;
	st.global.u32 	[%rd2+12], %r336;
	st.global.u32 	[%rd2+16], %r335;
	st.global.u32 	[%rd2+20], %r334;
	add.s32 	%r321, %r321, 1;
	setp.lt.u32 	%p23, %r321, %r3;
	@%p23 bra 	$L__BB0_5;
$L__BB0_42:
	shr.u64 	%rd7, %rd18, 2;
	add.s32 	%r320, %r320, 1;
	setp.gt.u64 	%p24, %rd18, 3;
	mov.u64 	%rd18, %rd7;
	@%p24 bra 	$L__BB0_3;
$L__BB0_43:
	mov.b32 	%r319, 0;
	st.global.v2.u32 	[%rd2+24], {%r319, %r319};
	st.global.u32 	[%rd2+32], %r319;
	mov.b64 	%rd17, 0;
	st.global.u64 	[%rd2+40], %rd17;
$L__BB0_44:
	ret;

}
	// .globl	_Z25GenerateRandomArrayKernelPiP17curandStateXORWOWiii
.visible .entry _Z25GenerateRandomArrayKernelPiP17curandStateXORWOWiii(
	.param .u64 .ptr .align 1 _Z25GenerateRandomArrayKernelPiP17curandStateXORWOWiii_param_0,
	.param .u64 .ptr .align 1 _Z25GenerateRandomArrayKernelPiP17curandStateXORWOWiii_param_1,
	.param .u32 _Z25GenerateRandomArrayKernelPiP17curandStateXORWOWiii_param_2,
	.param .u32 _Z25GenerateRandomArrayKernelPiP17curandStateXORWOWiii_param_3,
	.param .u32 _Z25GenerateRandomArrayKernelPiP17curandStateXORWOWiii_param_4
)
{
	.reg .pred 	%p<2>;
	.reg .b32 	%r<29>;
	.reg .b32 	%f<6>;
	.reg .b64 	%rd<9>;
	.reg .b64 	%fd<2>;

	ld.param.u64 	%rd1, [_Z25GenerateRandomArrayKernelPiP17curandStateXORWOWiii_param_0];
	ld.param.u64 	%rd2, [_Z25GenerateRandomArrayKernelPiP17curandStateXORWOWiii_param_1];
	ld.param.u32 	%r2, [_Z25GenerateRandomArrayKernelPiP17curandStateXORWOWiii_param_2];
	ld.param.u32 	%r3, [_Z25GenerateRandomArrayKernelPiP17curandStateXORWOWiii_param_3];
	ld.param.u32 	%r4, [_Z25GenerateRandomArrayKernelPiP17curandStateXORWOWiii_param_4];
	mov.u32 	%r5, %ctaid.x;
	mov.u32 	%r6, %ntid.x;
	mov.u32 	%r7, %tid.x;
	mad.lo.s32 	%r1, %r5, %r6, %r7;
	setp.ge.s32 	%p1, %r1, %r4;
	@%p1 bra 	$L__BB1_2;
	cvta.to.global.u64 	%rd3, %rd2;
	cvta.to.global.u64 	%rd4, %rd1;
	mul.wide.s32 	%rd5, %r1, 48;
	add.s64 	%rd6, %rd3, %rd5;
	ld.global.v2.u32 	{%r8, %r9}, [%rd6];
	ld.global.v2.u32 	{%r10, %r11}, [%rd6+8];
	ld.global.v2.u32 	{%r12, %r13}, [%rd6+16];
	ld.global.v2.u32 	{%r14, %r15}, [%rd6+24];
	ld.global.f32 	%f1, [%rd6+32];
	ld.global.f64 	%fd1, [%rd6+40];
	shr.u32 	%r16, %r9, 2;
	xor.b32  	%r17, %r16, %r9;
	shl.b32 	%r18, %r13, 4;
	shl.b32 	%r19, %r17, 1;
	xor.b32  	%r20, %r18, %r19;
	xor.b32  	%r21, %r20, %r13;
	xor.b32  	%r22, %r21, %r17;
	add.s32 	%r23, %r8, 362437;
	add.s32 	%r24, %r22, %r23;
	cvt.rn.f32.u32 	%f2, %r24;
	fma.rn.f32 	%f3, %f2, 0f2F800000, 0f2F000000;
	sub.s32 	%r25, %r3, %r2;
	add.s32 	%r26, %r25, 1;
	cvt.rn.f32.s32 	%f4, %r26;
	mul.f32 	%f5, %f3, %f4;
	cvt.rzi.s32.f32 	%r27, %f5;
	add.s32 	%r28, %r27, %r2;
	mul.wide.s32 	%rd7, %r1, 4;
	add.s64 	%rd8, %rd4, %rd7;
	st.global.u32 	[%rd8], %r28;
	st.global.v2.u32 	[%rd6], {%r23, %r10};
	st.global.v2.u32 	[%rd6+8], {%r11, %r12};
	st.global.v2.u32 	[%rd6+16], {%r13, %r22};
	st.global.v2.u32 	[%rd6+24], {%r14, %r15};
	st.global.f32 	[%rd6+32], %f1;
	st.global.f64 	[%rd6+40], %fd1;
$L__BB1_2:
	ret;

}
	// .globl	_Z11countKernelPKiPil
.visible .entry _Z11countKernelPKiPil(
	.param .u64 .ptr .align 1 _Z11countKernelPKiPil_param_0,
	.param .u64 .ptr .align 1 _Z11countKernelPKiPil_param_1,
	.param .u64 _Z11countKernelPKiPil_param_2
)
{
	.reg .pred 	%p<2>;
	.reg .b32 	%r<7>;
	.reg .b64 	%rd<11>;

	ld.param.u64 	%rd2, [_Z11countKernelPKiPil_param_0];
	ld.param.u64 	%rd3, [_Z11countKernelPKiPil_param_1];
	ld.param.u64 	%rd4, [_Z11countKernelPKiPil_param_2];
	mov.u32 	%r1, %ctaid.x;
	mov.u32 	%r2, %ntid.x;
	mov.u32 	%r3, %tid.x;
	mad.lo.s32 	%r4, %r1, %r2, %r3;
	cvt.s64.s32 	%rd1, %r4;
	setp.le.s64 	%p1, %rd4, %rd1;
	@%p1 bra 	$L__BB2_2;
	cvta.to.global.u64 	%rd5, %rd2;
	cvta.to.global.u64 	%rd6, %rd3;
	shl.b64 	%rd7, %rd1, 2;
	add.s64 	%rd8, %rd5, %rd7;
	ld.global.u32 	%r5, [%rd8];
	mul.wide.s32 	%rd9, %r5, 4;
	add.s64 	%rd10, %rd6, %rd9;
	atom.global.add.u32 	%r6, [%rd10], 1;
$L__BB2_2:
	ret;

}
	// .globl	_Z11placeKernelPKiPiS1_l
.visible .entry _Z11placeKernelPKiPiS1_l(
	.param .u64 .ptr .align 1 _Z11placeKernelPKiPiS1_l_param_0,
	.param .u64 .ptr .align 1 _Z11placeKernelPKiPiS1_l_param_1,
	.param .u64 .ptr .align 1 _Z11placeKernelPKiPiS1_l_param_2,
	.param .u64 _Z11placeKernelPKiPiS1_l_param_3
)
{
	.reg .pred 	%p<2>;
	.reg .b32 	%r<7>;
	.reg .b64 	%rd<15>;

	ld.param.u64 	%rd2, [_Z11placeKernelPKiPiS1_l_param_0];
	ld.param.u64 	%rd3, [_Z11placeKernelPKiPiS1_l_param_1];
	ld.param.u64 	%rd4, [_Z11placeKernelPKiPiS1_l_param_2];
	ld.param.u64 	%rd5, [_Z11placeKernelPKiPiS1_l_param_3];
	mov.u32 	%r1, %ctaid.x;
	mov.u32 	%r2, %ntid.x;
	mov.u32 	%r3, %tid.x;
	mad.lo.s32 	%r4, %r1, %r2, %r3;
	cvt.s64.s32 	%rd1, %r4;
	setp.le.s64 	%p1, %rd5, %rd1;
	@%p1 bra 	$L__BB3_2;
	cvta.to.global.u64 	%rd6, %rd2;
	cvta.to.global.u64 	%rd7, %rd3;
	cvta.to.global.u64 	%rd8, %rd4;
	shl.b64 	%rd9, %rd1, 2;
	add.s64 	%rd10, %rd6, %rd9;
	ld.global.u32 	%r5, [%rd10];
	mul.wide.s32 	%rd11, %r5, 4;
	add.s64 	%rd12, %rd7, %rd11;
	atom.global.add.u32 	%r6, [%rd12], -1;
	mul.wide.s32 	%rd13, %r6, 4;
	add.s64 	%rd14, %rd8, %rd13;
	st.global.u32 	[%rd14+-4], %r5;
$L__BB3_2:
	ret;

}
	// .globl	_ZN3cub18CUB_300001_SM_10006detail11EmptyKernelIvEEvv
.visible .entry _ZN3cub18CUB_300001_SM_10006detail11EmptyKernelIvEEvv()
{


	ret;

}
	// .globl	_ZN3cub18CUB_300001_SM_10006detail4scan20DeviceScanInitKernelINS0_13ScanTileStateIiLb1EEEEEvT_i
.visible .entry _ZN3cub18CUB_300001_SM_10006detail4scan20DeviceScanInitKernelINS0_13ScanTileStateIiLb1EEEEEvT_i(
	.param .align 8 .b8 _ZN3cub18CUB_300001_SM_10006detail4scan20DeviceScanInitKernelINS0_13ScanTileStateIiLb1EEEEEvT_i_param_0[8],
	.param .u32 _ZN3cub18CUB_300001_SM_10006detail4scan20DeviceScanInitKernelINS0_13ScanTileStateIiLb1EEEEEvT_i_param_1
)
{
	.reg .pred 	%p<5>;
	.reg .b32 	%r<10>;
	.reg .b64 	%rd<7>;

	ld.param.u64 	%rd2, [_ZN3cub18CUB_300001_SM_10006detail4scan20DeviceScanInitKernelINS0_13ScanTileStateIiLb1EEEEEvT_i_param_0];
	ld.param.u32 	%r4, [_ZN3cub18CUB_300001_SM_10006detail4scan20DeviceScanInitKernelINS0_13ScanTileStateIiLb1EEEEEvT_i_param_1];
	cvta.to.global.u64 	%rd1, %rd2;
	mov.u32 	%r1, %ctaid.x;
	mov.u32 	%r5, %ntid.x;
	mov.u32 	%r2, %tid.x;
	mad.lo.s32 	%r3, %r1, %r5, %r2;
	setp.ge.s32 	%p1, %r3, %r4;
	@%p1 bra 	$L__BB5_2;
	mul.wide.s32 	%rd3, %r3, 8;
	add.s64 	%rd4, %rd1, %rd3;
	mov.b32 	%r6, 0;
	mov.b32 	%r7, 99;
	st.global.v2.u32 	[%rd4+256], {%r7, %r6};
$L__BB5_2:
	setp.ne.s32 	%p2, %r1, 0;
	setp.gt.u32 	%p3, %r2, 31;
	or.pred  	%p4, %p2, %p3;
	@%p4 bra 	$L__BB5_4;
	mul.wide.u32 	%rd5, %r2, 8;
	add.s64 	%rd6, %rd1, %rd5;
	mov.b32 	%r9, 0;
	st.global.v2.u32 	[%rd6], {%r9, %r9};
$L__BB5_4:
	ret;

}
	// .globl	_ZN3cub18CUB_300001_SM_10006detail4scan16DeviceScanKernelINS2_10policy_hubIiiijN4cuda3std3__44plusIvEEE10Policy1000EN6thrust24THRUST_300001_SM_1000_NS10device_ptrIiEESF_NS0_13ScanTileStateIiLb1EEES9_NS0_8NullTypeEjiLb0ESI_EEvT0_T1_T2_iT3_T4_T5_
.visible .entry _ZN3cub18CUB_300001_SM_10006detail4scan16DeviceScanKernelINS2_10policy_hubIiiijN4cuda3std3__44plusIvEEE10Policy1000EN6thrust24THRUST_300001_SM_1000_NS10device_ptrIiEESF_NS0_13ScanTileStateIiLb1EEES9_NS0_8NullTypeEjiLb0ESI_EEvT0_T1_T2_iT3_T4_T5_(
	.param .align 8 .b8 _ZN3cub18CUB_300001_SM_10006detail4scan16DeviceScanKernelINS2_10policy_hubIiiijN4cuda3std3__44plusIvEEE10Policy1000EN6thrust24THRUST_300001_SM_1000_NS10device_ptrIiEESF_NS0_13ScanTileStateIiLb1EEES9_NS0_8NullTypeEjiLb0ESI_EEvT0_T1_T2_iT3_T4_T5__param_0[8],
	.param .align 8 .b8 _ZN3cub18CUB_300001_SM_10006detail4scan16DeviceScanKernelINS2_10policy_hubIiiijN4cuda3std3__44plusIvEEE10Policy1000EN6thrust24THRUST_300001_SM_1000_NS10device_ptrIiEESF_NS0_13ScanTileStateIiLb1EEES9_NS0_8NullTypeEjiLb0ESI_EEvT0_T1_T2_iT3_T4_T5__param_1[8],
	.param .align 8 .b8 _ZN3cub18CUB_300001_SM_10006detail4scan16DeviceScanKernelINS2_10policy_hubIiiijN4cuda3std3__44plusIvEEE10Policy1000EN6thrust24THRUST_300001_SM_1000_NS10device_ptrIiEESF_NS0_13ScanTileStateIiLb1EEES9_NS0_8NullTypeEjiLb0ESI_EEvT0_T1_T2_iT3_T4_T5__param_2[8],
	.param .u32 _ZN3cub18CUB_300001_SM_10006detail4scan16DeviceScanKernelINS2_10policy_hubIiiijN4cuda3std3__44plusIvEEE10Policy1000EN6thrust24THRUST_300001_SM_1000_NS10device_ptrIiEESF_NS0_13ScanTileStateIiLb1EEES9_NS0_8NullTypeEjiLb0ESI_EEvT0_T1_T2_iT3_T4_T5__param_3,
	.param .align 1 .b8 _ZN3cub18CUB_300001_SM_10006detail4scan16DeviceScanKernelINS2_10policy_hubIiiijN4cuda3std3__44plusIvEEE10Policy1000EN6thrust24THRUST_300001_SM_1000_NS10device_ptrIiEESF_NS0_13ScanTileStateIiLb1EEES9_NS0_8NullTypeEjiLb0ESI_EEvT0_T1_T2_iT3_T4_T5__param_4[1],
	.param .align 1 .b8 _ZN3cub18CUB_300001_SM_10006detail4scan16DeviceScanKernelINS2_10policy_hubIiiijN4cuda3std3__44plusIvEEE10Policy1000EN6thrust24THRUST_300001_SM_1000_NS10device_ptrIiEESF_NS0_13ScanTileStateIiLb1EEES9_NS0_8NullTypeEjiLb0ESI_EEvT0_T1_T2_iT3_T4_T5__param_5[1],
	.param .u32 _ZN3cub18CUB_300001_SM_10006detail4scan16DeviceScanKernelINS2_10policy_hubIiiijN4cuda3std3__44plusIvEEE10Policy1000EN6thrust24THRUST_300001_SM_1000_NS10device_ptrIiEESF_NS0_13ScanTileStateIiLb1EEES9_NS0_8NullTypeEjiLb0ESI_EEvT0_T1_T2_iT3_T4_T5__param_6
)
.maxntid 384
{
	.reg .pred 	%p<160>;
	.reg .b32 	%r<1050>;
	.reg .b64 	%rd<55>;
	// demoted variable
	.shared .align 16 .b8 _ZZN3cub18CUB_300001_SM_10006detail4scan16DeviceScanKernelINS2_10policy_hubIiiijN4cuda3std3__44plusIvEEE10Policy1000EN6thrust24THRUST_300001_SM_1000_NS10device_ptrIiEESF_NS0_13ScanTileStateIiLb1EEES9_NS0_8NullTypeEjiLb0ESI_EEvT0_T1_T2_iT3_T4_T5_E12temp_storage[33808];
	ld.param.u64 	%rd1, [_ZN3cub18CUB_300001_SM_10006detail4scan16DeviceScanKernelINS2_10policy_hubIiiijN4cuda3std3__44plusIvEEE10Policy1000EN6thrust24THRUST_300001_SM_1000_NS10device_ptrIiEESF_NS0_13ScanTileStateIiLb1EEES9_NS0_8NullTypeEjiLb0ESI_EEvT0_T1_T2_iT3_T4_T5__param_2];
	ld.param.u64 	%rd13, [_ZN3cub18CUB_300001_SM_10006detail4scan16DeviceScanKernelINS2_10policy_hubIiiijN4cuda3std3__44plusIvEEE10Policy1000EN6thrust24THRUST_300001_SM_1000_NS10device_ptrIiEESF_NS0_13ScanTileStateIiLb1EEES9_NS0_8NullTypeEjiLb0ESI_EEvT0_T1_T2_iT3_T4_T5__param_1];
	ld.param.u64 	%rd14, [_ZN3cub18CUB_300001_SM_10006detail4scan16DeviceScanKernelINS2_10policy_hubIiiijN4cuda3std3__44plusIvEEE10Policy1000EN6thrust24THRUST_300001_SM_1000_NS10device_ptrIiEESF_NS0_13ScanTileStateIiLb1EEES9_NS0_8NullTypeEjiLb0ESI_EEvT0_T1_T2_iT3_T4_T5__param_0];
	ld.param.u32 	%r233, [_ZN3cub18CUB_300001_SM_10006detail4scan16DeviceScanKernelINS2_10policy_hubIiiijN4cuda3std3__44plusIvEEE10Policy1000EN6thrust24THRUST_300001_SM_1000_NS10device_ptrIiEESF_NS0_13ScanTileStateIiLb1EEES9_NS0_8NullTypeEjiLb0ESI_EEvT0_T1_T2_iT3_T4_T5__param_3];
	ld.param.u32 	%r234, [_ZN3cub18CUB_300001_SM_10006detail4scan16DeviceScanKernelINS2_10policy_hubIiiijN4cuda3std3__44plusIvEEE10Policy1000EN6thrust24THRUST_300001_SM_1000_NS10device_ptrIiEESF_NS0_13ScanTileStateIiLb1EEES9_NS0_8NullTypeEjiLb0ESI_EEvT0_T1_T2_iT3_T4_T5__param_6];
	cvta.to.global.u64 	%rd2, %rd14;
	cvta.to.global.u64 	%rd3, %rd13;
	mov.u32 	%r235, %ctaid.x;
	add.s32 	%r998, %r233, %r235;
	mul.lo.s32 	%r2, %r998, 8448;
	sub.s32 	%r3, %r234, %r2;
	setp.lt.u32 	%p1, %r3, 8449;
	@%p1 bra 	$L__BB6_26;
	cvt.u64.u32 	%rd37, %r2;
	mov.u32 	%r4, %tid.x;
	and.b32  	%r642, %r4, 31;
	and.b32  	%r643, %r4, 992;
	mul.lo.s32 	%r644, %r643, 22;
	or.b32  	%r645, %r644, %r642;
	cvt.u64.u32 	%rd38, %r645;
	add.s64 	%rd4, %rd38, %rd37;
	shl.b64 	%rd39, %rd4, 2;
	add.s64 	%rd40, %rd2, %rd39;
	ld.global.u32 	%r646, [%rd40];
	ld.global.u32 	%r647, [%rd40+128];
	ld.global.u32 	%r648, [%rd40+256];
	ld.global.u32 	%r649, [%rd40+384];
	ld.global.u32 	%r650, [%rd40+512];
	ld.global.u32 	%r651, [%rd40+640];
	ld.global.u32 	%r652, [%rd40+768];
	ld.global.u32 	%r653, [%rd40+896];
	ld.global.u32 	%r654, [%rd40+1024];
	ld.global.u32 	%r655, [%rd40+1152];
	ld.global.u32 	%r656, [%rd40+1280];
	ld.global.u32 	%r657, [%rd40+1408];
	ld.global.u32 	%r658, [%rd40+1536];
	ld.global.u32 	%r659, [%rd40+1664];
	ld.global.u32 	%r660, [%rd40+1792];
	ld.global.u32 	%r661, [%rd40+1920];
	ld.global.u32 	%r662, [%rd40+2048];
	ld.global.u32 	%r663, [%rd40+2176];
	ld.global.u32 	%r664, [%rd40+2304];
	ld.global.u32 	%r665, [%rd40+2432];
	ld.global.u32 	%r666, [%rd40+2560];
	ld.global.u32 	%r667, [%rd40+2688];
	// begin inline asm
	mov.u32 %r641, %laneid;
	// end inline asm
	shr.u32 	%r6, %r4, 5;
	mad.lo.s32 	%r668, %r6, 704, %r641;
	shl.b32 	%r669, %r668, 2;
	mov.u32 	%r670, _ZZN3cub18CUB_300001_SM_10006detail4scan16DeviceScanKernelINS2_10policy_hubIiiijN4cuda3std3__44plusIvEEE10Policy1000EN6thrust24THRUST_300001_SM_1000_NS10device_ptrIiEESF_NS0_13ScanTileStateIiLb1EEES9_NS0_8NullTypeEjiLb0ESI_EEvT0_T1_T2_iT3_T4_T5_E12temp_storage;
	add.s32 	%r7, %r670, %r669;
	st.shared.u32 	[%r7], %r646;
	st.shared.u32 	[%r7+128], %r647;
	st.shared.u32 	[%r7+256], %r648;
	st.shared.u32 	[%r7+384], %r649;
	st.shared.u32 	[%r7+512], %r650;
	st.shared.u32 	[%r7+640], %r651;
	st.shared.u32 	[%r7+768], %r652;
	st.shared.u32 	[%r7+896], %r653;
	st.shared.u32 	[%r7+1024], %r654;
	st.shared.u32 	[%r7+1152], %r655;
	st.shared.u32 	[%r7+1280], %r656;
	st.shared.u32 	[%r7+1408], %r657;
	st.shared.u32 	[%r7+1536], %r658;
	st.shared.u32 	[%r7+1664], %r659;
	st.shared.u32 	[%r7+1792], %r660;
	st.shared.u32 	[%r7+1920], %r661;
	st.shared.u32 	[%r7+2048], %r662;
	st.shared.u32 	[%r7+2176], %r663;
	st.shared.u32 	[%r7+2304], %r664;
	st.shared.u32 	[%r7+2432], %r665;
	st.shared.u32 	[%r7+2560], %r666;
	st.shared.u32 	[%r7+2688], %r667;
	bar.warp.sync 	-1;
	mad.lo.s32 	%r8, %r641, 84, %r7;
	ld.shared.v2.u32 	{%r9, %r10}, [%r8];
	ld.shared.v2.u32 	{%r11, %r12}, [%r8+8];
	ld.shared.v2.u32 	{%r13, %r14}, [%r8+16];
	ld.shared.v2.u32 	{%r15, %r16}, [%r8+24];
	ld.shared.v2.u32 	{%r17, %r18}, [%r8+32];
	ld.shared.v2.u32 	{%r19, %r20}, [%r8+40];
	ld.shared.v2.u32 	{%r21, %r22}, [%r8+48];
	ld.shared.v2.u32 	{%r23, %r24}, [%r8+56];
	ld.shared.v2.u32 	{%r25, %r26}, [%r8+64];
	ld.shared.v2.u32 	{%r27, %r28}, [%r8+72];
	ld.shared.v2.u32 	{%r29, %r30}, [%r8+80];
	bar.sync 	0;
	setp.ne.s32 	%p104, %r998, 0;
	@%p104 bra 	$L__BB6_6;
	add.s32 	%r892, %r10, %r9;
	add.s32 	%r893, %r11, %r892;
	add.s32 	%r894, %r12, %r893;
	add.s32 	%r895, %r13, %r894;
	add.s32 	%r896, %r14, %r895;
	add.s32 	%r897, %r15, %r896;
	add.s32 	%r898, %r16, %r897;
	add.s32 	%r899, %r17, %r898;
	add.s32 	%r900, %r18, %r899;
	add.s32 	%r901, %r19, %r900;
	add.s32 	%r902, %r20, %r901;
	add.s32 	%r903, %r21, %r902;
	add.s32 	%r904, %r22, %r903;
	add.s32 	%r905, %r23, %r904;
	add.s32 	%r906, %r24, %r905;
	add.s32 	%r907, %r25, %r906;
	add.s32 	%r908, %r26, %r907;
	add.s32 	%r909, %r27, %r908;
	add.s32 	%r910, %r28, %r909;
	add.s32 	%r911, %r29, %r910;
	add.s32 	%r866, %r30, %r911;
	mov.b32 	%r864, 1;
	mov.b32 	%r889, 0;
	mov.b32 	%r891, -1;
	// begin inline asm
	{  .reg .s32 r0;  .reg .pred p;  shfl.sync.up.b32 r0|p, %r866, %r864, %r889, %r891;  @p add.s32 r0, r0, %r866;  mov.s32 %r862, r0;}
	// end inline asm
	mov.b32 	%r870, 2;
	// begin inline asm
	{  .reg .s32 r0;  .reg .pred p;  shfl.sync.up.b32 r0|p, %r862, %r870, %r889, %r891;  @p add.s32 r0, r0, %r862;  mov.s32 %r868, r0;}
	// end inline asm
	mov.b32 	%r876, 4;
	// begin inline asm
	{  .reg .s32 r0;  .reg .pred p;  shfl.sync.up.b32 r0|p, %r868, %r876, %r889, %r891;  @p add.s32 r0, r0, %r868;  mov.s32 %r874, r0;}
	// end inline asm
	mov.b32 	%r882, 8;
	// begin inline asm
	{  .reg .s32 r0;  .reg .pred p;  shfl.sync.up.b32 r0|p, %r874, %r882, %r889, %r891;  @p add.s32 r0, r0, %r874;  mov.s32 %r880, r0;}
	// end inline asm
	mov.b32 	%r888, 16;
	// begin inline asm
	{  .reg .s32 r0;  .reg .pred p;  shfl.sync.up.b32 r0|p, %r880, %r888, %r889, %r891;  @p add.s32 r0, r0, %r880;  mov.s32 %r886, r0;}
	// end inline asm
	setp.ne.s32 	%p146, %r641, 31;
	@%p146 bra 	$L__BB6_4;
	shl.b32 	%r912, %r6, 2;
	add.s32 	%r914, %r670, %r912;
	st.shared.u32 	[%r914+16], %r886;
$L__BB6_4:
	sub.s32 	%r915, %r886, %r866;
	bar.sync 	0;
	ld.shared.v4.u32 	{%r916, %r917, %r918, %r919}, [_ZZN3cub18CUB_300001_SM_10006detail4scan16DeviceScanKernelINS2_10policy_hubIiiijN4cuda3std3__44plusIvEEE10Policy1000EN6thrust24THRUST_300001_SM_1000_NS10device_ptrIiEESF_NS0_13ScanTileStateIiLb1EEES9_NS0_8NullTypeEjiLb0ESI_EEvT0_T1_T2_iT3_T4_T5_E12temp_storage+16];
	add.s32 	%r920, %r917, %r916;
	setp.eq.s32 	%p147, %r6, 2;
	selp.b32 	%r921, %r920, %r916, %p147;
	add.s32 	%r922, %r920, %r918;
	setp.eq.s32 	%p148, %r6, 3;
	selp.b32 	%r923, %r922, %r921, %p148;
	add.s32 	%r924, %r922, %r919;
	setp.eq.s32 	%p149, %r6, 4;
	selp.b32 	%r925, %r924, %r923, %p149;
	ld.shared.v4.u32 	{%r926, %r927, %r928, %r929}, [_ZZN3cub18CUB_300001_SM_10006detail4scan16DeviceScanKernelINS2_10policy_hubIiiijN4cuda3std3__44plusIvEEE10Policy1000EN6thrust24THRUST_300001_SM_1000_NS10device_ptrIiEESF_NS0_13ScanTileStateIiLb1EEES9_NS0_8NullTypeEjiLb0ESI_EEvT0_T1_T2_iT3_T4_T5_E12temp_storage+32];
	add.s32 	%r930, %r924, %r926;
	setp.eq.s32 	%p150, %r6, 5;
	selp.b32 	%r931, %r930, %r925, %p150;
	add.s32 	%r932, %r930, %r927;
	setp.eq.s32 	%p151, %r6, 6;
	selp.b32 	%r933, %r932, %r931, %p151;
	add.s32 	%r934, %r932, %r928;
	setp.eq.s32 	%p152, %r6, 7;
	selp.b32 	%r935, %r934, %r933, %p152;
	add.s32 	%r936, %r934, %r929;
	setp.eq.s32 	%p153, %r6, 8;
	selp.b32 	%r937, %r936, %r935, %p153;
	ld.shared.v4.u32 	{%r938, %r939, %r940, %r941}, [_ZZN3cub18CUB_300001_SM_10006detail4scan16DeviceScanKernelINS2_10policy_hubIiiijN4cuda3std3__44plusIvEEE10Policy1000EN6thrust24THRUST_300001_SM_1000_NS10device_ptrIiEESF_NS0_13ScanTileStateIiLb1EEES9_NS0_8NullTypeEjiLb0ESI_EEvT0_T1_T2_iT3_T4_T5_E12temp_storage+48];
	add.s32 	%r942, %r936, %r938;
	setp.eq.s32 	%p154, %r6, 9;
	selp.b32 	%r943, %r942, %r937, %p154;
	add.s32 	%r944, %r942, %r939;
	setp.eq.s32 	%p155, %r6, 10;
	selp.b32 	%r945, %r944, %r943, %p155;
	add.s32 	%r946, %r944, %r940;
	setp.eq.s32 	%p156, %r6, 11;
	selp.b32 	%r947, %r946, %r945, %p156;
	add.s32 	%r33, %r946, %r941;
	setp.lt.u32 	%p157, %r4, 32;
	setp.eq.s32 	%p158, %r641, 0;
	selp.b32 	%r948, 0, %r915, %p158;
	add.s32 	%r949, %r947, %r948;
	selp.b32 	%r1012, %r915, %r949, %p157;
	setp.ne.s32 	%p159, %r4, 0;
	@%p159 bra 	$L__BB6_25;
	add.s64 	%rd52, %rd1, 256;
	mov.b32 	%r950, 101;
	// begin inline asm
	st.relaxed.gpu.v2.u32 [%rd52], {%r950, %r33};
	// end inline asm
	mov.b32 	%r1012, 0;
	bra.uni 	$L__BB6_25;
$L__BB6_6:
	add.s32 	%r701, %r10, %r9;
	add.s32 	%r702, %r11, %r701;
	add.s32 	%r703, %r12, %r702;
	add.s32 	%r704, %r13, %r703;
	add.s32 	%r705, %r14, %r704;
	add.s32 	%r706, %r15, %r705;
	add.s32 	%r707, %r16, %r706;
	add.s32 	%r708, %r17, %r707;
	add.s32 	%r709, %r18, %r708;
	add.s32 	%r710, %r19, %r709;
	add.s32 	%r711, %r20, %r710;
	add.s32 	%r712, %r21, %r711;
	add.s32 	%r713, %r22, %r712;
	add.s32 	%r714, %r23, %r713;
	add.s32 	%r715, %r24, %r714;
	add.s32 	%r716, %r25, %r715;
	add.s32 	%r717, %r26, %r716;
	add.s32 	%r718, %r27, %r717;
	add.s32 	%r719, %r28, %r718;
	add.s32 	%r720, %r29, %r719;
	add.s32 	%r675, %r30, %r720;
	mov.b32 	%r673, 1;
	mov.b32 	%r698, 0;
	mov.b32 	%r700, -1;
	// begin inline asm
	{  .reg .s32 r0;  .reg .pred p;  shfl.sync.up.b32 r0|p, %r675, %r673, %r698, %r700;  @p add.s32 r0, r0, %r675;  mov.s32 %r671, r0;}
	// end inline asm
	mov.b32 	%r679, 2;
	// begin inline asm
	{  .reg .s32 r0;  .reg .pred p;  shfl.sync.up.b32 r0|p, %r671, %r679, %r698, %r700;  @p add.s32 r0, r0, %r671;  mov.s32 %r677, r0;}
	// end inline asm
	mov.b32 	%r685, 4;
	// begin inline asm
	{  .reg .s32 r0;  .reg .pred p;  shfl.sync.up.b32 r0|p, %r677, %r685, %r698, %r700;  @p add.s32 r0, r0, %r677;  mov.s32 %r683, r0;}
	// end inline asm
	mov.b32 	%r691, 8;
	// begin inline asm
	{  .reg .s32 r0;  .reg .pred p;  shfl.sync.up.b32 r0|p, %r683, %r691, %r698, %r700;  @p add.s32 r0, r0, %r683;  mov.s32 %r689, r0;}
	// end inline asm
	mov.b32 	%r697, 16;
	// begin inline asm
	{  .reg .s32 r0;  .reg .pred p;  shfl.sync.up.b32 r0|p, %r689, %r697, %r698, %r700;  @p add.s32 r0, r0, %r689;  mov.s32 %r695, r0;}
	// end inline asm
	setp.ne.s32 	%p105, %r641, 31;
	@%p105 bra 	$L__BB6_8;
	shl.b32 	%r721, %r6, 2;
	add.s32 	%r723, %r670, %r721;
	st.shared.u32 	[%r723+16], %r695;
$L__BB6_8:
	sub.s32 	%r724, %r695, %r675;
	bar.sync 	0;
	ld.shared.v4.u32 	{%r725, %r726, %r727, %r728}, [_ZZN3cub18CUB_300001_SM_10006detail4scan16DeviceScanKernelINS2_10policy_hubIiiijN4cuda3std3__44plusIvEEE10Policy1000EN6thrust24THRUST_300001_SM_1000_NS10device_ptrIiEESF_NS0_13ScanTileStateIiLb1EEES9_NS0_8NullTypeEjiLb0ESI_EEvT0_T1_T2_iT3_T4_T5_E12temp_storage+16];
	add.s32 	%r729, %r726, %r725;
	setp.eq.s32 	%p106, %r6, 2;
	selp.b32 	%r730, %r729, %r725, %p106;
	add.s32 	%r731, %r729, %r727;
	setp.eq.s32 	%p107, %r6, 3;
	selp.b32 	%r732, %r731, %r730, %p107;
	add.s32 	%r733, %r731, %r728;
	setp.eq.s32 	%p108, %r6, 4;
	selp.b32 	%r734, %r733, %r732, %p108;
	ld.shared.v4.u32 	{%r735, %r736, %r737, %r738}, [_ZZN3cub18CUB_300001_SM_10006detail4scan16DeviceScanKernelINS2_10policy_hubIiiijN4cuda3std3__44plusIvEEE10Policy1000EN6thrust24THRUST_300001_SM_1000_NS10device_ptrIiEESF_NS0_13ScanTileStateIiLb1EEES9_NS0_8NullTypeEjiLb0ESI_EEvT0_T1_T2_iT3_T4_T5_E12temp_storage+32];
	add.s32 	%r739, %r733, %r735;
	setp.eq.s32 	%p109, %r6, 5;
	selp.b32 	%r740, %r739, %r734, %p109;
	add.s32 	%r741, %r739, %r736;
	setp.eq.s32 	%p110, %r6, 6;
	selp.b32 	%r742, %r741, %r740, %p110;
	add.s32 	%r743, %r741, %r737;
	setp.eq.s32 	%p111, %r6, 7;
	selp.b32 	%r744, %r743, %r742, %p111;
	add.s32 	%r745, %r743, %r738;
	setp.eq.s32 	%p112, %r6, 8;
	selp.b32 	%r746, %r745, %r744, %p112;
	ld.shared.v4.u32 	{%r747, %r748, %r749, %r750}, [_ZZN3cub18CUB_300001_SM_10006detail4scan16DeviceScanKernelINS2_10policy_hubIiiijN4cuda3std3__44plusIvEEE10Policy1000EN6thrust24THRUST_300001_SM_1000_NS10device_ptrIiEESF_NS0_13ScanTileStateIiLb1EEES9_NS0_8NullTypeEjiLb0ESI_EEvT0_T1_T2_iT3_T4_T5_E12temp_storage+48];
	add.s32 	%r751, %r745, %r747;
	setp.eq.s32 	%p113, %r6, 9;
	selp.b32 	%r752, %r751, %r746, %p113;
	add.s32 	%r753, %r751, %r748;
	setp.eq.s32 	%p114, %r6, 10;
	selp.b32 	%r754, %r753, %r752, %p114;
	add.s32 	%r755, %r753, %r749;
	setp.eq.s32 	%p115, %r6, 11;
	selp.b32 	%r756, %r755, %r754, %p115;
	add.s32 	%r37, %r755, %r750;
	setp.gt.u32 	%p116, %r4, 31;
	setp.lt.u32 	%p117, %r4, 32;
	setp.eq.s32 	%p118, %r641, 0;
	selp.b32 	%r757, 0, %r724, %p118;
	add.s32 	%r1011, %r756, %r757;
	selp.b32 	%r39, %r724, %r1011, %p117;
	@%p116 bra 	$L__BB6_24;
	setp.ne.s32 	%p119, %r4, 0;
	mul.wide.s32 	%rd41, %r998, 8;
	add.s64 	%rd5, %rd1, %rd41;
	@%p119 bra 	$L__BB6_11;
	st.shared.u32 	[_ZZN3cub18CUB_300001_SM_10006detail4scan16DeviceScanKernelINS2_10policy_hubIiiijN4cuda3std3__44plusIvEEE10Policy1000EN6thrust24THRUST_300001_SM_1000_NS10device_ptrIiEESF_NS0_13ScanTileStateIiLb1EEES9_NS0_8NullTypeEjiLb0ESI_EEvT0_T1_T2_iT3_T4_T5_E12temp_storage+12], %r37;
	add.s64 	%rd42, %rd5, 256;
	mov.b32 	%r758, 100;
	// begin inline asm
	st.relaxed.gpu.v2.u32 [%rd42], {%r758, %r37};
	// end inline asm
$L__BB6_11:
	not.b32 	%r764, %r4;
	add.s32 	%r1006, %r998, %r764;
	mov.b32 	%r760, 830;
	// begin inline asm
	nanosleep.u32 %r760;
	// end inline asm
	mul.wide.s32 	%rd44, %r1006, 8;
	add.s64 	%rd45, %rd1, %rd44;
	add.s64 	%rd43, %rd45, 256;
	// begin inline asm
	ld.relaxed.gpu.v2.u32 {%r1008, %r1000}, [%rd43];
	// end inline asm
	mov.b32 	%r1001, 952;
$L__BB6_12:
	setp.eq.s32 	%p120, %r1008, 99;
	mov.b32 	%r765, -1;
	vote.sync.any.pred 	%p121, %p120, %r765;
	not.pred 	%p122, %p121;
	@%p122 bra 	$L__BB6_14;
	mul.lo.s32 	%r860, %r998, 16807;
	and.b32  	%r998, %r860, 2147483647;
	add.s32 	%r861, %r1001, 1;
	rem.u32 	%r857, %r998, %r861;
	// begin inline asm
	nanosleep.u32 %r857;
	// end inline asm
	shr.u32 	%r1001, %r1001, 1;
	// begin inline asm
	ld.relaxed.gpu.v2.u32 {%r1008, %r1000}, [%rd43];
	// end inline asm
	bra.uni 	$L__BB6_12;
$L__BB6_14:
	setp.eq.s32 	%p123, %r1008, 101;
	mov.b32 	%r792, -1;
	vote.sync.ballot.b32 	%r794, %p123, %r792;
	// begin inline asm
	mov.u32 %r767, %lanemask_ge;
	// end inline asm
	and.b32  	%r795, %r794, %r767;
	or.b32  	%r796, %r795, -2147483648;
	add.s32 	%r797, %r796, -1;
	not.b32 	%r798, %r796;
	and.b32  	%r799, %r798, %r797;
	popc.b32 	%r771, %r799;
	mov.b32 	%r770, 1;
	// begin inline asm
	shfl.sync.down.b32 %r768, %r1000, %r770, %r771, %r792;
	// end inline asm
	setp.lt.s32 	%p125, %r641, %r771;
	selp.b32 	%r800, %r768, 0, %p125;
	add.s32 	%r774, %r800, %r1000;
	mov.b32 	%r775, 2;
	// begin inline asm
	shfl.sync.down.b32 %r773, %r774, %r775, %r771, %r792;
	// end inline asm
	add.s32 	%r54, %r641, 2;
	setp.gt.s32 	%p126, %r54, %r771;
	selp.b32 	%r801, 0, %r773, %p126;
	add.s32 	%r779, %r774, %r801;
	mov.b32 	%r780, 4;
	// begin inline asm
	shfl.sync.down.b32 %r778, %r779, %r780, %r771, %r792;
	// end inline asm
	add.s32 	%r55, %r641, 4;
	setp.gt.s32 	%p127, %r55, %r771;
	selp.b32 	%r802, 0, %r778, %p127;
	add.s32 	%r784, %r779, %r802;
	mov.b32 	%r785, 8;
	// begin inline asm
	shfl.sync.down.b32 %r783, %r784, %r785, %r771, %r792;
	// end inline asm
	add.s32 	%r56, %r641, 8;
	setp.gt.s32 	%p128, %r56, %r771;
	selp.b32 	%r803, 0, %r783, %p128;
	add.s32 	%r789, %r784, %r803;
	mov.b32 	%r790, 16;
	// begin inline asm
	shfl.sync.down.b32 %r788, %r789, %r790, %r771, %r792;
	// end inline asm
	add.s32 	%r57, %r641, 16;
	setp.gt.s32 	%p129, %r57, %r771;
	selp.b32 	%r804, 0, %r788, %p129;
	add.s32 	%r1005, %r789, %r804;
	add.s64 	%rd7, %rd1, 256;
	mov.b32 	%r1002, 952;
$L__BB6_15:
	setp.ne.s32 	%p130, %r1008, 101;
	mov.b32 	%r805, -1;
	vote.sync.all.pred 	%p131, %p130, %r805;
	not.pred 	%p132, %p131;
	@%p132 bra 	$L__BB6_20;
	shr.u32 	%r1002, %r1002, 1;
	mul.wide.s32 	%rd48, %r1006, 8;
	add.s64 	%rd49, %rd7, %rd48;
	add.s64 	%rd47, %rd49, -256;
	// begin inline asm
	ld.relaxed.gpu.v2.u32 {%r1008, %r1009}, [%rd47];
	// end inline asm
	mov.u32 	%r1010, %r1002;
$L__BB6_17:
	setp.eq.s32 	%p136, %r1008, 99;
	mov.b32 	%r813, -1;
	vote.sync.any.pred 	%p137, %p136, %r813;
	not.pred 	%p138, %p137;
	@%p138 bra 	$L__BB6_19;
	mul.lo.s32 	%r855, %r998, 16807;
	and.b32  	%r998, %r855, 2147483647;
	add.s32 	%r856, %r1010, 1;
	rem.u32 	%r852, %r998, %r856;
	// begin inline asm
	nanosleep.u32 %r852;
	// end inline asm
	shr.u32 	%r1010, %r1010, 1;
	// begin inline asm
	ld.relaxed.gpu.v2.u32 {%r1008, %r1009}, [%rd47];
	// end inline asm
	bra.uni 	$L__BB6_17;
$L__BB6_19:
	setp.eq.s32 	%p139, %r1008, 101;
	mov.b32 	%r839, -1;
	vote.sync.ballot.b32 	%r840, %p139, %r839;
	and.b32  	%r841, %r840, %r767;
	or.b32  	%r842, %r841, -2147483648;
	add.s32 	%r843, %r842, -1;
	not.b32 	%r844, %r842;
	and.b32  	%r845, %r844, %r843;
	popc.b32 	%r818, %r845;
	mov.b32 	%r817, 1;
	// begin inline asm
	shfl.sync.down.b32 %r815, %r1009, %r817, %r818, %r839;
	// end inline asm
	setp.lt.s32 	%p141, %r641, %r818;
	selp.b32 	%r846, %r815, 0, %p141;
	add.s32 	%r821, %r846, %r1009;
	mov.b32 	%r822, 2;
	// begin inline asm
	shfl.sync.down.b32 %r820, %r821, %r822, %r818, %r839;
	// end inline asm
	setp.gt.s32 	%p142, %r54, %r818;
	selp.b32 	%r847, 0, %r820, %p142;
	add.s32 	%r826, %r821, %r847;
	mov.b32 	%r827, 4;
	// begin inline asm
	shfl.sync.down.b32 %r825, %r826, %r827, %r818, %r839;
	// end inline asm
	setp.gt.s32 	%p143, %r55, %r818;
	selp.b32 	%r848, 0, %r825, %p143;
	add.s32 	%r831, %r826, %r848;
	mov.b32 	%r832, 8;
	// begin inline asm
	shfl.sync.down.b32 %r830, %r831, %r832, %r818, %r839;
	// end inline asm
	setp.gt.s32 	%p144, %r56, %r818;
	selp.b32 	%r849, 0, %r830, %p144;
	add.s32 	%r836, %r831, %r849;
	mov.b32 	%r837, 16;
	// begin inline asm
	shfl.sync.down.b32 %r835, %r836, %r837, %r818, %r839;
	// end inline asm
	setp.gt.s32 	%p145, %r57, %r818;
	selp.b32 	%r850, 0, %r835, %p145;
	add.s32 	%r851, %r850, %r1005;
	add.s32 	%r1005, %r851, %r836;
	add.s32 	%r1006, %r1006, -32;
	bra.uni 	$L__BB6_15;
$L__BB6_20:
	@%p119 bra 	$L__BB6_22;
	add.s32 	%r808, %r1005, %r37;
	add.s64 	%rd46, %rd5, 256;
	mov.b32 	%r807, 101;
	// begin inline asm
	st.relaxed.gpu.v2.u32 [%rd46], {%r807, %r808};
	// end inline asm
	st.shared.u32 	[_ZZN3cub18CUB_300001_SM_10006detail4scan16DeviceScanKernelINS2_10policy_hubIiiijN4cuda3std3__44plusIvEEE10Policy1000EN6thrust24THRUST_300001_SM_1000_NS10device_ptrIiEESF_NS0_13ScanTileStateIiLb1EEES9_NS0_8NullTypeEjiLb0ESI_EEvT0_T1_T2_iT3_T4_T5_E12temp_storage+4], %r1005;
	st.shared.u32 	[_ZZN3cub18CUB_300001_SM_10006detail4scan16DeviceScanKernelINS2_10policy_hubIiiijN4cuda3std3__44plusIvEEE10Policy1000EN6thrust24THRUST_300001_SM_1000_NS10device_ptrIiEESF_NS0_13ScanTileStateIiLb1EEES9_NS0_8NullTypeEjiLb0ESI_EEvT0_T1_T2_iT3_T4_T5_E12temp_storage+8], %r808;
$L__BB6_22:
	setp.ne.s32 	%p134, %r641, 0;
	mov.u32 	%r1011, %r39;
	@%p134 bra 	$L__BB6_24;
	st.shared.u32 	[_ZZN3cub18CUB_300001_SM_10006detail4scan16DeviceScanKernelINS2_10policy_hubIiiijN4cuda3std3__44plusIvEEE10Policy1000EN6thrust24THRUST_300001_SM_1000_NS10device_ptrIiEESF_NS0_13ScanTileStateIiLb1EEES9_NS0_8NullTypeEjiLb0ESI_EEvT0_T1_T2_iT3_T4_T5_E12temp_storage+76], %r1005;
	mov.u32 	%r1011, %r1005;
$L__BB6_24:
	bar.sync 	0;
	setp.eq.s32 	%p135, %r4, 0;
	ld.shared.u32 	%r809, [_ZZN3cub18CUB_300001_SM_10006detail4scan16DeviceScanKernelINS2_10policy_hubIiiijN4cuda3std3__44plusIvEEE10Policy1000EN6thrust24THRUST_300001_SM_1000_NS10device_ptrIiEESF_NS0_13ScanTileStateIiLb1EEES9_NS0_8NullTypeEjiLb0ESI_EEvT0_T1_T2_iT3_T4_T5_E12temp_storage+76];
	selp.b32 	%r810, 0, %r809, %p135;
	add.s32 	%r1012, %r810, %r1011;
$L__BB6_25:
	add.s32 	%r953, %r1012, %r9;
	add.s32 	%r954, %r10, %r953;
	add.s32 	%r955, %r11, %r954;
	add.s32 	%r956, %r12, %r955;
	add.s32 	%r957, %r13, %r956;
	add.s32 	%r958, %r14, %r957;
	add.s32 	%r959, %r15, %r958;
	add.s32 	%r960, %r16, %r959;
	add.s32 	%r961, %r17, %r960;
	add.s32 	%r962, %r18, %r961;
	add.s32 	%r963, %r19, %r962;
	add.s32 	%r964, %r20, %r963;
	add.s32 	%r965, %r21, %r964;
	add.s32 	%r966, %r22, %r965;
	add.s32 	%r967, %r23, %r966;
	add.s32 	%r968, %r24, %r967;
	add.s32 	%r969, %r25, %r968;
	add.s32 	%r970, %r26, %r969;
	add.s32 	%r971, %r27, %r970;
	add.s32 	%r972, %r28, %r971;
	add.s32 	%r973, %r29, %r972;
	add.s32 	%r974, %r30, %r973;
	bar.sync 	0;
	st.shared.v2.u32 	[%r8], {%r953, %r954};
	st.shared.v2.u32 	[%r8+8], {%r955, %r956};
	st.shared.v2.u32 	[%r8+16], {%r957, %r958};
	st.shared.v2.u32 	[%r8+24], {%r959, %r960};
	st.shared.v2.u32 	[%r8+32], {%r961, %r962};
	st.shared.v2.u32 	[%r8+40], {%r963, %r964};
	st.shared.v2.u32 	[%r8+48], {%r965, %r966};
	st.shared.v2.u32 	[%r8+56], {%r967, %r968};
	st.shared.v2.u32 	[%r8+64], {%r969, %r970};
	st.shared.v2.u32 	[%r8+72], {%r971, %r972};
	st.shared.v2.u32 	[%r8+80], {%r973, %r974};
	bar.warp.sync 	-1;
	ld.shared.u32 	%r975, [%r7];
	ld.shared.u32 	%r976, [%r7+128];
	ld.shared.u32 	%r977, [%r7+256];
	ld.shared.u32 	%r978, [%r7+384];
	ld.shared.u32 	%r979, [%r7+512];
	ld.shared.u32 	%r980, [%r7+640];
	ld.shared.u32 	%r981, [%r7+768];
	ld.shared.u32 	%r982, [%r7+896];
	ld.shared.u32 	%r983, [%r7+1024];
	ld.shared.u32 	%r984, [%r7+1152];
	ld.shared.u32 	%r985, [%r7+1280];
	ld.shared.u32 	%r986, [%r7+1408];
	ld.shared.u32 	%r987, [%r7+1536];
	ld.shared.u32 	%r988, [%r7+1664];
	ld.shared.u32 	%r989, [%r7+1792];
	ld.shared.u32 	%r990, [%r7+1920];
	ld.shared.u32 	%r991, [%r7+2048];
	ld.shared.u32 	%r992, [%r7+2176];
	ld.shared.u32 	%r993, [%r7+2304];
	ld.shared.u32 	%r994, [%r7+2432];
	ld.shared.u32 	%r995, [%r7+2560];
	ld.shared.u32 	%r996, [%r7+2688];
	add.s64 	%rd54, %rd3, %rd39;
	st.global.u32 	[%rd54], %r975;
	st.global.u32 	[%rd54+128], %r976;
	st.global.u32 	[%rd54+256], %r977;
	st.global.u32 	[%rd54+384], %r978;
	st.global.u32 	[%rd54+512], %r979;
	st.global.u32 	[%rd54+640], %r980;
	st.global.u32 	[%rd54+768], %r981;
	st.global.u32 	[%rd54+896], %r982;
	st.global.u32 	[%rd54+1024], %r983;
	st.global.u32 	[%rd54+1152], %r984;
	st.global.u32 	[%rd54+1280], %r985;
	st.global.u32 	[%rd54+1408], %r986;
	st.global.u32 	[%rd54+1536], %r987;
	st.global.u32 	[%rd54+1664], %r988;
	st.global.u32 	[%rd54+1792], %r989;
	st.global.u32 	[%rd54+1920], %r990;
	st.global.u32 	[%rd54+2048], %r991;
	st.global.u32 	[%rd54+2176], %r992;
	st.global.u32 	[%rd54+2304], %r993;
	st.global.u32 	[%rd54+2432], %r994;
	st.global.u32 	[%rd54+2560], %r995;
	st.global.u32 	[%rd54+2688], %r996;
	bra.uni 	$L__BB6_140;
$L__BB6_26:
	setp.eq.s32 	%p2, %r3, 0;
	@%p2 bra 	$L__BB6_140;
	mul.wide.u32 	%rd15, %r2, 4;
	add.s64 	%rd16, %rd2, %rd15;
	mov.u32 	%r82, %tid.x;
	ld.global.u32 	%r1034, [%rd16];
	and.b32  	%r236, %r82, 31;
	and.b32  	%r237, %r82, 992;
	mul.lo.s32 	%r238, %r237, 22;
	or.b32  	%r84, %r238, %r236;
	setp.ge.u32 	%p3, %r84, %r3;
	shl.b32 	%r239, %r84, 2;
	cvt.u64.u32 	%rd17, %r239;
	add.s64 	%rd9, %rd16, %rd17;
	mov.u32 	%r1013, %r1034;
	@%p3 bra 	$L__BB6_29;
	ld.global.u32 	%r1013, [%rd9];
$L__BB6_29:
	add.s32 	%r240, %r84, 32;
	setp.ge.u32 	%p4, %r240, %r3;
	mov.u32 	%r1014, %r1034;
	@%p4 bra 	$L__BB6_31;
	ld.global.u32 	%r1014, [%rd9+128];
$L__BB6_31:
	add.s32 	%r89, %r84, 64;
	setp.ge.u32 	%p5, %r89, %r3;
	mov.u32 	%r1015, %r1034;
	@%p5 bra 	$L__BB6_33;
	ld.global.u32 	%r1015, [%rd9+256];
$L__BB6_33:
	add.s32 	%r92, %r84, 96;
	setp.ge.u32 	%p6, %r92, %r3;
	mov.u32 	%r1016, %r1034;
	@%p6 bra 	$L__BB6_35;
	ld.global.u32 	%r1016, [%rd9+384];
$L__BB6_35:
	add.s32 	%r241, %r84, 128;
	setp.ge.u32 	%p7, %r241, %r3;
	mov.u32 	%r1017, %r1034;
	@%p7 bra 	$L__BB6_37;
	ld.global.u32 	%r1017, [%rd9+512];
$L__BB6_37:
	add.s32 	%r242, %r84, 160;
	setp.ge.u32 	%p8, %r242, %r3;
	mov.u32 	%r1018, %r1034;
	@%p8 bra 	$L__BB6_39;
	ld.global.u32 	%r1018, [%rd9+640];
$L__BB6_39:
	add.s32 	%r243, %r84, 192;
	setp.ge.u32 	%p9, %r243, %r3;
	mov.u32 	%r1019, %r1034;
	@%p9 bra 	$L__BB6_41;
	ld.global.u32 	%r1019, [%rd9+768];
$L__BB6_41:
	add.s32 	%r101, %r84, 224;
	setp.ge.u32 	%p10, %r101, %r3;
	mov.u32 	%r1020, %r1034;
	@%p10 bra 	$L__BB6_43;
	ld.global.u32 	%r1020, [%rd9+896];
$L__BB6_43:
	add.s32 	%r244, %r84, 256;
	setp.ge.u32 	%p11, %r244, %r3;
	mov.u32 	%r1021, %r1034;
	@%p11 bra 	$L__BB6_45;
	ld.global.u32 	%r1021, [%rd9+1024];
$L__BB6_45:
	add.s32 	%r245, %r84, 288;
	setp.ge.u32 	%p12, %r245, %r3;
	mov.u32 	%r1022, %r1034;
	@%p12 bra 	$L__BB6_47;
	ld.global.u32 	%r1022, [%rd9+1152];
$L__BB6_47:
	add.s32 	%r246, %r84, 320;
	setp.ge.u32 	%p13, %r246, %r3;
	mov.u32 	%r1023, %r1034;
	@%p13 bra 	$L__BB6_49;
	ld.global.u32 	%r1023, [%rd9+1280];
$L__BB6_49:
	add.s32 	%r110, %r84, 352;
	setp.ge.u32 	%p14, %r110, %r3;
	mov.u32 	%r1024, %r1034;
	@%p14 bra 	$L__BB6_51;
	ld.global.u32 	%r1024, [%rd9+1408];
$L__BB6_51:
	add.s32 	%r113, %r84, 384;
	setp.ge.u32 	%p15, %r113, %r3;
	mov.u32 	%r1025, %r1034;
	@%p15 bra 	$L__BB6_53;
	ld.global.u32 	%r1025, [%rd9+1536];
$L__BB6_53:
	add.s32 	%r116, %r84, 416;
	setp.ge.u32 	%p16, %r116, %r3;
	mov.u32 	%r1026, %r1034;
	@%p16 bra 	$L__BB6_55;
	ld.global.u32 	%r1026, [%rd9+1664];
$L__BB6_55:
	add.s32 	%r119, %r84, 448;
	setp.ge.u32 	%p17, %r119, %r3;
	mov.u32 	%r1027, %r1034;
	@%p17 bra 	$L__BB6_57;
	ld.global.u32 	%r1027, [%rd9+1792];
$L__BB6_57:
	add.s32 	%r247, %r84, 480;
	setp.ge.u32 	%p18, %r247, %r3;
	mov.u32 	%r1028, %r1034;
	@%p18 bra 	$L__BB6_59;
	ld.global.u32 	%r1028, [%rd9+1920];
$L__BB6_59:
	add.s32 	%r248, %r84, 512;
	setp.ge.u32 	%p19, %r248, %r3;
	mov.u32 	%r1029, %r1034;
	@%p19 bra 	$L__BB6_61;
	ld.global.u32 	%r1029, [%rd9+2048];
$L__BB6_61:
	add.s32 	%r126, %r84, 544;
	setp.ge.u32 	%p20, %r126, %r3;
	mov.u32 	%r1030, %r1034;
	@%p20 bra 	$L__BB6_63;
	ld.global.u32 	%r1030, [%rd9+2176];
$L__BB6_63:
	add.s32 	%r249, %r84, 576;
	setp.ge.u32 	%p21, %r249, %r3;
	mov.u32 	%r1031, %r1034;
	@%p21 bra 	$L__BB6_65;
	ld.global.u32 	%r1031, [%rd9+2304];
$L__BB6_65:
	add.s32 	%r131, %r84, 608;
	setp.ge.u32 	%p22, %r131, %r3;
	mov.u32 	%r1032, %r1034;
	@%p22 bra 	$L__BB6_67;
	ld.global.u32 	%r1032, [%rd9+2432];
$L__BB6_67:
	add.s32 	%r250, %r84, 640;
	setp.ge.u32 	%p23, %r250, %r3;
	mov.u32 	%r1033, %r1034;
	@%p23 bra 	$L__BB6_69;
	ld.global.u32 	%r1033, [%rd9+2560];
$L__BB6_69:
	add.s32 	%r251, %r84, 672;
	setp.ge.u32 	%p24, %r251, %r3;
	@%p24 bra 	$L__BB6_71;
	ld.global.u32 	%r1034, [%rd9+2688];
$L__BB6_71:
	// begin inline asm
	mov.u32 %r252, %laneid;
	// end inline asm
	shr.u32 	%r139, %r82, 5;
	mad.lo.s32 	%r253, %r139, 704, %r252;
	shl.b32 	%r254, %r253, 2;
	mov.u32 	%r255, _ZZN3cub18CUB_300001_SM_10006detail4scan16DeviceScanKernelINS2_10policy_hubIiiijN4cuda3std3__44plusIvEEE10Policy1000EN6thrust24THRUST_300001_SM_1000_NS10device_ptrIiEESF_NS0_13ScanTileStateIiLb1EEES9_NS0_8NullTypeEjiLb0ESI_EEvT0_T1_T2_iT3_T4_T5_E12temp_storage;
	add.s32 	%r140, %r255, %r254;
	st.shared.u32 	[%r140], %r1013;
	st.shared.u32 	[%r140+128], %r1014;
	st.shared.u32 	[%r140+256], %r1015;
	st.shared.u32 	[%r140+384], %r1016;
	st.shared.u32 	[%r140+512], %r1017;
	st.shared.u32 	[%r140+640], %r1018;
	st.shared.u32 	[%r140+768], %r1019;
	st.shared.u32 	[%r140+896], %r1020;
	st.shared.u32 	[%r140+1024], %r1021;
	st.shared.u32 	[%r140+1152], %r1022;
	st.shared.u32 	[%r140+1280], %r1023;
	st.shared.u32 	[%r140+1408], %r1024;
	st.shared.u32 	[%r140+1536], %r1025;
	st.shared.u32 	[%r140+1664], %r1026;
	st.shared.u32 	[%r140+1792], %r1027;
	st.shared.u32 	[%r140+1920], %r1028;
	st.shared.u32 	[%r140+2048], %r1029;
	st.shared.u32 	[%r140+2176], %r1030;
	st.shared.u32 	[%r140+2304], %r1031;
	st.shared.u32 	[%r140+2432], %r1032;
	st.shared.u32 	[%r140+2560], %r1033;
	st.shared.u32 	[%r140+2688], %r1034;
	bar.warp.sync 	-1;
	mad.lo.s32 	%r141, %r252, 84, %r140;
	ld.shared.v2.u32 	{%r142, %r143}, [%r141];
	ld.shared.v2.u32 	{%r144, %r145}, [%r141+8];
	ld.shared.v2.u32 	{%r146, %r147}, [%r141+16];
	ld.shared.v2.u32 	{%r148, %r149}, [%r141+24];
	ld.shared.v2.u32 	{%r150, %r151}, [%r141+32];
	ld.shared.v2.u32 	{%r152, %r153}, [%r141+40];
	ld.shared.v2.u32 	{%r154, %r155}, [%r141+48];
	ld.shared.v2.u32 	{%r156, %r157}, [%r141+56];
	ld.shared.v2.u32 	{%r158, %r159}, [%r141+64];
	ld.shared.v2.u32 	{%r160, %r161}, [%r141+72];
	ld.shared.v2.u32 	{%r162, %r163}, [%r141+80];
	bar.sync 	0;
	setp.ne.s32 	%p25, %r998, 0;
	@%p25 bra 	$L__BB6_75;
	add.s32 	%r485, %r143, %r142;
	add.s32 	%r486, %r144, %r485;
	add.s32 	%r487, %r145, %r486;
	add.s32 	%r488, %r146, %r487;
	add.s32 	%r489, %r147, %r488;
	add.s32 	%r490, %r148, %r489;
	add.s32 	%r491, %r149, %r490;
	add.s32 	%r492, %r150, %r491;
	add.s32 	%r493, %r151, %r492;
	add.s32 	%r494, %r152, %r493;
	add.s32 	%r495, %r153, %r494;
	add.s32 	%r496, %r154, %r495;
	add.s32 	%r497, %r155, %r496;
	add.s32 	%r498, %r156, %r497;
	add.s32 	%r499, %r157, %r498;
	add.s32 	%r500, %r158, %r499;
	add.s32 	%r501, %r159, %r500;
	add.s32 	%r502, %r160, %r501;
	add.s32 	%r503, %r161, %r502;
	add.s32 	%r504, %r162, %r503;
	add.s32 	%r459, %r163, %r504;
	mov.b32 	%r457, 1;
	mov.b32 	%r482, 0;
	mov.b32 	%r484, -1;
	// begin inline asm
	{  .reg .s32 r0;  .reg .pred p;  shfl.sync.up.b32 r0|p, %r459, %r457, %r482, %r484;  @p add.s32 r0, r0, %r459;  mov.s32 %r455, r0;}
	// end inline asm
	mov.b32 	%r463, 2;
	// begin inline asm
	{  .reg .s32 r0;  .reg .pred p;  shfl.sync.up.b32 r0|p, %r455, %r463, %r482, %r484;  @p add.s32 r0, r0, %r455;  mov.s32 %r461, r0;}
	// end inline asm
	mov.b32 	%r469, 4;
	// begin inline asm
	{  .reg .s32 r0;  .reg .pred p;  shfl.sync.up.b32 r0|p, %r461, %r469, %r482, %r484;  @p add.s32 r0, r0, %r461;  mov.s32 %r467, r0;}
	// end inline asm
	mov.b32 	%r475, 8;
	// begin inline asm
	{  .reg .s32 r0;  .reg .pred p;  shfl.sync.up.b32 r0|p, %r467, %r475, %r482, %r484;  @p add.s32 r0, r0, %r467;  mov.s32 %r473, r0;}
	// end inline asm
	mov.b32 	%r481, 16;
	// begin inline asm
	{  .reg .s32 r0;  .reg .pred p;  shfl.sync.up.b32 r0|p, %r473, %r481, %r482, %r484;  @p add.s32 r0, r0, %r473;  mov.s32 %r479, r0;}
	// end inline asm
	setp.ne.s32 	%p67, %r252, 31;
	@%p67 bra 	$L__BB6_74;
	shl.b32 	%r505, %r139, 2;
	mov.u32 	%r506, _ZZN3cub18CUB_300001_SM_10006detail4scan16DeviceScanKernelINS2_10policy_hubIiiijN4cuda3std3__44plusIvEEE10Policy1000EN6thrust24THRUST_300001_SM_1000_NS10device_ptrIiEESF_NS0_13ScanTileStateIiLb1EEES9_NS0_8NullTypeEjiLb0ESI_EEvT0_T1_T2_iT3_T4_T5_E12temp_storage;
	add.s32 	%r507, %r506, %r505;
	st.shared.u32 	[%r507+16], %r479;
$L__BB6_74:
	sub.s32 	%r508, %r479, %r459;
	bar.sync 	0;
	ld.shared.v4.u32 	{%r509, %r510, %r511, %r512}, [_ZZN3cub18CUB_300001_SM_10006detail4scan16DeviceScanKernelINS2_10policy_hubIiiijN4cuda3std3__44plusIvEEE10Policy1000EN6thrust24THRUST_300001_SM_1000_NS10device_ptrIiEESF_NS0_13ScanTileStateIiLb1EEES9_NS0_8NullTypeEjiLb0ESI_EEvT0_T1_T2_iT3_T4_T5_E12temp_storage+16];
	add.s32 	%r513, %r510, %r509;
	setp.eq.s32 	%p68, %r139, 2;
	selp.b32 	%r514, %r513, %r509, %p68;
	add.s32 	%r515, %r513, %r511;
	setp.eq.s32 	%p69, %r139, 3;
	selp.b32 	%r516, %r515, %r514, %p69;
	add.s32 	%r517, %r515, %r512;
	setp.eq.s32 	%p70, %r139, 4;
	selp.b32 	%r518, %r517, %r516, %p70;
	ld.shared.v4.u32 	{%r519, %r520, %r521, %r522}, [_ZZN3cub18CUB_300001_SM_10006detail4scan16DeviceScanKernelINS2_10policy_hubIiiijN4cuda3std3__44plusIvEEE10Policy1000EN6thrust24THRUST_300001_SM_1000_NS10device_ptrIiEESF_NS0_13ScanTileStateIiLb1EEES9_NS0_8NullTypeEjiLb0ESI_EEvT0_T1_T2_iT3_T4_T5_E12temp_storage+32];
	add.s32 	%r523, %r517, %r519;
	setp.eq.s32 	%p71, %r139, 5;
	selp.b32 	%r524, %r523, %r518, %p71;
	add.s32 	%r525, %r523, %r520;
	setp.eq.s32 	%p72, %r139, 6;
	selp.b32 	%r526, %r525, %r524, %p72;
	add.s32 	%r527, %r525, %r521;
	setp.eq.s32 	%p73, %r139, 7;
	selp.b32 	%r528, %r527, %r526, %p73;
	add.s32 	%r529, %r527, %r522;
	setp.eq.s32 	%p74, %r139, 8;
	selp.b32 	%r530, %r529, %r528, %p74;
	.pragma "used_bytes_mask 4095";
	ld.shared.v4.u32 	{%r531, %r532, %r533, %r534}, [_ZZN3cub18CUB_300001_SM_10006detail4scan16DeviceScanKernelINS2_10policy_hubIiiijN4cuda3std3__44plusIvEEE10Policy1000EN6thrust24THRUST_300001_SM_1000_NS10device_ptrIiEESF_NS0_13ScanTileStateIiLb1EEES9_NS0_8NullTypeEjiLb0ESI_EEvT0_T1_T2_iT3_T4_T5_E12temp_storage+48];
	add.s32 	%r535, %r529, %r531;
	setp.eq.s32 	%p75, %r139, 9;
	selp.b32 	%r536, %r535, %r530, %p75;
	add.s32 	%r537, %r535, %r532;
	setp.eq.s32 	%p76, %r139, 10;
	selp.b32 	%r538, %r537, %r536, %p76;
	add.s32 	%r539, %r537, %r533;
	setp.eq.s32 	%p77, %r139, 11;
	selp.b32 	%r540, %r539, %r538, %p77;
	setp.lt.u32 	%p78, %r82, 32;
	setp.eq.s32 	%p79, %r252, 0;
	selp.b32 	%r541, 0, %r508, %p79;
	add.s32 	%r542, %r540, %r541;
	selp.b32 	%r543, %r508, %r542, %p78;
	setp.eq.s32 	%p80, %r82, 0;
	selp.b32 	%r1049, 0, %r543, %p80;
	bra.uni 	$L__BB6_94;
$L__BB6_75:
	add.s32 	%r286, %r143, %r142;
	add.s32 	%r287, %r144, %r286;
	add.s32 	%r288, %r145, %r287;
	add.s32 	%r289, %r146, %r288;
	add.s32 	%r290, %r147, %r289;
	add.s32 	%r291, %r148, %r290;
	add.s32 	%r292, %r149, %r291;
	add.s32 	%r293, %r150, %r292;
	add.s32 	%r294, %r151, %r293;
	add.s32 	%r295, %r152, %r294;
	add.s32 	%r296, %r153, %r295;
	add.s32 	%r297, %r154, %r296;
	add.s32 	%r298, %r155, %r297;
	add.s32 	%r299, %r156, %r298;
	add.s32 	%r300, %r157, %r299;
	add.s32 	%r301, %r158, %r300;
	add.s32 	%r302, %r159, %r301;
	add.s32 	%r303, %r160, %r302;
	add.s32 	%r304, %r161, %r303;
	add.s32 	%r305, %r162, %r304;
	add.s32 	%r260, %r163, %r305;
	mov.b32 	%r258, 1;
	mov.b32 	%r283, 0;
	mov.b32 	%r285, -1;
	// begin inline asm
	{  .reg .s32 r0;  .reg .pred p;  shfl.sync.up.b32 r0|p, %r260, %r258, %r283, %r285;  @p add.s32 r0, r0, %r260;  mov.s32 %r256, r0;}
	// end inline asm
	mov.b32 	%r264, 2;
	// begin inline asm
	{  .reg .s32 r0;  .reg .pred p;  shfl.sync.up.b32 r0|p, %r256, %r264, %r283, %r285;  @p add.s32 r0, r0, %r256;  mov.s32 %r262, r0;}
	// end inline asm
	mov.b32 	%r270, 4;
	// begin inline asm
	{  .reg .s32 r0;  .reg .pred p;  shfl.sync.up.b32 r0|p, %r262, %r270, %r283, %r285;  @p add.s32 r0, r0, %r262;  mov.s32 %r268, r0;}
	// end inline asm
	mov.b32 	%r276, 8;
	// begin inline asm
	{  .reg .s32 r0;  .reg .pred p;  shfl.sync.up.b32 r0|p, %r268, %r276, %r283, %r285;  @p add.s32 r0, r0, %r268;  mov.s32 %r274, r0;}
	// end inline asm
	mov.b32 	%r282, 16;
	// begin inline asm
	{  .reg .s32 r0;  .reg .pred p;  shfl.sync.up.b32 r0|p, %r274, %r282, %r283, %r285;  @p add.s32 r0, r0, %r274;  mov.s32 %r280, r0;}
	// end inline asm
	setp.ne.s32 	%p26, %r252, 31;
	@%p26 bra 	$L__BB6_77;
	shl.b32 	%r306, %r139, 2;
	mov.u32 	%r307, _ZZN3cub18CUB_300001_SM_10006detail4scan16DeviceScanKernelINS2_10policy_hubIiiijN4cuda3std3__44plusIvEEE10Policy1000EN6thrust24THRUST_300001_SM_1000_NS10device_ptrIiEESF_NS0_13ScanTileStateIiLb1EEES9_NS0_8NullTypeEjiLb0ESI_EEvT0_T1_T2_iT3_T4_T5_E12temp_storage;
	add.s32 	%r308, %r307, %r306;
	st.shared.u32 	[%r308+16], %r280;
$L__BB6_77:
	sub.s32 	%r309, %r280, %r260;
	bar.sync 	0;
	ld.shared.v4.u32 	{%r310, %r311, %r312, %r313}, [_ZZN3cub18CUB_300001_SM_10006detail4scan16DeviceScanKernelINS2_10policy_hubIiiijN4cuda3std3__44plusIvEEE10Policy1000EN6thrust24THRUST_300001_SM_1000_NS10device_ptrIiEESF_NS0_13ScanTileStateIiLb1EEES9_NS0_8NullTypeEjiLb0ESI_EEvT0_T1_T2_iT3_T4_T5_E12temp_storage+16];
	add.s32 	%r314, %r311, %r310;
	setp.eq.s32 	%p27, %r139, 2;
	selp.b32 	%r315, %r314, %r310, %p27;
	add.s32 	%r316, %r314, %r312;
	setp.eq.s32 	%p28, %r139, 3;
	selp.b32 	%r317, %r316, %r315, %p28;
	add.s32 	%r318, %r316, %r313;
	setp.eq.s32 	%p29, %r139, 4;
	selp.b32 	%r319, %r318, %r317, %p29;
	ld.shared.v4.u32 	{%r320, %r321, %r322, %r323}, [_ZZN3cub18CUB_300001_SM_10006detail4scan16DeviceScanKernelINS2_10policy_hubIiiijN4cuda3std3__44plusIvEEE10Policy1000EN6thrust24THRUST_300001_SM_1000_NS10device_ptrIiEESF_NS0_13ScanTileStateIiLb1EEES9_NS0_8NullTypeEjiLb0ESI_EEvT0_T1_T2_iT3_T4_T5_E12temp_storage+32];
	add.s32 	%r324, %r318, %r320;
	setp.eq.s32 	%p30, %r139, 5;
	selp.b32 	%r325, %r324, %r319, %p30;
	add.s32 	%r326, %r324, %r321;
	setp.eq.s32 	%p31, %r139, 6;
	selp.b32 	%r327, %r326, %r325, %p31;
	add.s32 	%r328, %r326, %r322;
	setp.eq.s32 	%p32, %r139, 7;
	selp.b32 	%r329, %r328, %r327, %p32;
	add.s32 	%r330, %r328, %r323;
	setp.eq.s32 	%p33, %r139, 8;
	selp.b32 	%r331, %r330, %r329, %p33;
	ld.shared.v4.u32 	{%r332, %r333, %r334, %r335}, [_ZZN3cub18CUB_300001_SM_10006detail4scan16DeviceScanKernelINS2_10policy_hubIiiijN4cuda3std3__44plusIvEEE10Policy1000EN6thrust24THRUST_300001_SM_1000_NS10device_ptrIiEESF_NS0_13ScanTileStateIiLb1EEES9_NS0_8NullTypeEjiLb0ESI_EEvT0_T1_T2_iT3_T4_T5_E12temp_storage+48];
	add.s32 	%r336, %r330, %r332;
	setp.eq.s32 	%p34, %r139, 9;
	selp.b32 	%r337, %r336, %r331, %p34;
	add.s32 	%r338, %r336, %r333;
	setp.eq.s32 	%p35, %r139, 10;
	selp.b32 	%r339, %r338, %r337, %p35;
	add.s32 	%r340, %r338, %r334;
	setp.eq.s32 	%p36, %r139, 11;
	selp.b32 	%r341, %r340, %r339, %p36;
	add.s32 	%r169, %r340, %r335;
	setp.gt.u32 	%p37, %r82, 31;
	setp.lt.u32 	%p38, %r82, 32;
	setp.eq.s32 	%p39, %r252, 0;
	selp.b32 	%r342, 0, %r309, %p39;
	add.s32 	%r1048, %r341, %r342;
	selp.b32 	%r171, %r309, %r1048, %p38;
	@%p37 bra 	$L__BB6_93;
	setp.ne.s32 	%p40, %r82, 0;
	mul.wide.s32 	%rd18, %r998, 8;
	add.s64 	%rd10, %rd1, %rd18;
	@%p40 bra 	$L__BB6_80;
	st.shared.u32 	[_ZZN3cub18CUB_300001_SM_10006detail4scan16DeviceScanKernelINS2_10policy_hubIiiijN4cuda3std3__44plusIvEEE10Policy1000EN6thrust24THRUST_300001_SM_1000_NS10device_ptrIiEESF_NS0_13ScanTileStateIiLb1EEES9_NS0_8NullTypeEjiLb0ESI_EEvT0_T1_T2_iT3_T4_T5_E12temp_storage+12], %r169;
	add.s64 	%rd19, %rd10, 256;
	mov.b32 	%r343, 100;
	// begin inline asm
	st.relaxed.gpu.v2.u32 [%rd19], {%r343, %r169};
	// end inline asm
$L__BB6_80:
	not.b32 	%r349, %r82;
	add.s32 	%r1043, %r998, %r349;
	mov.b32 	%r345, 830;
	// begin inline asm
	nanosleep.u32 %r345;
	// end inline asm
	mul.wide.s32 	%rd21, %r1043, 8;
	add.s64 	%rd22, %rd1, %rd21;
	add.s64 	%rd20, %rd22, 256;
	// begin inline asm
	ld.relaxed.gpu.v2.u32 {%r1045, %r1037}, [%rd20];
	// end inline asm
	mov.b32 	%r1038, 952;
$L__BB6_81:
	setp.eq.s32 	%p41, %r1045, 99;
	mov.b32 	%r350, -1;
	vote.sync.any.pred 	%p42, %p41, %r350;
	not.pred 	%p43, %p42;
	@%p43 bra 	$L__BB6_83;
	mul.lo.s32 	%r453, %r998, 16807;
	and.b32  	%r998, %r453, 2147483647;
	add.s32 	%r454, %r1038, 1;
	rem.u32 	%r450, %r998, %r454;
	// begin inline asm
	nanosleep.u32 %r450;
	// end inline asm
	shr.u32 	%r1038, %r1038, 1;
	// begin inline asm
	ld.relaxed.gpu.v2.u32 {%r1045, %r1037}, [%rd20];
	// end inline asm
	bra.uni 	$L__BB6_81;
$L__BB6_83:
	setp.eq.s32 	%p44, %r1045, 101;
	mov.b32 	%r377, -1;
	vote.sync.ballot.b32 	%r379, %p44, %r377;
	// begin inline asm
	mov.u32 %r352, %lanemask_ge;
	// end inline asm
	and.b32  	%r380, %r379, %r352;
	or.b32  	%r381, %r380, -2147483648;
	add.s32 	%r382, %r381, -1;
	not.b32 	%r383, %r381;
	and.b32  	%r384, %r383, %r382;
	popc.b32 	%r356, %r384;
	mov.b32 	%r355, 1;
	// begin inline asm
	shfl.sync.down.b32 %r353, %r1037, %r355, %r356, %r377;
	// end inline asm
	setp.lt.s32 	%p46, %r252, %r356;
	selp.b32 	%r385, %r353, 0, %p46;
	add.s32 	%r359, %r385, %r1037;
	mov.b32 	%r360, 2;
	// begin inline asm
	shfl.sync.down.b32 %r358, %r359, %r360, %r356, %r377;
	// end inline asm
	add.s32 	%r386, %r252, 2;
	setp.gt.s32 	%p47, %r386, %r356;
	selp.b32 	%r387, 0, %r358, %p47;
	add.s32 	%r364, %r359, %r387;
	mov.b32 	%r365, 4;
	// begin inline asm
	shfl.sync.down.b32 %r363, %r364, %r365, %r356, %r377;
	// end inline asm
	add.s32 	%r388, %r252, 4;
	setp.gt.s32 	%p48, %r388, %r356;
	selp.b32 	%r389, 0, %r363, %p48;
	add.s32 	%r369, %r364, %r389;
	mov.b32 	%r370, 8;
	// begin inline asm
	shfl.sync.down.b32 %r368, %r369, %r370, %r356, %r377;
	// end inline asm
	add.s32 	%r390, %r252, 8;
	setp.gt.s32 	%p49, %r390, %r356;
	selp.b32 	%r391, 0, %r368, %p49;
	add.s32 	%r374, %r369, %r391;
	mov.b32 	%r375, 16;
	// begin inline asm
	shfl.sync.down.b32 %r373, %r374, %r375, %r356, %r377;
	// end inline asm
	add.s32 	%r392, %r252, 16;
	setp.gt.s32 	%p50, %r392, %r356;
	selp.b32 	%r393, 0, %r373, %p50;
	add.s32 	%r1041, %r374, %r393;
	add.s64 	%rd11, %rd1, 256;
	mov.b32 	%r1039, 952;
$L__BB6_84:
	setp.ne.s32 	%p51, %r1045, 101;
	mov.b32 	%r394, -1;
	vote.sync.all.pred 	%p52, %p51, %r394;
	not.pred 	%p53, %p52;
	@%p53 bra 	$L__BB6_89;
	shr.u32 	%r1039, %r1039, 1;
	mul.wide.s32 	%rd25, %r1043, 8;
	add.s64 	%rd26, %rd11, %rd25;
	add.s64 	%rd24, %rd26, -256;
	// begin inline asm
	ld.relaxed.gpu.v2.u32 {%r1045, %r1046}, [%rd24];
	// end inline asm
	mov.u32 	%r1047, %r1039;
$L__BB6_86:
	setp.eq.s32 	%p57, %r1045, 99;
	mov.b32 	%r402, -1;
	vote.sync.any.pred 	%p58, %p57, %r402;
	not.pred 	%p59, %p58;
	@%p59 bra 	$L__BB6_88;
	mul.lo.s32 	%r448, %r998, 16807;
	and.b32  	%r998, %r448, 2147483647;
	add.s32 	%r449, %r1047, 1;
	rem.u32 	%r445, %r998, %r449;
	// begin inline asm
	nanosleep.u32 %r445;
	// end inline asm
	shr.u32 	%r1047, %r1047, 1;
	// begin inline asm
	ld.relaxed.gpu.v2.u32 {%r1045, %r1046}, [%rd24];
	// end inline asm
	bra.uni 	$L__BB6_86;
$L__BB6_88:
	setp.eq.s32 	%p60, %r1045, 101;
	mov.b32 	%r428, -1;
	vote.sync.ballot.b32 	%r429, %p60, %r428;
	and.b32  	%r430, %r429, %r352;
	or.b32  	%r431, %r430, -2147483648;
	add.s32 	%r432, %r431, -1;
	not.b32 	%r433, %r431;
	and.b32  	%r434, %r433, %r432;
	popc.b32 	%r407, %r434;
	mov.b32 	%r406, 1;
	// begin inline asm
	shfl.sync.down.b32 %r404, %r1046, %r406, %r407, %r428;
	// end inline asm
	setp.lt.s32 	%p62, %r252, %r407;
	selp.b32 	%r435, %r404, 0, %p62;
	add.s32 	%r410, %r435, %r1046;
	mov.b32 	%r411, 2;
	// begin inline asm
	shfl.sync.down.b32 %r409, %r410, %r411, %r407, %r428;
	// end inline asm
	add.s32 	%r436, %r252, 2;
	setp.gt.s32 	%p63, %r436, %r407;
	selp.b32 	%r437, 0, %r409, %p63;
	add.s32 	%r415, %r410, %r437;
	mov.b32 	%r416, 4;
	// begin inline asm
	shfl.sync.down.b32 %r414, %r415, %r416, %r407, %r428;
	// end inline asm
	add.s32 	%r438, %r252, 4;
	setp.gt.s32 	%p64, %r438, %r407;
	selp.b32 	%r439, 0, %r414, %p64;
	add.s32 	%r420, %r415, %r439;
	mov.b32 	%r421, 8;
	// begin inline asm
	shfl.sync.down.b32 %r419, %r420, %r421, %r407, %r428;
	// end inline asm
	add.s32 	%r440, %r252, 8;
	setp.gt.s32 	%p65, %r440, %r407;
	selp.b32 	%r441, 0, %r419, %p65;
	add.s32 	%r425, %r420, %r441;
	mov.b32 	%r426, 16;
	// begin inline asm
	shfl.sync.down.b32 %r424, %r425, %r426, %r407, %r428;
	// end inline asm
	add.s32 	%r442, %r252, 16;
	setp.gt.s32 	%p66, %r442, %r407;
	selp.b32 	%r443, 0, %r424, %p66;
	add.s32 	%r444, %r443, %r1041;
	add.s32 	%r1041, %r444, %r425;
	add.s32 	%r1043, %r1043, -32;
	bra.uni 	$L__BB6_84;
$L__BB6_89:
	@%p40 bra 	$L__BB6_91;
	add.s32 	%r397, %r1041, %r169;
	add.s64 	%rd23, %rd10, 256;
	mov.b32 	%r396, 101;
	// begin inline asm
	st.relaxed.gpu.v2.u32 [%rd23], {%r396, %r397};
	// end inline asm
	st.shared.u32 	[_ZZN3cub18CUB_300001_SM_10006detail4scan16DeviceScanKernelINS2_10policy_hubIiiijN4cuda3std3__44plusIvEEE10Policy1000EN6thrust24THRUST_300001_SM_1000_NS10device_ptrIiEESF_NS0_13ScanTileStateIiLb1EEES9_NS0_8NullTypeEjiLb0ESI_EEvT0_T1_T2_iT3_T4_T5_E12temp_storage+4], %r1041;
	st.shared.u32 	[_ZZN3cub18CUB_300001_SM_10006detail4scan16DeviceScanKernelINS2_10policy_hubIiiijN4cuda3std3__44plusIvEEE10Policy1000EN6thrust24THRUST_300001_SM_1000_NS10device_ptrIiEESF_NS0_13ScanTileStateIiLb1EEES9_NS0_8NullTypeEjiLb0ESI_EEvT0_T1_T2_iT3_T4_T5_E12temp_storage+8], %r397;
$L__BB6_91:
	setp.ne.s32 	%p55, %r252, 0;
	mov.u32 	%r1048, %r171;
	@%p55 bra 	$L__BB6_93;
	st.shared.u32 	[_ZZN3cub18CUB_300001_SM_10006detail4scan16DeviceScanKernelINS2_10policy_hubIiiijN4cuda3std3__44plusIvEEE10Policy1000EN6thrust24THRUST_300001_SM_1000_NS10device_ptrIiEESF_NS0_13ScanTileStateIiLb1EEES9_NS0_8NullTypeEjiLb0ESI_EEvT0_T1_T2_iT3_T4_T5_E12temp_storage+76], %r1041;
	mov.u32 	%r1048, %r1041;
$L__BB6_93:
	bar.sync 	0;
	setp.eq.s32 	%p56, %r82, 0;
	ld.shared.u32 	%r398, [_ZZN3cub18CUB_300001_SM_10006detail4scan16DeviceScanKernelINS2_10policy_hubIiiijN4cuda3std3__44plusIvEEE10Policy1000EN6thrust24THRUST_300001_SM_1000_NS10device_ptrIiEESF_NS0_13ScanTileStateIiLb1EEES9_NS0_8NullTypeEjiLb0ESI_EEvT0_T1_T2_iT3_T4_T5_E12temp_storage+76];
	selp.b32 	%r399, 0, %r398, %p56;
	add.s32 	%r1049, %r399, %r1048;
$L__BB6_94:
	add.s32 	%r544, %r1049, %r142;
	add.s32 	%r545, %r143, %r544;
	add.s32 	%r546, %r144, %r545;
	add.s32 	%r547, %r145, %r546;
	add.s32 	%r548, %r146, %r547;
	add.s32 	%r549, %r147, %r548;
	add.s32 	%r550, %r148, %r549;
	add.s32 	%r551, %r149, %r550;
	add.s32 	%r552, %r150, %r551;
	add.s32 	%r553, %r151, %r552;
	add.s32 	%r554, %r152, %r553;
	add.s32 	%r555, %r153, %r554;
	add.s32 	%r556, %r154, %r555;
	add.s32 	%r557, %r155, %r556;
	add.s32 	%r558, %r156, %r557;
	add.s32 	%r559, %r157, %r558;
	add.s32 	%r560, %r158, %r559;
	add.s32 	%r561, %r159, %r560;
	add.s32 	%r562, %r160, %r561;
	add.s32 	%r563, %r161, %r562;
	add.s32 	%r564, %r162, %r563;
	add.s32 	%r565, %r163, %r564;
	bar.sync 	0;
	st.shared.v2.u32 	[%r141], {%r544, %r545};
	st.shared.v2.u32 	[%r141+8], {%r546, %r547};
	st.shared.v2.u32 	[%r141+16], {%r548, %r549};
	st.shared.v2.u32 	[%r141+24], {%r550, %r551};
	st.shared.v2.u32 	[%r141+32], {%r552, %r553};
	st.shared.v2.u32 	[%r141+40], {%r554, %r555};
	st.shared.v2.u32 	[%r141+48], {%r556, %r557};
	st.shared.v2.u32 	[%r141+56], {%r558, %r559};
	st.shared.v2.u32 	[%r141+64], {%r560, %r561};
	st.shared.v2.u32 	[%r141+72], {%r562, %r563};
	st.shared.v2.u32 	[%r141+80], {%r564, %r565};
	bar.warp.sync 	-1;
	ld.shared.u32 	%r210, [%r140];
	ld.shared.u32 	%r211, [%r140+128];
	ld.shared.u32 	%r212, [%r140+256];
	ld.shared.u32 	%r213, [%r140+384];
	ld.shared.u32 	%r214, [%r140+512];
	ld.shared.u32 	%r215, [%r140+640];
	ld.shared.u32 	%r216, [%r140+768];
	ld.shared.u32 	%r217, [%r140+896];
	ld.shared.u32 	%r218, [%r140+1024];
	ld.shared.u32 	%r219, [%r140+1152];
	ld.shared.u32 	%r220, [%r140+1280];
	ld.shared.u32 	%r221, [%r140+1408];
	ld.shared.u32 	%r222, [%r140+1536];
	ld.shared.u32 	%r223, [%r140+1664];
	ld.shared.u32 	%r224, [%r140+1792];
	ld.shared.u32 	%r225, [%r140+1920];
	ld.shared.u32 	%r226, [%r140+2048];
	ld.shared.u32 	%r227, [%r140+2176];
	ld.shared.u32 	%r228, [%r140+2304];
	ld.shared.u32 	%r229, [%r140+2432];
	ld.shared.u32 	%r230, [%r140+2560];
	ld.shared.u32 	%r231, [%r140+2688];
	setp.ne.s32 	%p81, %r82, 0;
	@%p81 bra 	$L__BB6_96;
	st.volatile.shared.u32 	[_ZZN3cub18CUB_300001_SM_10006detail4scan16DeviceScanKernelINS2_10policy_hubIiiijN4cuda3std3__44plusIvEEE10Policy1000EN6thrust24THRUST_300001_SM_1000_NS10device_ptrIiEESF_NS0_13ScanTileStateIiLb1EEES9_NS0_8NullTypeEjiLb0ESI_EEvT0_T1_T2_iT3_T4_T5_E12temp_storage+33792], %r3;
$L__BB6_96:
	ld.param.u32 	%r997, [_ZN3cub18CUB_300001_SM_10006detail4scan16DeviceScanKernelINS2_10policy_hubIiiijN4cuda3std3__44plusIvEEE10Policy1000EN6thrust24THRUST_300001_SM_1000_NS10device_ptrIiEESF_NS0_13ScanTileStateIiLb1EEES9_NS0_8NullTypeEjiLb0ESI_EEvT0_T1_T2_iT3_T4_T5__param_3];
	bar.sync 	0;
	ld.volatile.shared.u32 	%r232, [_ZZN3cub18CUB_300001_SM_10006detail4scan16DeviceScanKernelINS2_10policy_hubIiiijN4cuda3std3__44plusIvEEE10Policy1000EN6thrust24THRUST_300001_SM_1000_NS10device_ptrIiEESF_NS0_13ScanTileStateIiLb1EEES9_NS0_8NullTypeEjiLb0ESI_EEvT0_T1_T2_iT3_T4_T5_E12temp_storage+33792];
	cvt.u64.u32 	%rd33, %r84;
	mov.u32 	%r566, %ctaid.x;
	add.s32 	%r567, %r997, %r566;
	mul.lo.s32 	%r568, %r567, 8448;
	cvt.u64.u32 	%rd34, %r568;
	add.s64 	%rd35, %rd33, %rd34;
	setp.ge.s32 	%p82, %r84, %r232;
	shl.b64 	%rd36, %rd35, 2;
	add.s64 	%rd12, %rd3, %rd36;
	@%p82 bra 	$L__BB6_98;
	st.global.u32 	[%rd12], %r210;
$L__BB6_98:
	mov.u32 	%r569, %tid.x;
	and.b32  	%r570, %r569, 992;
	mul.lo.s32 	%r571, %r570, 22;
	and.b32  	%r572, %r569, 31;
	or.b32  	%r573, %r571, %r572;
	or.b32  	%r574, %r573, 32;
	setp.ge.s32 	%p83, %r574, %r232;
	@%p83 bra 	$L__BB6_100;
	st.global.u32 	[%rd12+128], %r211;
$L__BB6_100:
	setp.ge.s32 	%p84, %r89, %r232;
	@%p84 bra 	$L__BB6_102;
	st.global.u32 	[%rd12+256], %r212;
$L__BB6_102:
	setp.ge.s32 	%p85, %r92, %r232;
	@%p85 bra 	$L__BB6_104;
	st.global.u32 	[%rd12+384], %r213;
$L__BB6_104:
	add.s32 	%r580, %r573, 128;
	setp.ge.s32 	%p86, %r580, %r232;
	@%p86 bra 	$L__BB6_106;
	st.global.u32 	[%rd12+512], %r214;
$L__BB6_106:
	add.s32 	%r586, %r573, 160;
	setp.ge.s32 	%p87, %r586, %r232;
	@%p87 bra 	$L__BB6_108;
	st.global.u32 	[%rd12+640], %r215;
$L__BB6_108:
	add.s32 	%r592, %r573, 192;
	setp.ge.s32 	%p88, %r592, %r232;
	@%p88 bra 	$L__BB6_110;
	st.global.u32 	[%rd12+768], %r216;
$L__BB6_110:
	setp.ge.s32 	%p89, %r101, %r232;
	@%p89 bra 	$L__BB6_112;
	st.global.u32 	[%rd12+896], %r217;
$L__BB6_112:
	add.s32 	%r598, %r573, 256;
	setp.ge.s32 	%p90, %r598, %r232;
	@%p90 bra 	$L__BB6_114;
	st.global.u32 	[%rd12+1024], %r218;
$L__BB6_114:
	add.s32 	%r604, %r573, 288;
	setp.ge.s32 	%p91, %r604, %r232;
	@%p91 bra 	$L__BB6_116;
	st.global.u32 	[%rd12+1152], %r219;
$L__BB6_116:
	add.s32 	%r610, %r573, 320;
	setp.ge.s32 	%p92, %r610, %r232;
	@%p92 bra 	$L__BB6_118;
	st.global.u32 	[%rd12+1280], %r220;
$L__BB6_118:
	setp.ge.s32 	%p93, %r110, %r232;
	@%p93 bra 	$L__BB6_120;
	st.global.u32 	[%rd12+1408], %r221;
$L__BB6_120:
	setp.ge.s32 	%p94, %r113, %r232;
	@%p94 bra 	$L__BB6_122;
	st.global.u32 	[%rd12+1536], %r222;
$L__BB6_122:
	setp.ge.s32 	%p95, %r116, %r232;
	@%p95 bra 	$L__BB6_124;
	st.global.u32 	[%rd12+1664], %r223;
$L__BB6_124:
	setp.ge.s32 	%p96, %r119, %r232;
	@%p96 bra 	$L__BB6_126;
	st.global.u32 	[%rd12+1792], %r224;
$L__BB6_126:
	add.s32 	%r616, %r573, 480;
	setp.ge.s32 	%p97, %r616, %r232;
	@%p97 bra 	$L__BB6_128;
	st.global.u32 	[%rd12+1920], %r225;
$L__BB6_128:
	add.s32 	%r622, %r573, 512;
	setp.ge.s32 	%p98, %r622, %r232;
	@%p98 bra 	$L__BB6_130;
	st.global.u32 	[%rd12+2048], %r226;
$L__BB6_130:
	setp.ge.s32 	%p99, %r126, %r232;
	@%p99 bra 	$L__BB6_132;
	st.global.u32 	[%rd12+2176], %r227;
$L__BB6_132:
	add.s32 	%r628, %r573, 576;
	setp.ge.s32 	%p100, %r628, %r232;
	@%p100 bra 	$L__BB6_134;
	st.global.u32 	[%rd12+2304], %r228;
$L__BB6_134:
	setp.ge.s32 	%p101, %r131, %r232;
	@%p101 bra 	$L__BB6_136;
	st.global.u32 	[%rd12+2432], %r229;
$L__BB6_136:
	add.s32 	%r634, %r573, 640;
	setp.ge.s32 	%p102, %r634, %r232;
	@%p102 bra 	$L__BB6_138;
	st.global.u32 	[%rd12+2560], %r230;
$L__BB6_138:
	add.s32 	%r640, %r573, 672;
	setp.ge.s32 	%p103, %r640, %r232;
	@%p103 bra 	$L__BB6_140;
	st.global.u32 	[%rd12+2688], %r231;
$L__BB6_140:
	ret;

}
	// .globl	_ZN3cub18CUB_300001_SM_10006detail4scan16DeviceScanKernelINS2_10policy_hubIiiimN4cuda3std3__44plusIvEEE10Policy1000EN6thrust24THRUST_300001_SM_1000_NS10device_ptrIiEESF_NS0_13ScanTileStateIiLb1EEES9_NS0_8NullTypeEmiLb0ESI_EEvT0_T1_T2_iT3_T4_T5_
.visible .entry _ZN3cub18CUB_300001_SM_10006detail4scan16DeviceScanKernelINS2_10policy_hubIiiimN4cuda3std3__44plusIvEEE10Policy1000EN6thrust24THRUST_300001_SM_1000_NS10device_ptrIiEESF_NS0_13ScanTileStateIiLb1EEES9_NS0_8NullTypeEmiLb0ESI_EEvT0_T1_T2_iT3_T4_T5_(
	.param .align 8 .b8 _ZN3cub18CUB_300001_SM_10006detail4scan16DeviceScanKernelINS2_10policy_hubIiiimN4cuda3std3__44plusIvEEE10Policy1000EN6thrust24THRUST_300001_SM_1000_NS10device_ptrIiEESF_NS0_13ScanTileStateIiLb1EEES9_NS0_8NullTypeEmiLb0ESI_EEvT0_T1_T2_iT3_T4_T5__param_0[8],
	.param .align 8 .b8 _ZN3cub18CUB_300001_SM_10006detail4scan16DeviceScanKernelINS2_10policy_hubIiiimN4cuda3std3__44plusIvEEE10Policy1000EN6thrust24THRUST_300001_SM_1000_NS10device_ptrIiEESF_NS0_13ScanTileStateIiLb1EEES9_NS0_8NullTypeEmiLb0ESI_EEvT0_T1_T2_iT3_T4_T5__param_1[8],
	.param .align 8 .b8 _ZN3cub18CUB_300001_SM_10006detail4scan16DeviceScanKernelINS2_10policy_hubIiiimN4cuda3std3__44plusIvEEE10Policy1000EN6thrust24THRUST_300001_SM_1000_NS10device_ptrIiEESF_NS0_13ScanTileStateIiLb1EEES9_NS0_8NullTypeEmiLb0ESI_EEvT0_T1_T2_iT3_T4_T5__param_2[8],
	.param .u32 _ZN3cub18CUB_300001_SM_10006detail4scan16DeviceScanKernelINS2_10policy_hubIiiimN4cuda3std3__44plusIvEEE10Policy1000EN6thrust24THRUST_300001_SM_1000_NS10device_ptrIiEESF_NS0_13ScanTileStateIiLb1EEES9_NS0_8NullTypeEmiLb0ESI_EEvT0_T1_T2_iT3_T4_T5__param_3,
	.param .align 1 .b8 _ZN3cub18CUB_300001_SM_10006detail4scan16DeviceScanKernelINS2_10policy_hubIiiimN4cuda3std3__44plusIvEEE10Policy1000EN6thrust24THRUST_300001_SM_1000_NS10device_ptrIiEESF_NS0_13ScanTileStateIiLb1EEES9_NS0_8NullTypeEmiLb0ESI_EEvT0_T1_T2_iT3_T4_T5__param_4[1],
	.param .align 1 .b8 _ZN3cub18CUB_300001_SM_10006detail4scan16DeviceScanKernelINS2_10policy_hubIiiimN4cuda3std3__44plusIvEEE10Policy1000EN6thrust24THRUST_300001_SM_1000_NS10device_ptrIiEESF_NS0_13ScanTileStateIiLb1EEES9_NS0_8NullTypeEmiLb0ESI_EEvT0_T1_T2_iT3_T4_T5__param_5[1],
	.param .u64 _ZN3cub18CUB_300001_SM_10006detail4scan16DeviceScanKernelINS2_10policy_hubIiiimN4cuda3std3__44plusIvEEE10Policy1000EN6thrust24THRUST_300001_SM_1000_NS10device_ptrIiEESF_NS0_13ScanTileStateIiLb1EEES9_NS0_8NullTypeEmiLb0ESI_EEvT0_T1_T2_iT3_T4_T5__param_6
)
.maxntid 416
{
	.reg .pred 	%p<158>;
	.reg .b32 	%r<1009>;
	.reg .b64 	%rd<55>;
	// demoted variable
	.shared .align 16 .b8 _ZZN3cub18CUB_300001_SM_10006detail4scan16DeviceScanKernelINS2_10policy_hubIiiimN4cuda3std3__44plusIvEEE10Policy1000EN6thrust24THRUST_300001_SM_1000_NS10device_ptrIiEESF_NS0_13ScanTileStateIiLb1EEES9_NS0_8NullTypeEmiLb0ESI_EEvT0_T1_T2_iT3_T4_T5_E12temp_storage[31632];
	ld.param.u64 	%rd1, [_ZN3cub18CUB_300001_SM_10006detail4scan16DeviceScanKernelINS2_10policy_hubIiiimN4cuda3std3__44plusIvEEE10Policy1000EN6thrust24THRUST_300001_SM_1000_NS10device_ptrIiEESF_NS0_13ScanTileStateIiLb1EEES9_NS0_8NullTypeEmiLb0ESI_EEvT0_T1_T2_iT3_T4_T5__param_2];
	ld.param.u64 	%rd16, [_ZN3cub18CUB_300001_SM_10006detail4scan16DeviceScanKernelINS2_10policy_hubIiiimN4cuda3std3__44plusIvEEE10Policy1000EN6thrust24THRUST_300001_SM_1000_NS10device_ptrIiEESF_NS0_13ScanTileStateIiLb1EEES9_NS0_8NullTypeEmiLb0ESI_EEvT0_T1_T2_iT3_T4_T5__param_1];
	ld.param.u64 	%rd17, [_ZN3cub18CUB_300001_SM_10006detail4scan16DeviceScanKernelINS2_10policy_hubIiiimN4cuda3std3__44plusIvEEE10Policy1000EN6thrust24THRUST_300001_SM_1000_NS10device_ptrIiEESF_NS0_13ScanTileStateIiLb1EEES9_NS0_8NullTypeEmiLb0ESI_EEvT0_T1_T2_iT3_T4_T5__param_0];
	ld.param.u32 	%r200, [_ZN3cub18CUB_300001_SM_10006detail4scan16DeviceScanKernelINS2_10policy_hubIiiimN4cuda3std3__44plusIvEEE10Policy1000EN6thrust24THRUST_300001_SM_1000_NS10device_ptrIiEESF_NS0_13ScanTileStateIiLb1EEES9_NS0_8NullTypeEmiLb0ESI_EEvT0_T1_T2_iT3_T4_T5__param_3];
	ld.param.u64 	%rd18, [_ZN3cub18CUB_300001_SM_10006detail4scan16DeviceScanKernelINS2_10policy_hubIiiimN4cuda3std3__44plusIvEEE10Policy1000EN6thrust24THRUST_300001_SM_1000_NS10device_ptrIiEESF_NS0_13ScanTileStateIiLb1EEES9_NS0_8NullTypeEmiLb0ESI_EEvT0_T1_T2_iT3_T4_T5__param_6];
	cvta.to.global.u64 	%rd2, %rd17;
	cvta.to.global.u64 	%rd3, %rd16;
	mov.u32 	%r201, %ctaid.x;
	add.s32 	%r1, %r200, %r201;
	mul.wide.s32 	%rd4, %r1, 7904;
	sub.s64 	%rd5, %rd18, %rd4;
	setp.lt.u64 	%p1, %rd5, 7905;
	@%p1 bra 	$L__BB7_26;
	mov.u32 	%r2, %tid.x;
	and.b32  	%r625, %r2, 31;
	and.b32  	%r626, %r2, 992;
	mul.lo.s32 	%r627, %r626, 19;
	or.b32  	%r628, %r627, %r625;
	cvt.u64.u32 	%rd38, %r628;
	add.s64 	%rd6, %rd4, %rd38;
	shl.b64 	%rd39, %rd6, 2;
	add.s64 	%rd40, %rd2, %rd39;
	ld.global.u32 	%r629, [%rd40];
	ld.global.u32 	%r630, [%rd40+128];
	ld.global.u32 	%r631, [%rd40+256];
	ld.global.u32 	%r632, [%rd40+384];
	ld.global.u32 	%r633, [%rd40+512];
	ld.global.u32 	%r634, [%rd40+640];
	ld.global.u32 	%r635, [%rd40+768];
	ld.global.u32 	%r636, [%rd40+896];
	ld.global.u32 	%r637, [%rd40+1024];
	ld.global.u32 	%r638, [%rd40+1152];
	ld.global.u32 	%r639, [%rd40+1280];
	ld.global.u32 	%r640, [%rd40+1408];
	ld.global.u32 	%r641, [%rd40+1536];
	ld.global.u32 	%r642, [%rd40+1664];
	ld.global.u32 	%r643, [%rd40+1792];
	ld.global.u32 	%r644, [%rd40+1920];
	ld.global.u32 	%r645, [%rd40+2048];
	ld.global.u32 	%r646, [%rd40+2176];
	ld.global.u32 	%r647, [%rd40+2304];
	// begin inline asm
	mov.u32 %r624, %laneid;
	// end inline asm
	shr.u32 	%r4, %r2, 5;
	mad.lo.s32 	%r648, %r4, 608, %r624;
	shl.b32 	%r649, %r648, 2;
	mov.u32 	%r650, _ZZN3cub18CUB_300001_SM_10006detail4scan16DeviceScanKernelINS2_10policy_hubIiiimN4cuda3std3__44plusIvEEE10Policy1000EN6thrust24THRUST_300001_SM_1000_NS10device_ptrIiEESF_NS0_13ScanTileStateIiLb1EEES9_NS0_8NullTypeEmiLb0ESI_EEvT0_T1_T2_iT3_T4_T5_E12temp_storage;
	add.s32 	%r5, %r650, %r649;
	st.shared.u32 	[%r5], %r629;
	st.shared.u32 	[%r5+128], %r630;
	st.shared.u32 	[%r5+256], %r631;
	st.shared.u32 	[%r5+384], %r632;
	st.shared.u32 	[%r5+512], %r633;
	st.shared.u32 	[%r5+640], %r634;
	st.shared.u32 	[%r5+768], %r635;
	st.shared.u32 	[%r5+896], %r636;
	st.shared.u32 	[%r5+1024], %r637;
	st.shared.u32 	[%r5+1152], %r638;
	st.shared.u32 	[%r5+1280], %r639;
	st.shared.u32 	[%r5+1408], %r640;
	st.shared.u32 	[%r5+1536], %r641;
	st.shared.u32 	[%r5+1664], %r642;
	st.shared.u32 	[%r5+1792], %r643;
	st.shared.u32 	[%r5+1920], %r644;
	st.shared.u32 	[%r5+2048], %r645;
	st.shared.u32 	[%r5+2176], %r646;
	st.shared.u32 	[%r5+2304], %r647;
	bar.warp.sync 	-1;
	mad.lo.s32 	%r6, %r624, 72, %r5;
	ld.shared.u32 	%r7, [%r6];
	ld.shared.u32 	%r8, [%r6+4];
	ld.shared.u32 	%r9, [%r6+8];
	ld.shared.u32 	%r10, [%r6+12];
	ld.shared.u32 	%r11, [%r6+16];
	ld.shared.u32 	%r12, [%r6+20];
	ld.shared.u32 	%r13, [%r6+24];
	ld.shared.u32 	%r14, [%r6+28];
	ld.shared.u32 	%r15, [%r6+32];
	ld.shared.u32 	%r16, [%r6+36];
	ld.shared.u32 	%r17, [%r6+40];
	ld.shared.u32 	%r18, [%r6+44];
	ld.shared.u32 	%r19, [%r6+48];
	ld.shared.u32 	%r20, [%r6+52];
	ld.shared.u32 	%r21, [%r6+56];
	ld.shared.u32 	%r22, [%r6+60];
	ld.shared.u32 	%r23, [%r6+64];
	ld.shared.u32 	%r24, [%r6+68];
	ld.shared.u32 	%r25, [%r6+72];
	bar.sync 	0;
	setp.ne.s32 	%p100, %r1, 0;
	@%p100 bra 	$L__BB7_6;
	add.s32 	%r868, %r8, %r7;
	add.s32 	%r869, %r9, %r868;
	add.s32 	%r870, %r10, %r869;
	add.s32 	%r871, %r11, %r870;
	add.s32 	%r872, %r12, %r871;
	add.s32 	%r873, %r13, %r872;
	add.s32 	%r874, %r14, %r873;
	add.s32 	%r875, %r15, %r874;
	add.s32 	%r876, %r16, %r875;
	add.s32 	%r877, %r17, %r876;
	add.s32 	%r878, %r18, %r877;
	add.s32 	%r879, %r19, %r878;
	add.s32 	%r880, %r20, %r879;
	add.s32 	%r881, %r21, %r880;
	add.s32 	%r882, %r22, %r881;
	add.s32 	%r883, %r23, %r882;
	add.s32 	%r884, %r24, %r883;
	add.s32 	%r842, %r25, %r884;
	mov.b32 	%r840, 1;
	mov.b32 	%r865, 0;
	mov.b32 	%r867, -1;
	// begin inline asm
	{  .reg .s32 r0;  .reg .pred p;  shfl.sync.up.b32 r0|p, %r842, %r840, %r865, %r867;  @p add.s32 r0, r0, %r842;  mov.s32 %r838, r0;}
	// end inline asm
	mov.b32 	%r846, 2;
	// begin inline asm
	{  .reg .s32 r0;  .reg .pred p;  shfl.sync.up.b32 r0|p, %r838, %r846, %r865, %r867;  @p add.s32 r0, r0, %r838;  mov.s32 %r844, r0;}
	// end inline asm
	mov.b32 	%r852, 4;
	// begin inline asm
	{  .reg .s32 r0;  .reg .pred p;  shfl.sync.up.b32 r0|p, %r844, %r852, %r865, %r867;  @p add.s32 r0, r0, %r844;  mov.s32 %r850, r0;}
	// end inline asm
	mov.b32 	%r858, 8;
	// begin inline asm
	{  .reg .s32 r0;  .reg .pred p;  shfl.sync.up.b32 r0|p, %r850, %r858, %r865, %r867;  @p add.s32 r0, r0, %r850;  mov.s32 %r856, r0;}
	// end inline asm
	mov.b32 	%r864, 16;
	// begin inline asm
	{  .reg .s32 r0;  .reg .pred p;  shfl.sync.up.b32 r0|p, %r856, %r864, %r865, %r867;  @p add.s32 r0, r0, %r856;  mov.s32 %r862, r0;}
	// end inline asm
	setp.ne.s32 	%p143, %r624, 31;
	@%p143 bra 	$L__BB7_4;
	shl.b32 	%r885, %r4, 2;
	mov.u32 	%r886, _ZZN3cub18CUB_300001_SM_10006detail4scan16DeviceScanKernelINS2_10policy_hubIiiimN4cuda3std3__44plusIvEEE10Policy1000EN6thrust24THRUST_300001_SM_1000_NS10device_ptrIiEESF_NS0_13ScanTileStateIiLb1EEES9_NS0_8NullTypeEmiLb0ESI_EEvT0_T1_T2_iT3_T4_T5_E12temp_storage;
	add.s32 	%r887, %r886, %r885;
	st.shared.u32 	[%r887+16], %r862;
$L__BB7_4:
	sub.s32 	%r888, %r862, %r842;
	bar.sync 	0;
	ld.shared.v4.u32 	{%r889, %r890, %r891, %r892}, [_ZZN3cub18CUB_300001_SM_10006detail4scan16DeviceScanKernelINS2_10policy_hubIiiimN4cuda3std3__44plusIvEEE10Policy1000EN6thrust24THRUST_300001_SM_1000_NS10device_ptrIiEESF_NS0_13ScanTileStateIiLb1EEES9_NS0_8NullTypeEmiLb0ESI_EEvT0_T1_T2_iT3_T4_T5_E12temp_storage+16];
	add.s32 	%r893, %r890, %r889;
	setp.eq.s32 	%p144, %r4, 2;
	selp.b32 	%r894, %r893, %r889, %p144;
	add.s32 	%r895, %r893, %r891;
	setp.eq.s32 	%p145, %r4, 3;
	selp.b32 	%r896, %r895, %r894, %p145;
	add.s32 	%r897, %r895, %r892;
	setp.eq.s32 	%p146, %r4, 4;
	selp.b32 	%r898, %r897, %r896, %p146;
	ld.shared.v4.u32 	{%r899, %r900, %r901, %r902}, [_ZZN3cub18CUB_300001_SM_10006detail4scan16DeviceScanKernelINS2_10policy_hubIiiimN4cuda3std3__44plusIvEEE10Policy1000EN6thrust24THRUST_300001_SM_1000_NS10device_ptrIiEESF_NS0_13ScanTileStateIiLb1EEES9_NS0_8NullTypeEmiLb0ESI_EEvT0_T1_T2_iT3_T4_T5_E12temp_storage+32];
	add.s32 	%r903, %r897, %r899;
	setp.eq.s32 	%p147, %r4, 5;
	selp.b32 	%r904, %r903, %r898, %p147;
	add.s32 	%r905, %r903, %r900;
	setp.eq.s32 	%p148, %r4, 6;
	selp.b32 	%r906, %r905, %r904, %p148;
	add.s32 	%r907, %r905, %r901;
	setp.eq.s32 	%p149, %r4, 7;
	selp.b32 	%r908, %r907, %r906, %p149;
	add.s32 	%r909, %r907, %r902;
	setp.eq.s32 	%p150, %r4, 8;
	selp.b32 	%r910, %r909, %r908, %p150;
	ld.shared.v4.u32 	{%r911, %r912, %r913, %r914}, [_ZZN3cub18CUB_300001_SM_10006detail4scan16DeviceScanKernelINS2_10policy_hubIiiimN4cuda3std3__44plusIvEEE10Policy1000EN6thrust24THRUST_300001_SM_1000_NS10device_ptrIiEESF_NS0_13ScanTileStateIiLb1EEES9_NS0_8NullTypeEmiLb0ESI_EEvT0_T1_T2_iT3_T4_T5_E12temp_storage+48];
	add.s32 	%r915, %r909, %r911;
	setp.eq.s32 	%p151, %r4, 9;
	selp.b32 	%r916, %r915, %r910, %p151;
	add.s32 	%r917, %r915, %r912;
	setp.eq.s32 	%p152, %r4, 10;
	selp.b32 	%r918, %r917, %r916, %p152;
	add.s32 	%r919, %r917, %r913;
	setp.eq.s32 	%p153, %r4, 11;
	selp.b32 	%r920, %r919, %r918, %p153;
	add.s32 	%r28, %r919, %r914;
	setp.eq.s32 	%p154, %r4, 12;
	selp.b32 	%r921, %r28, %r920, %p154;
	setp.lt.u32 	%p155, %r2, 32;
	setp.eq.s32 	%p156, %r624, 0;
	selp.b32 	%r922, 0, %r888, %p156;
	add.s32 	%r923, %r921, %r922;
	selp.b32 	%r977, %r888, %r923, %p155;
	setp.ne.s32 	%p157, %r2, 0;
	@%p157 bra 	$L__BB7_25;
	ld.shared.u32 	%r927, [_ZZN3cub18CUB_300001_SM_10006detail4scan16DeviceScanKernelINS2_10policy_hubIiiimN4cuda3std3__44plusIvEEE10Policy1000EN6thrust24THRUST_300001_SM_1000_NS10device_ptrIiEESF_NS0_13ScanTileStateIiLb1EEES9_NS0_8NullTypeEmiLb0ESI_EEvT0_T1_T2_iT3_T4_T5_E12temp_storage+64];
	add.s64 	%rd52, %rd1, 256;
	add.s32 	%r925, %r28, %r927;
	mov.b32 	%r924, 101;
	// begin inline asm
	st.relaxed.gpu.v2.u32 [%rd52], {%r924, %r925};
	// end inline asm
	mov.b32 	%r977, 0;
	bra.uni 	$L__BB7_25;
$L__BB7_6:
	add.s32 	%r681, %r8, %r7;
	add.s32 	%r682, %r9, %r681;
	add.s32 	%r683, %r10, %r682;
	add.s32 	%r684, %r11, %r683;
	add.s32 	%r685, %r12, %r684;
	add.s32 	%r686, %r13, %r685;
	add.s32 	%r687, %r14, %r686;
	add.s32 	%r688, %r15, %r687;
	add.s32 	%r689, %r16, %r688;
	add.s32 	%r690, %r17, %r689;
	add.s32 	%r691, %r18, %r690;
	add.s32 	%r692, %r19, %r691;
	add.s32 	%r693, %r20, %r692;
	add.s32 	%r694, %r21, %r693;
	add.s32 	%r695, %r22, %r694;
	add.s32 	%r696, %r23, %r695;
	add.s32 	%r697, %r24, %r696;
	add.s32 	%r655, %r25, %r697;
	mov.b32 	%r653, 1;
	mov.b32 	%r678, 0;
	mov.b32 	%r680, -1;
	// begin inline asm
	{  .reg .s32 r0;  .reg .pred p;  shfl.sync.up.b32 r0|p, %r655, %r653, %r678, %r680;  @p add.s32 r0, r0, %r655;  mov.s32 %r651, r0;}
	// end inline asm
	mov.b32 	%r659, 2;
	// begin inline asm
	{  .reg .s32 r0;  .reg .pred p;  shfl.sync.up.b32 r0|p, %r651, %r659, %r678, %r680;  @p add.s32 r0, r0, %r651;  mov.s32 %r657, r0;}
	// end inline asm
	mov.b32 	%r665, 4;
	// begin inline asm
	{  .reg .s32 r0;  .reg .pred p;  shfl.sync.up.b32 r0|p, %r657, %r665, %r678, %r680;  @p add.s32 r0, r0, %r657;  mov.s32 %r663, r0;}
	// end inline asm
	mov.b32 	%r671, 8;
	// begin inline asm
	{  .reg .s32 r0;  .reg .pred p;  shfl.sync.up.b32 r0|p, %r663, %r671, %r678, %r680;  @p add.s32 r0, r0, %r663;  mov.s32 %r669, r0;}
	// end inline asm
	mov.b32 	%r677, 16;
	// begin inline asm
	{  .reg .s32 r0;  .reg .pred p;  shfl.sync.up.b32 r0|p, %r669, %r677, %r678, %r680;  @p add.s32 r0, r0, %r669;  mov.s32 %r675, r0;}
	// end inline asm
	setp.ne.s32 	%p101, %r624, 31;
	@%p101 bra 	$L__BB7_8;
	shl.b32 	%r698, %r4, 2;
	mov.u32 	%r699, _ZZN3cub18CUB_300001_SM_10006detail4scan16DeviceScanKernelINS2_10policy_hubIiiimN4cuda3std3__44plusIvEEE10Policy1000EN6thrust24THRUST_300001_SM_1000_NS10device_ptrIiEESF_NS0_13ScanTileStateIiLb1EEES9_NS0_8NullTypeEmiLb0ESI_EEvT0_T1_T2_iT3_T4_T5_E12temp_storage;
	add.s32 	%r700, %r699, %r698;
	st.shared.u32 	[%r700+16], %r675;
$L__BB7_8:
	sub.s32 	%r701, %r675, %r655;
	bar.sync 	0;
	ld.shared.v4.u32 	{%r702, %r703, %r704, %r705}, [_ZZN3cub18CUB_300001_SM_10006detail4scan16DeviceScanKernelINS2_10policy_hubIiiimN4cuda3std3__44plusIvEEE10Policy1000EN6thrust24THRUST_300001_SM_1000_NS10device_ptrIiEESF_NS0_13ScanTileStateIiLb1EEES9_NS0_8NullTypeEmiLb0ESI_EEvT0_T1_T2_iT3_T4_T5_E12temp_storage+16];
	add.s32 	%r706, %r703, %r702;
	setp.eq.s32 	%p102, %r4, 2;
	selp.b32 	%r707, %r706, %r702, %p102;
	add.s32 	%r708, %r706, %r704;
	setp.eq.s32 	%p103, %r4, 3;
	selp.b32 	%r709, %r708, %r707, %p103;
	add.s32 	%r710, %r708, %r705;
	setp.eq.s32 	%p104, %r4, 4;
	selp.b32 	%r711, %r710, %r709, %p104;
	ld.shared.v4.u32 	{%r712, %r713, %r714, %r715}, [_ZZN3cub18CUB_300001_SM_10006detail4scan16DeviceScanKernelINS2_10policy_hubIiiimN4cuda3std3__44plusIvEEE10Policy1000EN6thrust24THRUST_300001_SM_1000_NS10device_ptrIiEESF_NS0_13ScanTileStateIiLb1EEES9_NS0_8NullTypeEmiLb0ESI_EEvT0_T1_T2_iT3_T4_T5_E12temp_storage+32];
	add.s32 	%r716, %r710, %r712;
	setp.eq.s32 	%p105, %r4, 5;
	selp.b32 	%r717, %r716, %r711, %p105;
	add.s32 	%r718, %r716, %r713;
	setp.eq.s32 	%p106, %r4, 6;
	selp.b32 	%r719, %r718, %r717, %p106;
	add.s32 	%r720, %r718, %r714;
	setp.eq.s32 	%p107, %r4, 7;
	selp.b32 	%r721, %r720, %r719, %p107;
	add.s32 	%r722, %r720, %r715;
	setp.eq.s32 	%p108, %r4, 8;
	selp.b32 	%r723, %r722, %r721, %p108;
	ld.shared.v4.u32 	{%r724, %r725, %r726, %r727}, [_ZZN3cub18CUB_300001_SM_10006detail4scan16DeviceScanKernelINS2_10policy_hubIiiimN4cuda3std3__44plusIvEEE10Policy1000EN6thrust24THRUST_300001_SM_1000_NS10device_ptrIiEESF_NS0_13ScanTileStateIiLb1EEES9_NS0_8NullTypeEmiLb0ESI_EEvT0_T1_T2_iT3_T4_T5_E12temp_storage+48];
	add.s32 	%r728, %r722, %r724;
	setp.eq.s32 	%p109, %r4, 9;
	selp.b32 	%r729, %r728, %r723, %p109;
	add.s32 	%r730, %r728, %r725;
	setp.eq.s32 	%p110, %r4, 10;
	selp.b32 	%r731, %r730, %r729, %p110;
	add.s32 	%r732, %r730, %r726;
	setp.eq.s32 	%p111, %r4, 11;
	selp.b32 	%r733, %r732, %r731, %p111;
	add.s32 	%r734, %r732, %r727;
	setp.eq.s32 	%p112, %r4, 12;
	selp.b32 	%r735, %r734, %r733, %p112;
	ld.shared.u32 	%r736, [_ZZN3cub18CUB_300001_SM_10006detail4scan16DeviceScanKernelINS2_10policy_hubIiiimN4cuda3std3__44plusIvEEE10Policy1000EN6thrust24THRUST_300001_SM_1000_NS10device_ptrIiEESF_NS0_13ScanTileStateIiLb1EEES9_NS0_8NullTypeEmiLb0ESI_EEvT0_T1_T2_iT3_T4_T5_E12temp_storage+64];
	add.s32 	%r32, %r734, %r736;
	setp.gt.u32 	%p113, %r2, 31;
	setp.lt.u32 	%p114, %r2, 32;
	setp.eq.s32 	%p115, %r624, 0;
	selp.b32 	%r737, 0, %r701, %p115;
	add.s32 	%r976, %r735, %r737;
	selp.b32 	%r34, %r701, %r976, %p114;
	@%p113 bra 	$L__BB7_24;
	setp.ne.s32 	%p116, %r2, 0;
	mul.wide.s32 	%rd41, %r1, 8;
	add.s64 	%rd7, %rd1, %rd41;
	@%p116 bra 	$L__BB7_11;
	st.shared.u32 	[_ZZN3cub18CUB_300001_SM_10006detail4scan16DeviceScanKernelINS2_10policy_hubIiiimN4cuda3std3__44plusIvEEE10Policy1000EN6thrust24THRUST_300001_SM_1000_NS10device_ptrIiEESF_NS0_13ScanTileStateIiLb1EEES9_NS0_8NullTypeEmiLb0ESI_EEvT0_T1_T2_iT3_T4_T5_E12temp_storage+12], %r32;
	add.s64 	%rd42, %rd7, 256;
	mov.b32 	%r738, 100;
	// begin inline asm
	st.relaxed.gpu.v2.u32 [%rd42], {%r738, %r32};
	// end inline asm
$L__BB7_11:
	not.b32 	%r744, %r2;
	add.s32 	%r972, %r1, %r744;
	mov.b32 	%r740, 550;
	// begin inline asm
	nanosleep.u32 %r740;
	// end inline asm
	mul.wide.s32 	%rd44, %r972, 8;
	add.s64 	%rd45, %rd1, %rd44;
	add.s64 	%rd43, %rd45, 256;
	// begin inline asm
	ld.relaxed.gpu.v2.u32 {%r973, %r967}, [%rd43];
	// end inline asm
	mov.b32 	%r968, 478;
$L__BB7_12:
	setp.eq.s32 	%p117, %r973, 99;
	mov.b32 	%r745, -1;
	vote.sync.any.pred 	%p118, %p117, %r745;
	not.pred 	%p119, %p118;
	@%p119 bra 	$L__BB7_14;
	// begin inline asm
	nanosleep.u32 %r968;
	// end inline asm
	shr.u32 	%r968, %r968, 1;
	// begin inline asm
	ld.relaxed.gpu.v2.u32 {%r973, %r967}, [%rd43];
	// end inline asm
	bra.uni 	$L__BB7_12;
$L__BB7_14:
	setp.eq.s32 	%p120, %r973, 101;
	mov.b32 	%r772, -1;
	vote.sync.ballot.b32 	%r774, %p120, %r772;
	// begin inline asm
	mov.u32 %r747, %lanemask_ge;
	// end inline asm
	and.b32  	%r775, %r774, %r747;
	or.b32  	%r776, %r775, -2147483648;
	add.s32 	%r777, %r776, -1;
	not.b32 	%r778, %r776;
	and.b32  	%r779, %r778, %r777;
	popc.b32 	%r751, %r779;
	mov.b32 	%r750, 1;
	// begin inline asm
	shfl.sync.down.b32 %r748, %r967, %r750, %r751, %r772;
	// end inline asm
	setp.lt.s32 	%p122, %r624, %r751;
	selp.b32 	%r780, %r748, 0, %p122;
	add.s32 	%r754, %r780, %r967;
	mov.b32 	%r755, 2;
	// begin inline asm
	shfl.sync.down.b32 %r753, %r754, %r755, %r751, %r772;
	// end inline asm
	add.s32 	%r47, %r624, 2;
	setp.gt.s32 	%p123, %r47, %r751;
	selp.b32 	%r781, 0, %r753, %p123;
	add.s32 	%r759, %r754, %r781;
	mov.b32 	%r760, 4;
	// begin inline asm
	shfl.sync.down.b32 %r758, %r759, %r760, %r751, %r772;
	// end inline asm
	add.s32 	%r48, %r624, 4;
	setp.gt.s32 	%p124, %r48, %r751;
	selp.b32 	%r782, 0, %r758, %p124;
	add.s32 	%r764, %r759, %r782;
	mov.b32 	%r765, 8;
	// begin inline asm
	shfl.sync.down.b32 %r763, %r764, %r765, %r751, %r772;
	// end inline asm
	add.s32 	%r49, %r624, 8;
	setp.gt.s32 	%p125, %r49, %r751;
	selp.b32 	%r783, 0, %r763, %p125;
	add.s32 	%r769, %r764, %r783;
	mov.b32 	%r770, 16;
	// begin inline asm
	shfl.sync.down.b32 %r768, %r769, %r770, %r751, %r772;
	// end inline asm
	add.s32 	%r50, %r624, 16;
	setp.gt.s32 	%p126, %r50, %r751;
	selp.b32 	%r784, 0, %r768, %p126;
	add.s32 	%r971, %r769, %r784;
	add.s64 	%rd9, %rd1, 256;
	mov.b32 	%r969, 478;
$L__BB7_15:
	setp.ne.s32 	%p127, %r973, 101;
	mov.b32 	%r785, -1;
	vote.sync.all.pred 	%p128, %p127, %r785;
	not.pred 	%p129, %p128;
	@%p129 bra 	$L__BB7_20;
	shr.u32 	%r969, %r969, 1;
	mul.wide.s32 	%rd48, %r972, 8;
	add.s64 	%rd49, %rd9, %rd48;
	add.s64 	%rd47, %rd49, -256;
	// begin inline asm
	ld.relaxed.gpu.v2.u32 {%r973, %r974}, [%rd47];
	// end inline asm
	mov.u32 	%r975, %r969;
$L__BB7_17:
	setp.eq.s32 	%p133, %r973, 99;
	mov.b32 	%r793, -1;
	vote.sync.any.pred 	%p134, %p133, %r793;
	not.pred 	%p135, %p134;
	@%p135 bra 	$L__BB7_19;
	// begin inline asm
	nanosleep.u32 %r975;
	// end inline asm
	shr.u32 	%r975, %r975, 1;
	// begin inline asm
	ld.relaxed.gpu.v2.u32 {%r973, %r974}, [%rd47];
	// end inline asm
	bra.uni 	$L__BB7_17;
$L__BB7_19:
	setp.eq.s32 	%p136, %r973, 101;
	mov.b32 	%r819, -1;
	vote.sync.ballot.b32 	%r820, %p136, %r819;
	and.b32  	%r821, %r820, %r747;
	or.b32  	%r822, %r821, -2147483648;
	add.s32 	%r823, %r822, -1;
	not.b32 	%r824, %r822;
	and.b32  	%r825, %r824, %r823;
	popc.b32 	%r798, %r825;
	mov.b32 	%r797, 1;
	// begin inline asm
	shfl.sync.down.b32 %r795, %r974, %r797, %r798, %r819;
	// end inline asm
	setp.lt.s32 	%p138, %r624, %r798;
	selp.b32 	%r826, %r795, 0, %p138;
	add.s32 	%r801, %r826, %r974;
	mov.b32 	%r802, 2;
	// begin inline asm
	shfl.sync.down.b32 %r800, %r801, %r802, %r798, %r819;
	// end inline asm
	setp.gt.s32 	%p139, %r47, %r798;
	selp.b32 	%r827, 0, %r800, %p139;
	add.s32 	%r806, %r801, %r827;
	mov.b32 	%r807, 4;
	// begin inline asm
	shfl.sync.down.b32 %r805, %r806, %r807, %r798, %r819;
	// end inline asm
	setp.gt.s32 	%p140, %r48, %r798;
	selp.b32 	%r828, 0, %r805, %p140;
	add.s32 	%r811, %r806, %r828;
	mov.b32 	%r812, 8;
	// begin inline asm
	shfl.sync.down.b32 %r810, %r811, %r812, %r798, %r819;
	// end inline asm
	setp.gt.s32 	%p141, %r49, %r798;
	selp.b32 	%r829, 0, %r810, %p141;
	add.s32 	%r816, %r811, %r829;
	mov.b32 	%r817, 16;
	// begin inline asm
	shfl.sync.down.b32 %r815, %r816, %r817, %r798, %r819;
	// end inline asm
	setp.gt.s32 	%p142, %r50, %r798;
	selp.b32 	%r830, 0, %r815, %p142;
	add.s32 	%r831, %r830, %r971;
	add.s32 	%r971, %r831, %r816;
	add.s32 	%r972, %r972, -32;
	bra.uni 	$L__BB7_15;
$L__BB7_20:
	@%p116 bra 	$L__BB7_22;
	add.s32 	%r788, %r971, %r32;
	add.s64 	%rd46, %rd7, 256;
	mov.b32 	%r787, 101;
	// begin inline asm
	st.relaxed.gpu.v2.u32 [%rd46], {%r787, %r788};
	// end inline asm
	st.shared.u32 	[_ZZN3cub18CUB_300001_SM_10006detail4scan16DeviceScanKernelINS2_10policy_hubIiiimN4cuda3std3__44plusIvEEE10Policy1000EN6thrust24THRUST_300001_SM_1000_NS10device_ptrIiEESF_NS0_13ScanTileStateIiLb1EEES9_NS0_8NullTypeEmiLb0ESI_EEvT0_T1_T2_iT3_T4_T5_E12temp_storage+4], %r971;
	st.shared.u32 	[_ZZN3cub18CUB_300001_SM_10006detail4scan16DeviceScanKernelINS2_10policy_hubIiiimN4cuda3std3__44plusIvEEE10Policy1000EN6thrust24THRUST_300001_SM_1000_NS10device_ptrIiEESF_NS0_13ScanTileStateIiLb1EEES9_NS0_8NullTypeEmiLb0ESI_EEvT0_T1_T2_iT3_T4_T5_E12temp_storage+8], %r788;
$L__BB7_22:
	setp.ne.s32 	%p131, %r624, 0;
	mov.u32 	%r976, %r34;
	@%p131 bra 	$L__BB7_24;
	st.shared.u32 	[_ZZN3cub18CUB_300001_SM_10006detail4scan16DeviceScanKernelINS2_10policy_hubIiiimN4cuda3std3__44plusIvEEE10Policy1000EN6thrust24THRUST_300001_SM_1000_NS10device_ptrIiEESF_NS0_13ScanTileStateIiLb1EEES9_NS0_8NullTypeEmiLb0ESI_EEvT0_T1_T2_iT3_T4_T5_E12temp_storage+84], %r971;
	mov.u32 	%r976, %r971;
$L__BB7_24:
	bar.sync 	0;
	setp.eq.s32 	%p132, %r2, 0;
	ld.shared.u32 	%r789, [_ZZN3cub18CUB_300001_SM_10006detail4scan16DeviceScanKernelINS2_10policy_hubIiiimN4cuda3std3__44plusIvEEE10Policy1000EN6thrust24THRUST_300001_SM_1000_NS10device_ptrIiEESF_NS0_13ScanTileStateIiLb1EEES9_NS0_8NullTypeEmiLb0ESI_EEvT0_T1_T2_iT3_T4_T5_E12temp_storage+84];
	selp.b32 	%r790, 0, %r789, %p132;
	add.s32 	%r977, %r790, %r976;
$L__BB7_25:
	add.s32 	%r928, %r977, %r7;
	add.s32 	%r929, %r8, %r928;
	add.s32 	%r930, %r9, %r929;
	add.s32 	%r931, %r10, %r930;
	add.s32 	%r932, %r11, %r931;
	add.s32 	%r933, %r12, %r932;
	add.s32 	%r934, %r13, %r933;
	add.s32 	%r935, %r14, %r934;
	add.s32 	%r936, %r15, %r935;
	add.s32 	%r937, %r16, %r936;
	add.s32 	%r938, %r17, %r937;
	add.s32 	%r939, %r18, %r938;
	add.s32 	%r940, %r19, %r939;
	add.s32 	%r941, %r20, %r940;
	add.s32 	%r942, %r21, %r941;
	add.s32 	%r943, %r22, %r942;
	add.s32 	%r944, %r23, %r943;
	add.s32 	%r945, %r24, %r944;
	add.s32 	%r946, %r25, %r945;
	bar.sync 	0;
	st.shared.u32 	[%r6], %r928;
	st.shared.u32 	[%r6+4], %r929;
	st.shared.u32 	[%r6+8], %r930;
	st.shared.u32 	[%r6+12], %r931;
	st.shared.u32 	[%r6+16], %r932;
	st.shared.u32 	[%r6+20], %r933;
	st.shared.u32 	[%r6+24], %r934;
	st.shared.u32 	[%r6+28], %r935;
	st.shared.u32 	[%r6+32], %r936;
	st.shared.u32 	[%r6+36], %r937;
	st.shared.u32 	[%r6+40], %r938;
	st.shared.u32 	[%r6+44], %r939;
	st.shared.u32 	[%r6+48], %r940;
	st.shared.u32 	[%r6+52], %r941;
	st.shared.u32 	[%r6+56], %r942;
	st.shared.u32 	[%r6+60], %r943;
	st.shared.u32 	[%r6+64], %r944;
	st.shared.u32 	[%r6+68], %r945;
	st.shared.u32 	[%r6+72], %r946;
	bar.warp.sync 	-1;
	ld.shared.u32 	%r947, [%r5];
	ld.shared.u32 	%r948, [%r5+128];
	ld.shared.u32 	%r949, [%r5+256];
	ld.shared.u32 	%r950, [%r5+384];
	ld.shared.u32 	%r951, [%r5+512];
	ld.shared.u32 	%r952, [%r5+640];
	ld.shared.u32 	%r953, [%r5+768];
	ld.shared.u32 	%r954, [%r5+896];
	ld.shared.u32 	%r955, [%r5+1024];
	ld.shared.u32 	%r956, [%r5+1152];
	ld.shared.u32 	%r957, [%r5+1280];
	ld.shared.u32 	%r958, [%r5+1408];
	ld.shared.u32 	%r959, [%r5+1536];
	ld.shared.u32 	%r960, [%r5+1664];
	ld.shared.u32 	%r961, [%r5+1792];
	ld.shared.u32 	%r962, [%r5+1920];
	ld.shared.u32 	%r963, [%r5+2048];
	ld.shared.u32 	%r964, [%r5+2176];
	ld.shared.u32 	%r965, [%r5+2304];
	add.s64 	%rd54, %rd3, %rd39;
	st.global.u32 	[%rd54], %r947;
	st.global.u32 	[%rd54+128], %r948;
	st.global.u32 	[%rd54+256], %r949;
	st.global.u32 	[%rd54+384], %r950;
	st.global.u32 	[%rd54+512], %r951;
	st.global.u32 	[%rd54+640], %r952;
	st.global.u32 	[%rd54+768], %r953;
	st.global.u32 	[%rd54+896], %r954;
	st.global.u32 	[%rd54+1024], %r955;
	st.global.u32 	[%rd54+1152], %r956;
	st.global.u32 	[%rd54+1280], %r957;
	st.global.u32 	[%rd54+1408], %r958;
	st.global.u32 	[%rd54+1536], %r959;
	st.global.u32 	[%rd54+1664], %r960;
	st.global.u32 	[%rd54+1792], %r961;
	st.global.u32 	[%rd54+1920], %r962;
	st.global.u32 	[%rd54+2048], %r963;
	st.global.u32 	[%rd54+2176], %r964;
	st.global.u32 	[%rd54+2304], %r965;
	bra.uni 	$L__BB7_128;
$L__BB7_26:
	setp.eq.s64 	%p2, %rd5, 0;
	@%p2 bra 	$L__BB7_128;
	cvt.u32.u64 	%r72, %rd5;
	shl.b64 	%rd19, %rd4, 2;
	add.s64 	%rd20, %rd2, %rd19;
	mov.u32 	%r73, %tid.x;
	ld.global.u32 	%r996, [%rd20];
	and.b32  	%r202, %r73, 31;
	and.b32  	%r203, %r73, 992;
	mul.lo.s32 	%r204, %r203, 19;
	or.b32  	%r75, %r204, %r202;
	setp.ge.u32 	%p3, %r75, %r72;
	shl.b32 	%r205, %r75, 2;
	cvt.u64.u32 	%rd21, %r205;
	add.s64 	%rd11, %rd20, %rd21;
	mov.u32 	%r978, %r996;
	@%p3 bra 	$L__BB7_29;
	ld.global.u32 	%r978, [%rd11];
$L__BB7_29:
	add.s32 	%r206, %r75, 32;
	setp.ge.u32 	%p4, %r206, %r72;
	mov.u32 	%r979, %r996;
	@%p4 bra 	$L__BB7_31;
	ld.global.u32 	%r979, [%rd11+128];
$L__BB7_31:
	add.s32 	%r207, %r75, 64;
	setp.ge.u32 	%p5, %r207, %r72;
	mov.u32 	%r980, %r996;
	@%p5 bra 	$L__BB7_33;
	ld.global.u32 	%r980, [%rd11+256];
$L__BB7_33:
	add.s32 	%r208, %r75, 96;
	setp.ge.u32 	%p6, %r208, %r72;
	mov.u32 	%r981, %r996;
	@%p6 bra 	$L__BB7_35;
	ld.global.u32 	%r981, [%rd11+384];
$L__BB7_35:
	add.s32 	%r209, %r75, 128;
	setp.ge.u32 	%p7, %r209, %r72;
	mov.u32 	%r982, %r996;
	@%p7 bra 	$L__BB7_37;
	ld.global.u32 	%r982, [%rd11+512];
$L__BB7_37:
	add.s32 	%r210, %r75, 160;
	setp.ge.u32 	%p8, %r210, %r72;
	mov.u32 	%r983, %r996;
	@%p8 bra 	$L__BB7_39;
	ld.global.u32 	%r983, [%rd11+640];
$L__BB7_39:
	add.s32 	%r211, %r75, 192;
	setp.ge.u32 	%p9, %r211, %r72;
	mov.u32 	%r984, %r996;
	@%p9 bra 	$L__BB7_41;
	ld.global.u32 	%r984, [%rd11+768];
$L__BB7_41:
	add.s32 	%r212, %r75, 224;
	setp.ge.u32 	%p10, %r212, %r72;
	mov.u32 	%r985, %r996;
	@%p10 bra 	$L__BB7_43;
	ld.global.u32 	%r985, [%rd11+896];
$L__BB7_43:
	add.s32 	%r92, %r75, 256;
	setp.ge.u32 	%p11, %r92, %r72;
	mov.u32 	%r986, %r996;
	@%p11 bra 	$L__BB7_45;
	ld.global.u32 	%r986, [%rd11+1024];
$L__BB7_45:
	add.s32 	%r213, %r75, 288;
	setp.ge.u32 	%p12, %r213, %r72;
	mov.u32 	%r987, %r996;
	@%p12 bra 	$L__BB7_47;
	ld.global.u32 	%r987, [%rd11+1152];
$L__BB7_47:
	add.s32 	%r214, %r75, 320;
	setp.ge.u32 	%p13, %r214, %r72;
	mov.u32 	%r988, %r996;
	@%p13 bra 	$L__BB7_49;
	ld.global.u32 	%r988, [%rd11+1280];
$L__BB7_49:
	add.s32 	%r215, %r75, 352;
	setp.ge.u32 	%p14, %r215, %r72;
	mov.u32 	%r989, %r996;
	@%p14 bra 	$L__BB7_51;
	ld.global.u32 	%r989, [%rd11+1408];
$L__BB7_51:
	add.s32 	%r216, %r75, 384;
	setp.ge.u32 	%p15, %r216, %r72;
	mov.u32 	%r990, %r996;
	@%p15 bra 	$L__BB7_53;
	ld.global.u32 	%r990, [%rd11+1536];
$L__BB7_53:
	add.s32 	%r217, %r75, 416;
	setp.ge.u32 	%p16, %r217, %r72;
	mov.u32 	%r991, %r996;
	@%p16 bra 	$L__BB7_55;
	ld.global.u32 	%r991, [%rd11+1664];
$L__BB7_55:
	add.s32 	%r218, %r75, 448;
	setp.ge.u32 	%p17, %r218, %r72;
	mov.u32 	%r992, %r996;
	@%p17 bra 	$L__BB7_57;
	ld.global.u32 	%r992, [%rd11+1792];
$L__BB7_57:
	add.s32 	%r219, %r75, 480;
	setp.ge.u32 	%p18, %r219, %r72;
	mov.u32 	%r993, %r996;
	@%p18 bra 	$L__BB7_59;
	ld.global.u32 	%r993, [%rd11+1920];
$L__BB7_59:
	add.s32 	%r220, %r75, 512;
	setp.ge.u32 	%p19, %r220, %r72;
	mov.u32 	%r994, %r996;
	@%p19 bra 	$L__BB7_61;
	ld.global.u32 	%r994, [%rd11+2048];
$L__BB7_61:
	add.s32 	%r221, %r75, 544;
	setp.ge.u32 	%p20, %r221, %r72;
	mov.u32 	%r995, %r996;
	@%p20 bra 	$L__BB7_63;
	ld.global.u32 	%r995, [%rd11+2176];
$L__BB7_63:
	add.s32 	%r113, %r75, 576;
	setp.ge.u32 	%p21, %r113, %r72;
	@%p21 bra 	$L__BB7_65;
	ld.global.u32 	%r996, [%rd11+2304];
$L__BB7_65:
	// begin inline asm
	mov.u32 %r222, %laneid;
	// end inline asm
	shr.u32 	%r117, %r73, 5;
	mad.lo.s32 	%r223, %r117, 608, %r222;
	shl.b32 	%r224, %r223, 2;
	mov.u32 	%r225, _ZZN3cub18CUB_300001_SM_10006detail4scan16DeviceScanKernelINS2_10policy_hubIiiimN4cuda3std3__44plusIvEEE10Policy1000EN6thrust24THRUST_300001_SM_1000_NS10device_ptrIiEESF_NS0_13ScanTileStateIiLb1EEES9_NS0_8NullTypeEmiLb0ESI_EEvT0_T1_T2_iT3_T4_T5_E12temp_storage;
	add.s32 	%r118, %r225, %r224;
	st.shared.u32 	[%r118], %r978;
	st.shared.u32 	[%r118+128], %r979;
	st.shared.u32 	[%r118+256], %r980;
	st.shared.u32 	[%r118+384], %r981;
	st.shared.u32 	[%r118+512], %r982;
	st.shared.u32 	[%r118+640], %r983;
	st.shared.u32 	[%r118+768], %r984;
	st.shared.u32 	[%r118+896], %r985;
	st.shared.u32 	[%r118+1024], %r986;
	st.shared.u32 	[%r118+1152], %r987;
	st.shared.u32 	[%r118+1280], %r988;
	st.shared.u32 	[%r118+1408], %r989;
	st.shared.u32 	[%r118+1536], %r990;
	st.shared.u32 	[%r118+1664], %r991;
	st.shared.u32 	[%r118+1792], %r992;
	st.shared.u32 	[%r118+1920], %r993;
	st.shared.u32 	[%r118+2048], %r994;
	st.shared.u32 	[%r118+2176], %r995;
	st.shared.u32 	[%r118+2304], %r996;
	bar.warp.sync 	-1;
	mad.lo.s32 	%r119, %r222, 72, %r118;
	ld.shared.u32 	%r120, [%r119];
	ld.shared.u32 	%r121, [%r119+4];
	ld.shared.u32 	%r122, [%r119+8];
	ld.shared.u32 	%r123, [%r119+12];
	ld.shared.u32 	%r124, [%r119+16];
	ld.shared.u32 	%r125, [%r119+20];
	ld.shared.u32 	%r126, [%r119+24];
	ld.shared.u32 	%r127, [%r119+28];
	ld.shared.u32 	%r128, [%r119+32];
	ld.shared.u32 	%r129, [%r119+36];
	ld.shared.u32 	%r130, [%r119+40];
	ld.shared.u32 	%r131, [%r119+44];
	ld.shared.u32 	%r132, [%r119+48];
	ld.shared.u32 	%r133, [%r119+52];
	ld.shared.u32 	%r134, [%r119+56];
	ld.shared.u32 	%r135, [%r119+60];
	ld.shared.u32 	%r136, [%r119+64];
	ld.shared.u32 	%r137, [%r119+68];
	ld.shared.u32 	%r138, [%r119+72];
	bar.sync 	0;
	setp.ne.s32 	%p22, %r1, 0;
	@%p22 bra 	$L__BB7_69;
	add.s32 	%r451, %r121, %r120;
	add.s32 	%r452, %r122, %r451;
	add.s32 	%r453, %r123, %r452;
	add.s32 	%r454, %r124, %r453;
	add.s32 	%r455, %r125, %r454;
	add.s32 	%r456, %r126, %r455;
	add.s32 	%r457, %r127, %r456;
	add.s32 	%r458, %r128, %r457;
	add.s32 	%r459, %r129, %r458;
	add.s32 	%r460, %r130, %r459;
	add.s32 	%r461, %r131, %r460;
	add.s32 	%r462, %r132, %r461;
	add.s32 	%r463, %r133, %r462;
	add.s32 	%r464, %r134, %r463;
	add.s32 	%r465, %r135, %r464;
	add.s32 	%r466, %r136, %r465;
	add.s32 	%r467, %r137, %r466;
	add.s32 	%r425, %r138, %r467;
	mov.b32 	%r423, 1;
	mov.b32 	%r448, 0;
	mov.b32 	%r450, -1;
	// begin inline asm
	{  .reg .s32 r0;  .reg .pred p;  shfl.sync.up.b32 r0|p, %r425, %r423, %r448, %r450;  @p add.s32 r0, r0, %r425;  mov.s32 %r421, r0;}
	// end inline asm
	mov.b32 	%r429, 2;
	// begin inline asm
	{  .reg .s32 r0;  .reg .pred p;  shfl.sync.up.b32 r0|p, %r421, %r429, %r448, %r450;  @p add.s32 r0, r0, %r421;  mov.s32 %r427, r0;}
	// end inline asm
	mov.b32 	%r435, 4;
	// begin inline asm
	{  .reg .s32 r0;  .reg .pred p;  shfl.sync.up.b32 r0|p, %r427, %r435, %r448, %r450;  @p add.s32 r0, r0, %r427;  mov.s32 %r433, r0;}
	// end inline asm
	mov.b32 	%r441, 8;
	// begin inline asm
	{  .reg .s32 r0;  .reg .pred p;  shfl.sync.up.b32 r0|p, %r433, %r441, %r448, %r450;  @p add.s32 r0, r0, %r433;  mov.s32 %r439, r0;}
	// end inline asm
	mov.b32 	%r447, 16;
	// begin inline asm
	{  .reg .s32 r0;  .reg .pred p;  shfl.sync.up.b32 r0|p, %r439, %r447, %r448, %r450;  @p add.s32 r0, r0, %r439;  mov.s32 %r445, r0;}
	// end inline asm
	setp.ne.s32 	%p65, %r222, 31;
	@%p65 bra 	$L__BB7_68;
	shl.b32 	%r468, %r117, 2;
	mov.u32 	%r469, _ZZN3cub18CUB_300001_SM_10006detail4scan16DeviceScanKernelINS2_10policy_hubIiiimN4cuda3std3__44plusIvEEE10Policy1000EN6thrust24THRUST_300001_SM_1000_NS10device_ptrIiEESF_NS0_13ScanTileStateIiLb1EEES9_NS0_8NullTypeEmiLb0ESI_EEvT0_T1_T2_iT3_T4_T5_E12temp_storage;
	add.s32 	%r470, %r469, %r468;
	st.shared.u32 	[%r470+16], %r445;
$L__BB7_68:
	sub.s32 	%r471, %r445, %r425;
	bar.sync 	0;
	ld.shared.v4.u32 	{%r472, %r473, %r474, %r475}, [_ZZN3cub18CUB_300001_SM_10006detail4scan16DeviceScanKernelINS2_10policy_hubIiiimN4cuda3std3__44plusIvEEE10Policy1000EN6thrust24THRUST_300001_SM_1000_NS10device_ptrIiEESF_NS0_13ScanTileStateIiLb1EEES9_NS0_8NullTypeEmiLb0ESI_EEvT0_T1_T2_iT3_T4_T5_E12temp_storage+16];
	add.s32 	%r476, %r473, %r472;
	setp.eq.s32 	%p66, %r117, 2;
	selp.b32 	%r477, %r476, %r472, %p66;
	add.s32 	%r478, %r476, %r474;
	setp.eq.s32 	%p67, %r117, 3;
	selp.b32 	%r479, %r478, %r477, %p67;
	add.s32 	%r480, %r478, %r475;
	setp.eq.s32 	%p68, %r117, 4;
	selp.b32 	%r481, %r480, %r479, %p68;
	ld.shared.v4.u32 	{%r482, %r483, %r484, %r485}, [_ZZN3cub18CUB_300001_SM_10006detail4scan16DeviceScanKernelINS2_10policy_hubIiiimN4cuda3std3__44plusIvEEE10Policy1000EN6thrust24THRUST_300001_SM_1000_NS10device_ptrIiEESF_NS0_13ScanTileStateIiLb1EEES9_NS0_8NullTypeEmiLb0ESI_EEvT0_T1_T2_iT3_T4_T5_E12temp_storage+32];
	add.s32 	%r486, %r480, %r482;
	setp.eq.s32 	%p69, %r117, 5;
	selp.b32 	%r487, %r486, %r481, %p69;
	add.s32 	%r488, %r486, %r483;
	setp.eq.s32 	%p70, %r117, 6;
	selp.b32 	%r489, %r488, %r487, %p70;
	add.s32 	%r490, %r488, %r484;
	setp.eq.s32 	%p71, %r117, 7;
	selp.b32 	%r491, %r490, %r489, %p71;
	add.s32 	%r492, %r490, %r485;
	setp.eq.s32 	%p72, %r117, 8;
	selp.b32 	%r493, %r492, %r491, %p72;
	ld.shared.v4.u32 	{%r494, %r495, %r496, %r497}, [_ZZN3cub18CUB_300001_SM_10006detail4scan16DeviceScanKernelINS2_10policy_hubIiiimN4cuda3std3__44plusIvEEE10Policy1000EN6thrust24THRUST_300001_SM_1000_NS10device_ptrIiEESF_NS0_13ScanTileStateIiLb1EEES9_NS0_8NullTypeEmiLb0ESI_EEvT0_T1_T2_iT3_T4_T5_E12temp_storage+48];
	add.s32 	%r498, %r492, %r494;
	setp.eq.s32 	%p73, %r117, 9;
	selp.b32 	%r499, %r498, %r493, %p73;
	add.s32 	%r500, %r498, %r495;
	setp.eq.s32 	%p74, %r117, 10;
	selp.b32 	%r501, %r500, %r499, %p74;
	add.s32 	%r502, %r500, %r496;
	setp.eq.s32 	%p75, %r117, 11;
	selp.b32 	%r503, %r502, %r501, %p75;
	add.s32 	%r504, %r502, %r497;
	setp.eq.s32 	%p76, %r117, 12;
	selp.b32 	%r505, %r504, %r503, %p76;
	setp.lt.u32 	%p77, %r73, 32;
	setp.eq.s32 	%p78, %r222, 0;
	selp.b32 	%r506, 0, %r471, %p78;
	add.s32 	%r507, %r505, %r506;
	selp.b32 	%r508, %r471, %r507, %p77;
	setp.eq.s32 	%p79, %r73, 0;
	selp.b32 	%r1008, 0, %r508, %p79;
	bra.uni 	$L__BB7_88;
$L__BB7_69:
	add.s32 	%r256, %r121, %r120;
	add.s32 	%r257, %r122, %r256;
	add.s32 	%r258, %r123, %r257;
	add.s32 	%r259, %r124, %r258;
	add.s32 	%r260, %r125, %r259;
	add.s32 	%r261, %r126, %r260;
	add.s32 	%r262, %r127, %r261;
	add.s32 	%r263, %r128, %r262;
	add.s32 	%r264, %r129, %r263;
	add.s32 	%r265, %r130, %r264;
	add.s32 	%r266, %r131, %r265;
	add.s32 	%r267, %r132, %r266;
	add.s32 	%r268, %r133, %r267;
	add.s32 	%r269, %r134, %r268;
	add.s32 	%r270, %r135, %r269;
	add.s32 	%r271, %r136, %r270;
	add.s32 	%r272, %r137, %r271;
	add.s32 	%r230, %r138, %r272;
	mov.b32 	%r228, 1;
	mov.b32 	%r253, 0;
	mov.b32 	%r255, -1;
	// begin inline asm
	{  .reg .s32 r0;  .reg .pred p;  shfl.sync.up.b32 r0|p, %r230, %r228, %r253, %r255;  @p add.s32 r0, r0, %r230;  mov.s32 %r226, r0;}
	// end inline asm
	mov.b32 	%r234, 2;
	// begin inline asm
	{  .reg .s32 r0;  .reg .pred p;  shfl.sync.up.b32 r0|p, %r226, %r234, %r253, %r255;  @p add.s32 r0, r0, %r226;  mov.s32 %r232, r0;}
	// end inline asm
	mov.b32 	%r240, 4;
	// begin inline asm
	{  .reg .s32 r0;  .reg .pred p;  shfl.sync.up.b32 r0|p, %r232, %r240, %r253, %r255;  @p add.s32 r0, r0, %r232;  mov.s32 %r238, r0;}
	// end inline asm
	mov.b32 	%r246, 8;
	// begin inline asm
	{  .reg .s32 r0;  .reg .pred p;  shfl.sync.up.b32 r0|p, %r238, %r246, %r253, %r255;  @p add.s32 r0, r0, %r238;  mov.s32 %r244, r0;}
	// end inline asm
	mov.b32 	%r252, 16;
	// begin inline asm
	{  .reg .s32 r0;  .reg .pred p;  shfl.sync.up.b32 r0|p, %r244, %r252, %r253, %r255;  @p add.s32 r0, r0, %r244;  mov.s32 %r250, r0;}
	// end inline asm
	setp.ne.s32 	%p23, %r222, 31;
	@%p23 bra 	$L__BB7_71;
	shl.b32 	%r273, %r117, 2;
	mov.u32 	%r274, _ZZN3cub18CUB_300001_SM_10006detail4scan16DeviceScanKernelINS2_10policy_hubIiiimN4cuda3std3__44plusIvEEE10Policy1000EN6thrust24THRUST_300001_SM_1000_NS10device_ptrIiEESF_NS0_13ScanTileStateIiLb1EEES9_NS0_8NullTypeEmiLb0ESI_EEvT0_T1_T2_iT3_T4_T5_E12temp_storage;
	add.s32 	%r275, %r274, %r273;
	st.shared.u32 	[%r275+16], %r250;
$L__BB7_71:
	sub.s32 	%r276, %r250, %r230;
	bar.sync 	0;
	ld.shared.v4.u32 	{%r277, %r278, %r279, %r280}, [_ZZN3cub18CUB_300001_SM_10006detail4scan16DeviceScanKernelINS2_10policy_hubIiiimN4cuda3std3__44plusIvEEE10Policy1000EN6thrust24THRUST_300001_SM_1000_NS10device_ptrIiEESF_NS0_13ScanTileStateIiLb1EEES9_NS0_8NullTypeEmiLb0ESI_EEvT0_T1_T2_iT3_T4_T5_E12temp_storage+16];
	add.s32 	%r281, %r278, %r277;
	setp.eq.s32 	%p24, %r117, 2;
	selp.b32 	%r282, %r281, %r277, %p24;
	add.s32 	%r283, %r281, %r279;
	setp.eq.s32 	%p25, %r117, 3;
	selp.b32 	%r284, %r283, %r282, %p25;
	add.s32 	%r285, %r283, %r280;
	setp.eq.s32 	%p26, %r117, 4;
	selp.b32 	%r286, %r285, %r284, %p26;
	ld.shared.v4.u32 	{%r287, %r288, %r289, %r290}, [_ZZN3cub18CUB_300001_SM_10006detail4scan16DeviceScanKernelINS2_10policy_hubIiiimN4cuda3std3__44plusIvEEE10Policy1000EN6thrust24THRUST_300001_SM_1000_NS10device_ptrIiEESF_NS0_13ScanTileStateIiLb1EEES9_NS0_8NullTypeEmiLb0ESI_EEvT0_T1_T2_iT3_T4_T5_E12temp_storage+32];
	add.s32 	%r291, %r285, %r287;
	setp.eq.s32 	%p27, %r117, 5;
	selp.b32 	%r292, %r291, %r286, %p27;
	add.s32 	%r293, %r291, %r288;
	setp.eq.s32 	%p28, %r117, 6;
	selp.b32 	%r294, %r293, %r292, %p28;
	add.s32 	%r295, %r293, %r289;
	setp.eq.s32 	%p29, %r117, 7;
	selp.b32 	%r296, %r295, %r294, %p29;
	add.s32 	%r297, %r295, %r290;
	setp.eq.s32 	%p30, %r117, 8;
	selp.b32 	%r298, %r297, %r296, %p30;
	ld.shared.v4.u32 	{%r299, %r300, %r301, %r302}, [_ZZN3cub18CUB_300001_SM_10006detail4scan16DeviceScanKernelINS2_10policy_hubIiiimN4cuda3std3__44plusIvEEE10Policy1000EN6thrust24THRUST_300001_SM_1000_NS10device_ptrIiEESF_NS0_13ScanTileStateIiLb1EEES9_NS0_8NullTypeEmiLb0ESI_EEvT0_T1_T2_iT3_T4_T5_E12temp_storage+48];
	add.s32 	%r303, %r297, %r299;
	setp.eq.s32 	%p31, %r117, 9;
	selp.b32 	%r304, %r303, %r298, %p31;
	add.s32 	%r305, %r303, %r300;
	setp.eq.s32 	%p32, %r117, 10;
	selp.b32 	%r306, %r305, %r304, %p32;
	add.s32 	%r307, %r305, %r301;
	setp.eq.s32 	%p33, %r117, 11;
	selp.b32 	%r308, %r307, %r306, %p33;
	add.s32 	%r309, %r307, %r302;
	setp.eq.s32 	%p34, %r117, 12;
	selp.b32 	%r310, %r309, %r308, %p34;
	ld.shared.u32 	%r311, [_ZZN3cub18CUB_300001_SM_10006detail4scan16DeviceScanKernelINS2_10policy_hubIiiimN4cuda3std3__44plusIvEEE10Policy1000EN6thrust24THRUST_300001_SM_1000_NS10device_ptrIiEESF_NS0_13ScanTileStateIiLb1EEES9_NS0_8NullTypeEmiLb0ESI_EEvT0_T1_T2_iT3_T4_T5_E12temp_storage+64];
	add.s32 	%r144, %r309, %r311;
	setp.gt.u32 	%p35, %r73, 31;
	setp.lt.u32 	%p36, %r73, 32;
	setp.eq.s32 	%p37, %r222, 0;
	selp.b32 	%r312, 0, %r276, %p37;
	add.s32 	%r1007, %r310, %r312;
	selp.b32 	%r146, %r276, %r1007, %p36;
	@%p35 bra 	$L__BB7_87;
	setp.ne.s32 	%p38, %r73, 0;
	mul.wide.s32 	%rd22, %r1, 8;
	add.s64 	%rd12, %rd1, %rd22;
	@%p38 bra 	$L__BB7_74;
	st.shared.u32 	[_ZZN3cub18CUB_300001_SM_10006detail4scan16DeviceScanKernelINS2_10policy_hubIiiimN4cuda3std3__44plusIvEEE10Policy1000EN6thrust24THRUST_300001_SM_1000_NS10device_ptrIiEESF_NS0_13ScanTileStateIiLb1EEES9_NS0_8NullTypeEmiLb0ESI_EEvT0_T1_T2_iT3_T4_T5_E12temp_storage+12], %r144;
	add.s64 	%rd23, %rd12, 256;
	mov.b32 	%r313, 100;
	// begin inline asm
	st.relaxed.gpu.v2.u32 [%rd23], {%r313, %r144};
	// end inline asm
$L__BB7_74:
	not.b32 	%r319, %r73;
	add.s32 	%r1003, %r1, %r319;
	mov.b32 	%r315, 550;
	// begin inline asm
	nanosleep.u32 %r315;
	// end inline asm
	mul.wide.s32 	%rd25, %r1003, 8;
	add.s64 	%rd26, %rd1, %rd25;
	add.s64 	%rd24, %rd26, 256;
	// begin inline asm
	ld.relaxed.gpu.v2.u32 {%r1004, %r998}, [%rd24];
	// end inline asm
	mov.b32 	%r999, 478;
$L__BB7_75:
	setp.eq.s32 	%p39, %r1004, 99;
	mov.b32 	%r320, -1;
	vote.sync.any.pred 	%p40, %p39, %r320;
	not.pred 	%p41, %p40;
	@%p41 bra 	$L__BB7_77;
	// begin inline asm
	nanosleep.u32 %r999;
	// end inline asm
	shr.u32 	%r999, %r999, 1;
	// begin inline asm
	ld.relaxed.gpu.v2.u32 {%r1004, %r998}, [%rd24];
	// end inline asm
	bra.uni 	$L__BB7_75;
$L__BB7_77:
	setp.eq.s32 	%p42, %r1004, 101;
	mov.b32 	%r347, -1;
	vote.sync.ballot.b32 	%r349, %p42, %r347;
	// begin inline asm
	mov.u32 %r322, %lanemask_ge;
	// end inline asm
	and.b32  	%r350, %r349, %r322;
	or.b32  	%r351, %r350, -2147483648;
	add.s32 	%r352, %r351, -1;
	not.b32 	%r353, %r351;
	and.b32  	%r354, %r353, %r352;
	popc.b32 	%r326, %r354;
	mov.b32 	%r325, 1;
	// begin inline asm
	shfl.sync.down.b32 %r323, %r998, %r325, %r326, %r347;
	// end inline asm
	setp.lt.s32 	%p44, %r222, %r326;
	selp.b32 	%r355, %r323, 0, %p44;
	add.s32 	%r329, %r355, %r998;
	mov.b32 	%r330, 2;
	// begin inline asm
	shfl.sync.down.b32 %r328, %r329, %r330, %r326, %r347;
	// end inline asm
	add.s32 	%r356, %r222, 2;
	setp.gt.s32 	%p45, %r356, %r326;
	selp.b32 	%r357, 0, %r328, %p45;
	add.s32 	%r334, %r329, %r357;
	mov.b32 	%r335, 4;
	// begin inline asm
	shfl.sync.down.b32 %r333, %r334, %r335, %r326, %r347;
	// end inline asm
	add.s32 	%r358, %r222, 4;
	setp.gt.s32 	%p46, %r358, %r326;
	selp.b32 	%r359, 0, %r333, %p46;
	add.s32 	%r339, %r334, %r359;
	mov.b32 	%r340, 8;
	// begin inline asm
	shfl.sync.down.b32 %r338, %r339, %r340, %r326, %r347;
	// end inline asm
	add.s32 	%r360, %r222, 8;
	setp.gt.s32 	%p47, %r360, %r326;
	selp.b32 	%r361, 0, %r338, %p47;
	add.s32 	%r344, %r339, %r361;
	mov.b32 	%r345, 16;
	// begin inline asm
	shfl.sync.down.b32 %r343, %r344, %r345, %r326, %r347;
	// end inline asm
	add.s32 	%r362, %r222, 16;
	setp.gt.s32 	%p48, %r362, %r326;
	selp.b32 	%r363, 0, %r343, %p48;
	add.s32 	%r1000, %r344, %r363;
	add.s64 	%rd13, %rd1, 256;
	mov.b32 	%r1001, 478;
$L__BB7_78:
	setp.ne.s32 	%p49, %r1004, 101;
	mov.b32 	%r364, -1;
	vote.sync.all.pred 	%p50, %p49, %r364;
	not.pred 	%p51, %p50;
	@%p51 bra 	$L__BB7_83;
	shr.u32 	%r1001, %r1001, 1;
	mul.wide.s32 	%rd29, %r1003, 8;
	add.s64 	%rd30, %rd13, %rd29;
	add.s64 	%rd28, %rd30, -256;
	// begin inline asm
	ld.relaxed.gpu.v2.u32 {%r1004, %r1005}, [%rd28];
	// end inline asm
	mov.u32 	%r1006, %r1001;
$L__BB7_80:
	setp.eq.s32 	%p55, %r1004, 99;
	mov.b32 	%r372, -1;
	vote.sync.any.pred 	%p56, %p55, %r372;
	not.pred 	%p57, %p56;
	@%p57 bra 	$L__BB7_82;
	// begin inline asm
	nanosleep.u32 %r1006;
	// end inline asm
	shr.u32 	%r1006, %r1006, 1;
	// begin inline asm
	ld.relaxed.gpu.v2.u32 {%r1004, %r1005}, [%rd28];
	// end inline asm
	bra.uni 	$L__BB7_80;
$L__BB7_82:
	setp.eq.s32 	%p58, %r1004, 101;
	mov.b32 	%r398, -1;
	vote.sync.ballot.b32 	%r399, %p58, %r398;
	and.b32  	%r400, %r399, %r322;
	or.b32  	%r401, %r400, -2147483648;
	add.s32 	%r402, %r401, -1;
	not.b32 	%r403, %r401;
	and.b32  	%r404, %r403, %r402;
	popc.b32 	%r377, %r404;
	mov.b32 	%r376, 1;
	// begin inline asm
	shfl.sync.down.b32 %r374, %r1005, %r376, %r377, %r398;
	// end inline asm
	setp.lt.s32 	%p60, %r222, %r377;
	selp.b32 	%r405, %r374, 0, %p60;
	add.s32 	%r380, %r405, %r1005;
	mov.b32 	%r381, 2;
	// begin inline asm
	shfl.sync.down.b32 %r379, %r380, %r381, %r377, %r398;
	// end inline asm
	add.s32 	%r406, %r222, 2;
	setp.gt.s32 	%p61, %r406, %r377;
	selp.b32 	%r407, 0, %r379, %p61;
	add.s32 	%r385, %r380, %r407;
	mov.b32 	%r386, 4;
	// begin inline asm
	shfl.sync.down.b32 %r384, %r385, %r386, %r377, %r398;
	// end inline asm
	add.s32 	%r408, %r222, 4;
	setp.gt.s32 	%p62, %r408, %r377;
	selp.b32 	%r409, 0, %r384, %p62;
	add.s32 	%r390, %r385, %r409;
	mov.b32 	%r391, 8;
	// begin inline asm
	shfl.sync.down.b32 %r389, %r390, %r391, %r377, %r398;
	// end inline asm
	add.s32 	%r410, %r222, 8;
	setp.gt.s32 	%p63, %r410, %r377;
	selp.b32 	%r411, 0, %r389, %p63;
	add.s32 	%r395, %r390, %r411;
	mov.b32 	%r396, 16;
	// begin inline asm
	shfl.sync.down.b32 %r394, %r395, %r396, %r377, %r398;
	// end inline asm
	add.s32 	%r412, %r222, 16;
	setp.gt.s32 	%p64, %r412, %r377;
	selp.b32 	%r413, 0, %r394, %p64;
	add.s32 	%r414, %r413, %r1000;
	add.s32 	%r1000, %r414, %r395;
	add.s32 	%r1003, %r1003, -32;
	bra.uni 	$L__BB7_78;
$L__BB7_83:
	@%p38 bra 	$L__BB7_85;
	add.s32 	%r367, %r1000, %r144;
	add.s64 	%rd27, %rd12, 256;
	mov.b32 	%r366, 101;
	// begin inline asm
	st.relaxed.gpu.v2.u32 [%rd27], {%r366, %r367};
	// end inline asm
	st.shared.u32 	[_ZZN3cub18CUB_300001_SM_10006detail4scan16DeviceScanKernelINS2_10policy_hubIiiimN4cuda3std3__44plusIvEEE10Policy1000EN6thrust24THRUST_300001_SM_1000_NS10device_ptrIiEESF_NS0_13ScanTileStateIiLb1EEES9_NS0_8NullTypeEmiLb0ESI_EEvT0_T1_T2_iT3_T4_T5_E12temp_storage+4], %r1000;
	st.shared.u32 	[_ZZN3cub18CUB_300001_SM_10006detail4scan16DeviceScanKernelINS2_10policy_hubIiiimN4cuda3std3__44plusIvEEE10Policy1000EN6thrust24THRUST_300001_SM_1000_NS10device_ptrIiEESF_NS0_13ScanTileStateIiLb1EEES9_NS0_8NullTypeEmiLb0ESI_EEvT0_T1_T2_iT3_T4_T5_E12temp_storage+8], %r367;
$L__BB7_85:
	setp.ne.s32 	%p53, %r222, 0;
	mov.u32 	%r1007, %r146;
	@%p53 bra 	$L__BB7_87;
	st.shared.u32 	[_ZZN3cub18CUB_300001_SM_10006detail4scan16DeviceScanKernelINS2_10policy_hubIiiimN4cuda3std3__44plusIvEEE10Policy1000EN6thrust24THRUST_300001_SM_1000_NS10device_ptrIiEESF_NS0_13ScanTileStateIiLb1EEES9_NS0_8NullTypeEmiLb0ESI_EEvT0_T1_T2_iT3_T4_T5_E12temp_storage+84], %r1000;
	mov.u32 	%r1007, %r1000;
$L__BB7_87:
	bar.sync 	0;
	setp.eq.s32 	%p54, %r73, 0;
	ld.shared.u32 	%r368, [_ZZN3cub18CUB_300001_SM_10006detail4scan16DeviceScanKernelINS2_10policy_hubIiiimN4cuda3std3__44plusIvEEE10Policy1000EN6thrust24THRUST_300001_SM_1000_NS10device_ptrIiEESF_NS0_13ScanTileStateIiLb1EEES9_NS0_8NullTypeEmiLb0ESI_EEvT0_T1_T2_iT3_T4_T5_E12temp_storage+84];
	selp.b32 	%r369, 0, %r368, %p54;
	add.s32 	%r1008, %r369, %r1007;
$L__BB7_88:
	add.s32 	%r509, %r1008, %r120;
	add.s32 	%r510, %r121, %r509;
	add.s32 	%r511, %r122, %r510;
	add.s32 	%r512, %r123, %r511;
	add.s32 	%r513, %r124, %r512;
	add.s32 	%r514, %r125, %r513;
	add.s32 	%r515, %r126, %r514;
	add.s32 	%r516, %r127, %r515;
	add.s32 	%r517, %r128, %r516;
	add.s32 	%r518, %r129, %r517;
	add.s32 	%r519, %r130, %r518;
	add.s32 	%r520, %r131, %r519;
	add.s32 	%r521, %r132, %r520;
	add.s32 	%r522, %r133, %r521;
	add.s32 	%r523, %r134, %r522;
	add.s32 	%r524, %r135, %r523;
	add.s32 	%r525, %r136, %r524;
	add.s32 	%r526, %r137, %r525;
	add.s32 	%r527, %r138, %r526;
	bar.sync 	0;
	st.shared.u32 	[%r119], %r509;
	st.shared.u32 	[%r119+4], %r510;
	st.shared.u32 	[%r119+8], %r511;
	st.shared.u32 	[%r119+12], %r512;
	st.shared.u32 	[%r119+16], %r513;
	st.shared.u32 	[%r119+20], %r514;
	st.shared.u32 	[%r119+24], %r515;
	st.shared.u32 	[%r119+28], %r516;
	st.shared.u32 	[%r119+32], %r517;
	st.shared.u32 	[%r119+36], %r518;
	st.shared.u32 	[%r119+40], %r519;
	st.shared.u32 	[%r119+44], %r520;
	st.shared.u32 	[%r119+48], %r521;
	st.shared.u32 	[%r119+52], %r522;
	st.shared.u32 	[%r119+56], %r523;
	st.shared.u32 	[%r119+60], %r524;
	st.shared.u32 	[%r119+64], %r525;
	st.shared.u32 	[%r119+68], %r526;
	st.shared.u32 	[%r119+72], %r527;
	bar.warp.sync 	-1;
	ld.shared.u32 	%r180, [%r118];
	ld.shared.u32 	%r181, [%r118+128];
	ld.shared.u32 	%r182, [%r118+256];
	ld.shared.u32 	%r183, [%r118+384];
	ld.shared.u32 	%r184, [%r118+512];
	ld.shared.u32 	%r185, [%r118+640];
	ld.shared.u32 	%r186, [%r118+768];
	ld.shared.u32 	%r187, [%r118+896];
	ld.shared.u32 	%r188, [%r118+1024];
	ld.shared.u32 	%r189, [%r118+1152];
	ld.shared.u32 	%r190, [%r118+1280];
	ld.shared.u32 	%r191, [%r118+1408];
	ld.shared.u32 	%r192, [%r118+1536];
	ld.shared.u32 	%r193, [%r118+1664];
	ld.shared.u32 	%r194, [%r118+1792];
	ld.shared.u32 	%r195, [%r118+1920];
	ld.shared.u32 	%r196, [%r118+2048];
	ld.shared.u32 	%r197, [%r118+2176];
	ld.shared.u32 	%r198, [%r118+2304];
	setp.ne.s32 	%p80, %r73, 0;
	@%p80 bra 	$L__BB7_90;
	st.volatile.shared.u32 	[_ZZN3cub18CUB_300001_SM_10006detail4scan16DeviceScanKernelINS2_10policy_hubIiiimN4cuda3std3__44plusIvEEE10Policy1000EN6thrust24THRUST_300001_SM_1000_NS10device_ptrIiEESF_NS0_13ScanTileStateIiLb1EEES9_NS0_8NullTypeEmiLb0ESI_EEvT0_T1_T2_iT3_T4_T5_E12temp_storage+31616], %r72;
$L__BB7_90:
	bar.sync 	0;
	ld.volatile.shared.u32 	%r199, [_ZZN3cub18CUB_300001_SM_10006detail4scan16DeviceScanKernelINS2_10policy_hubIiiimN4cuda3std3__44plusIvEEE10Policy1000EN6thrust24THRUST_300001_SM_1000_NS10device_ptrIiEESF_NS0_13ScanTileStateIiLb1EEES9_NS0_8NullTypeEmiLb0ESI_EEvT0_T1_T2_iT3_T4_T5_E12temp_storage+31616];
	cvt.u64.u32 	%rd35, %r75;
	add.s64 	%rd36, %rd4, %rd35;
	setp.ge.s32 	%p81, %r75, %r199;
	shl.b64 	%rd37, %rd36, 2;
	add.s64 	%rd15, %rd3, %rd37;
	@%p81 bra 	$L__BB7_92;
	st.global.u32 	[%rd15], %r180;
$L__BB7_92:
	mov.u32 	%r528, %tid.x;
	and.b32  	%r529, %r528, 992;
	mul.lo.s32 	%r530, %r529, 19;
	and.b32  	%r531, %r528, 31;
	or.b32  	%r532, %r530, %r531;
	add.s32 	%r533, %r532, 32;
	setp.ge.s32 	%p82, %r533, %r199;
	@%p82 bra 	$L__BB7_94;
	st.global.u32 	[%rd15+128], %r181;
$L__BB7_94:
	add.s32 	%r539, %r532, 64;
	setp.ge.s32 	%p83, %r539, %r199;
	@%p83 bra 	$L__BB7_96;
	st.global.u32 	[%rd15+256], %r182;
$L__BB7_96:
	add.s32 	%r545, %r532, 96;
	setp.ge.s32 	%p84, %r545, %r199;
	@%p84 bra 	$L__BB7_98;
	st.global.u32 	[%rd15+384], %r183;
$L__BB7_98:
	add.s32 	%r551, %r532, 128;
	setp.ge.s32 	%p85, %r551, %r199;
	@%p85 bra 	$L__BB7_100;
	st.global.u32 	[%rd15+512], %r184;
$L__BB7_100:
	add.s32 	%r557, %r532, 160;
	setp.ge.s32 	%p86, %r557, %r199;
	@%p86 bra 	$L__BB7_102;
	st.global.u32 	[%rd15+640], %r185;
$L__BB7_102:
	add.s32 	%r563, %r532, 192;
	setp.ge.s32 	%p87, %r563, %r199;
	@%p87 bra 	$L__BB7_104;
	st.global.u32 	[%rd15+768], %r186;
$L__BB7_104:
	add.s32 	%r569, %r532, 224;
	setp.ge.s32 	%p88, %r569, %r199;
	@%p88 bra 	$L__BB7_106;
	st.global.u32 	[%rd15+896], %r187;
$L__BB7_106:
	setp.ge.s32 	%p89, %r92, %r199;
	@%p89 bra 	$L__BB7_108;
	st.global.u32 	[%rd15+1024], %r188;
$L__BB7_108:
	add.s32 	%r575, %r532, 288;
	setp.ge.s32 	%p90, %r575, %r199;
	@%p90 bra 	$L__BB7_110;
	st.global.u32 	[%rd15+1152], %r189;
$L__BB7_110:
	add.s32 	%r581, %r532, 320;
	setp.ge.s32 	%p91, %r581, %r199;
	@%p91 bra 	$L__BB7_112;
	st.global.u32 	[%rd15+1280], %r190;
$L__BB7_112:
	add.s32 	%r587, %r532, 352;
	setp.ge.s32 	%p92, %r587, %r199;
	@%p92 bra 	$L__BB7_114;
	st.global.u32 	[%rd15+1408], %r191;
$L__BB7_114:
	add.s32 	%r593, %r532, 384;
	setp.ge.s32 	%p93, %r593, %r199;
	@%p93 bra 	$L__BB7_116;
	st.global.u32 	[%rd15+1536], %r192;
$L__BB7_116:
	add.s32 	%r599, %r532, 416;
	setp.ge.s32 	%p94, %r599, %r199;
	@%p94 bra 	$L__BB7_118;
	st.global.u32 	[%rd15+1664], %r193;
$L__BB7_118:
	add.s32 	%r605, %r532, 448;
	setp.ge.s32 	%p95, %r605, %r199;
	@%p95 bra 	$L__BB7_120;
	st.global.u32 	[%rd15+1792], %r194;
$L__BB7_120:
	add.s32 	%r611, %r532, 480;
	setp.ge.s32 	%p96, %r611, %r199;
	@%p96 bra 	$L__BB7_122;
	st.global.u32 	[%rd15+1920], %r195;
$L__BB7_122:
	add.s32 	%r617, %r532, 512;
	setp.ge.s32 	%p97, %r617, %r199;
	@%p97 bra 	$L__BB7_124;
	st.global.u32 	[%rd15+2048], %r196;
$L__BB7_124:
	add.s32 	%r623, %r532, 544;
	setp.ge.s32 	%p98, %r623, %r199;
	@%p98 bra 	$L__BB7_126;
	st.global.u32 	[%rd15+2176], %r197;
$L__BB7_126:
	setp.ge.s32 	%p99, %r113, %r199;
	@%p99 bra 	$L__BB7_128;
	st.global.u32 	[%rd15+2304], %r198;
$L__BB7_128:
	ret;

}


// ===== COMPILED SASS (sm_100) =====

	.target	sm_100

	.elftype	@"ET_EXEC"


//--------------------- .note.nv.tkinfo           --------------------------
	.section	.note.nv.tkinfo,"",@"SHT_NOTE"
	.sectionflags	@"SHF_NOTE_NV_TKINFO"
	.tkinfo
        /*0018*/ 	.word	0x00000002
        /*0030*/ 	.string	""
        /*0030*/ 	.string	"ptxas"
        /*0030*/ 	.string	"Cuda compilation tools, release 13.0, V13.0.88"
        /*0030*/ 	.string	"Build cuda_13.0.r13.0/compiler.36424714_0"
        /*0030*/ 	.string	"-arch sm_100 -m 64 "



//--------------------- .note.nv.cuinfo           --------------------------
	.section	.note.nv.cuinfo,"",@"SHT_NOTE"
	.sectionflags	@"SHF_NOTE_NV_CUINFO"
        /*0018*/ 	.short	0x0002
        /*001a*/ 	.short	0x0064
        /*001c*/ 	.short	0x0082
	.zero		2


//--------------------- .nv.info                  --------------------------
	.section	.nv.info,"",@"SHT_CUDA_INFO"
	.align	4


	//----- nvinfo : EIATTR_REGCOUNT
	.align		4
        /*0000*/ 	.byte	0x04, 0x2f
        /*0002*/ 	.short	(.L_53 - .L_52)
	.align		4
.L_52:
        /*0004*/ 	.word	index@(_Z16InitCurandStatesP17curandStateXORWOWxi)
        /*0008*/ 	.word	0x0000001f


	//----- nvinfo : EIATTR_FRAME_SIZE
	.align		4
.L_53:
        /*000c*/ 	.byte	0x04, 0x11
        /*000e*/ 	.short	(.L_55 - .L_54)
	.align		4
.L_54:
        /*0010*/ 	.word	index@(_Z16InitCurandStatesP17curandStateXORWOWxi)
        /*0014*/ 	.word	0x00000000


	//----- nvinfo : EIATTR_REGCOUNT
	.align		4
.L_55:
        /*0018*/ 	.byte	0x04, 0x2f
        /*001a*/ 	.short	(.L_57 - .L_56)
	.align		4
.L_56:
        /*001c*/ 	.word	index@(_Z25GenerateRandomArrayKernelPiP17curandStateXORWOWiii)
        /*0020*/ 	.word	0x0000001a


	//----- nvinfo : EIATTR_FRAME_SIZE
	.align		4
.L_57:
        /*0024*/ 	.byte	0x04, 0x11
        /*0026*/ 	.short	(.L_59 - .L_58)
	.align		4
.L_58:
        /*0028*/ 	.word	index@(_Z25GenerateRandomArrayKernelPiP17curandStateXORWOWiii)
        /*002c*/ 	.word	0x00000000


	//----- nvinfo : EIATTR_REGCOUNT
	.align		4
.L_59:
        /*0030*/ 	.byte	0x04, 0x2f
        /*0032*/ 	.short	(.L_61 - .L_60)
	.align		4
.L_60:
        /*0034*/ 	.word	index@(_Z11countKernelPKiPil)
        /*0038*/ 	.word	0x0000000a


	//----- nvinfo : EIATTR_FRAME_SIZE
	.align		4
.L_61:
        /*003c*/ 	.byte	0x04, 0x11
        /*003e*/ 	.short	(.L_63 - .L_62)
	.align		4
.L_62:
        /*0040*/ 	.word	index@(_Z11countKernelPKiPil)
        /*0044*/ 	.word	0x00000000


	//----- nvinfo : EIATTR_REGCOUNT
	.align		4
.L_63:
        /*0048*/ 	.byte	0x04, 0x2f
        /*004a*/ 	.short	(.L_65 - .L_64)
	.align		4
.L_64:
        /*004c*/ 	.word	index@(_Z11placeKernelPKiPiS1_l)
        /*0050*/ 	.word	0x0000000c


	//----- nvinfo : EIATTR_FRAME_SIZE
	.align		4
.L_65:
        /*0054*/ 	.byte	0x04, 0x11
        /*0056*/ 	.short	(.L_67 - .L_66)
	.align		4
.L_66:
        /*0058*/ 	.word	index@(_Z11placeKernelPKiPiS1_l)
        /*005c*/ 	.word	0x00000000


	//----- nvinfo : EIATTR_REGCOUNT
	.align		4
.L_67:
        /*0060*/ 	.byte	0x04, 0x2f
        /*0062*/ 	.short	(.L_69 - .L_68)
	.align		4
.L_68:
        /*0064*/ 	.word	index@(_ZN3cub18CUB_300001_SM_10006detail11EmptyKernelIvEEvv)
        /*0068*/ 	.word	0x00000004


	//----- nvinfo : EIATTR_FRAME_SIZE
	.align		4
.L_69:
        /*006c*/ 	.byte	0x04, 0x11
        /*006e*/ 	.short	(.L_71 - .L_70)
	.align		4
.L_70:
        /*0070*/ 	.word	index@(_ZN3cub18CUB_300001_SM_10006detail11EmptyKernelIvEEvv)
        /*0074*/ 	.word	0x00000000


	//----- nvinfo : EIATTR_REGCOUNT
	.align		4
.L_71:
        /*0078*/ 	.byte	0x04, 0x2f
        /*007a*/ 	.short	(.L_73 - .L_72)
	.align		4
.L_72:
        /*007c*/ 	.word	index@(_ZN3cub18CUB_300001_SM_10006detail4scan20DeviceScanInitKernelINS0_13ScanTileStateIiLb1EEEEEvT_i)
        /*0080*/ 	.word	0x00000008


	//----- nvinfo : EIATTR_FRAME_SIZE
	.align		4
.L_73:
        /*0084*/ 	.byte	0x04, 0x11
        /*0086*/ 	.short	(.L_75 - .L_74)
	.align		4
.L_74:
        /*0088*/ 	.word	index@(_ZN3cub18CUB_300001_SM_10006detail4scan20DeviceScanInitKernelINS0_13ScanTileStateIiLb1EEEEEvT_i)
        /*008c*/ 	.word	0x00000000


	//----- nvinfo : EIATTR_REGCOUNT
	.align		4
.L_75:
        /*0090*/ 	.byte	0x04, 0x2f
        /*0092*/ 	.short	(.L_77 - .L_76)
	.align		4
.L_76:
        /*0094*/ 	.word	index@(_ZN3cub18CUB_300001_SM_10006detail4scan16DeviceScanKernelINS2_10policy_hubIiiijN4cuda3std3__44plusIvEEE10Policy1000EN6thrust24THRUST_300001_SM_1000_NS10device_ptrIiEESF_NS0_13ScanTileStateIiLb1EEES9_NS0_8NullTypeEjiLb0ESI_EEvT0_T1_T2_iT3_T4_T5_)
        /*0098*/ 	.word	0x00000038


	//----- nvinfo : EIATTR_FRAME_SIZE
	.align		4
.L_77:
        /*009c*/ 	.byte	0x04, 0x11
        /*009e*/ 	.short	(.L_79 - .L_78)
	.align		4
.L_78:
        /*00a0*/ 	.word	index@(_ZN3cub18CUB_300001_SM_10006detail4scan16DeviceScanKernelINS2_10policy_hubIiiijN4cuda3std3__44plusIvEEE10Policy1000EN6thrust24THRUST_300001_SM_1000_NS10device_ptrIiEESF_NS0_13ScanTileStateIiLb1EEES9_NS0_8NullTypeEjiLb0ESI_EEvT0_T1_T2_iT3_T4_T5_)
        /*00a4*/ 	.word	0x00000000


	//----- nvinfo : EIATTR_REGCOUNT
	.align		4
.L_79:
        /*00a8*/ 	.byte	0x04, 0x2f
        /*00aa*/ 	.short	(.L_81 - .L_80)
	.align		4
.L_80:
        /*00ac*/ 	.word	index@(_ZN3cub18CUB_300001_SM_10006detail4scan16DeviceScanKernelINS2_10policy_hubIiiimN4cuda3std3__44plusIvEEE10Policy1000EN6thrust24THRUST_300001_SM_1000_NS10device_ptrIiEESF_NS0_13ScanTileStateIiLb1EEES9_NS0_8NullTypeEmiLb0ESI_EEvT0_T1_T2_iT3_T4_T5_)
        /*00b0*/ 	.word	0x00000030


	//----- nvinfo : EIATTR_FRAME_SIZE
	.align		4
.L_81:
        /*00b4*/ 	.byte	0x04, 0x11
        /*00b6*/ 	.short	(.L_83 - .L_82)
	.align		4
.L_82:
        /*00b8*/ 	.word	index@(_ZN3cub18CUB_300001_SM_10006detail4scan16DeviceScanKernelINS2_10policy_hubIiiimN4cuda3std3__44plusIvEEE10Policy1000EN6thrust24THRUST_300001_SM_1000_NS10device_ptrIiEESF_NS0_13ScanTileStateIiLb1EEES9_NS0_8NullTypeEmiLb0ESI_EEvT0_T1_T2_iT3_T4_T5_)
        /*00bc*/ 	.word	0x00000000


	//----- nvinfo : EIATTR_MIN_STACK_SIZE
	.align		4
.L_83:
        /*00c0*/ 	.byte	0x04, 0x12
        /*00c2*/ 	.short	(.L_85 - .L_84)
	.align		4
.L_84:
        /*00c4*/ 	.word	index@(_ZN3cub18CUB_300001_SM_10006detail4scan16DeviceScanKernelINS2_10policy_hubIiiimN4cuda3std3__44plusIvEEE10Policy1000EN6thrust24THRUST_300001_SM_1000_NS10device_ptrIiEESF_NS0_13ScanTileStateIiLb1EEES9_NS0_8NullTypeEmiLb0ESI_EEvT0_T1_T2_iT3_T4_T5_)
        /*00c8*/ 	.word	0x00000000


	//----- nvinfo : EIATTR_MIN_STACK_SIZE
	.align		4
.L_85:
        /*00cc*/ 	.byte	0x04, 0x12
        /*00ce*/ 	.short	(.L_87 - .L_86)
	.align		4
.L_86:
        /*00d0*/ 	.word	index@(_ZN3cub18CUB_300001_SM_10006detail4scan16DeviceScanKernelINS2_10policy_hubIiiijN4cuda3std3__44plusIvEEE10Policy1000EN6thrust24THRUST_300001_SM_1000_NS10device_ptrIiEESF_NS0_13ScanTileStateIiLb1EEES9_NS0_8NullTypeEjiLb0ESI_EEvT0_T1_T2_iT3_T4_T5_)
        /*00d4*/ 	.word	0x00000000


	//----- nvinfo : EIATTR_MIN_STACK_SIZE
	.align		4
.L_87:
        /*00d8*/ 	.byte	0x04, 0x12
        /*00da*/ 	.short	(.L_89 - .L_88)
	.align		4
.L_88:
        /*00dc*/ 	.word	index@(_ZN3cub18CUB_300001_SM_10006detail4scan20DeviceScanInitKernelINS0_13ScanTileStateIiLb1EEEEEvT_i)
        /*00e0*/ 	.word	0x00000000


	//----- nvinfo : EIATTR_MIN_STACK_SIZE
	.align		4
.L_89:
        /*00e4*/ 	.byte	0x04, 0x12
        /*00e6*/ 	.short	(.L_91 - .L_90)
	.align		4
.L_90:
        /*00e8*/ 	.word	index@(_ZN3cub18CUB_300001_SM_10006detail11EmptyKernelIvEEvv)
        /*00ec*/ 	.word	0x00000000


	//----- nvinfo : EIATTR_MIN_STACK_SIZE
	.align		4
.L_91:
        /*00f0*/ 	.byte	0x04, 0x12
        /*00f2*/ 	.short	(.L_93 - .L_92)
	.align		4
.L_92:
        /*00f4*/ 	.word	index@(_Z11placeKernelPKiPiS1_l)
        /*00f8*/ 	.word	0x00000000


	//----- nvinfo : EIATTR_MIN_STACK_SIZE
	.align		4
.L_93:
        /*00fc*/ 	.byte	0x04, 0x12
        /*00fe*/ 	.short	(.L_95 - .L_94)
	.align		4
.L_94:
        /*0100*/ 	.word	index@(_Z11countKernelPKiPil)
        /*0104*/ 	.word	0x00000000


	//----- nvinfo : EIATTR_MIN_STACK_SIZE
	.align		4
.L_95:
        /*0108*/ 	.byte	0x04, 0x12
        /*010a*/ 	.short	(.L_97 - .L_96)
	.align		4
.L_96:
        /*010c*/ 	.word	index@(_Z25GenerateRandomArrayKernelPiP17curandStateXORWOWiii)
        /*0110*/ 	.word	0x00000000


	//----- nvinfo : EIATTR_MIN_STACK_SIZE
	.align		4
.L_97:
        /*0114*/ 	.byte	0x04, 0x12
        /*0116*/ 	.short	(.L_99 - .L_98)
	.align		4
.L_98:
        /*0118*/ 	.word	index@(_Z16InitCurandStatesP17curandStateXORWOWxi)
        /*011c*/ 	.word	0x00000000
.L_99:


//--------------------- .nv.compat                --------------------------
	.section	.nv.compat,"",@"SHT_CUDA_COMPAT_INFO"
	.align	4
        /*0000*/ 	.byte	0x02, 0x09, 0x00, 0x00, 0x02, 0x02, 0x01, 0x00, 0x02, 0x05, 0x05, 0x00, 0x03, 0x07, 0x01, 0x01
        /*0010*/ 	.byte	0x02, 0x03, 0x00, 0x00, 0x02, 0x06, 0x01, 0x00, 0x04, 0x0b, 0x08, 0x00, 0x09, 0x00, 0x00, 0x00
        /*0020*/ 	.byte	0x00, 0x00, 0x00, 0x00


//--------------------- .nv.info._ZN3cub18CUB_300001_SM_10006detail4scan16DeviceScanKernelINS2_10policy_hubIiiimN4cuda3std3__44plusIvEEE10Policy1000EN6thrust24THRUST_300001_SM_1000_NS10device_ptrIiEESF_NS0_13ScanTileStateIiLb1EEES9_NS0_8NullTypeEmiLb0ESI_EEvT0_T1_T2_iT3_T4_T5_ --------------------------
	.section	.nv.info._ZN3cub18CUB_300001_SM_10006detail4scan16DeviceScanKernelINS2_10policy_hubIiiimN4cuda3std3__44plusIvEEE10Policy1000EN6thrust24THRUST_300001_SM_1000_NS10device_ptrIiEESF_NS0_13ScanTileStateIiLb1EEES9_NS0_8NullTypeEmiLb0ESI_EEvT0_T1_T2_iT3_T4_T5_,"",@"SHT_CUDA_INFO"
	.sectionflags	@""
	.align	4


	//----- nvinfo : EIATTR_CUDA_API_VERSION
	.align		4
        /*0000*/ 	.byte	0x04, 0x37
        /*0002*/ 	.short	(.L_101 - .L_100)
.L_100:
        /*0004*/ 	.word	0x00000082


	//----- nvinfo : EIATTR_KPARAM_INFO
	.align		4
.L_101:
        /*0008*/ 	.byte	0x04, 0x17
        /*000a*/ 	.short	(.L_103 - .L_102)
.L_102:
        /*000c*/ 	.word	0x00000000
        /*0010*/ 	.short	0x0006
        /*0012*/ 	.short	0x0020
        /*0014*/ 	.byte	0x00, 0xf0, 0x21, 0x00


	//----- nvinfo : EIATTR_KPARAM_INFO
	.align		4
.L_103:
        /*0018*/ 	.byte	0x04, 0x17
        /*001a*/ 	.short	(.L_105 - .L_104)
.L_104:
        /*001c*/ 	.word	0x00000000
        /*0020*/ 	.short	0x0005
        /*0022*/ 	.short	0x001d
        /*0024*/ 	.byte	0x00, 0xf0, 0x05, 0x00


	//----- nvinfo : EIATTR_KPARAM_INFO
	.align		4
.L_105:
        /*0028*/ 	.byte	0x04, 0x17
        /*002a*/ 	.short	(.L_107 - .L_106)
.L_106:
        /*002c*/ 	.word	0x00000000
        /*0030*/ 	.short	0x0004
        /*0032*/ 	.short	0x001c
        /*0034*/ 	.byte	0x00, 0xf0, 0x05, 0x00


	//----- nvinfo : EIATTR_KPARAM_INFO
	.align		4
.L_107:
        /*0038*/ 	.byte	0x04, 0x17
        /*003a*/ 	.short	(.L_109 - .L_108)
.L_108:
        /*003c*/ 	.word	0x00000000
        /*0040*/ 	.short	0x0003
        /*0042*/ 	.short	0x0018
        /*0044*/ 	.byte	0x00, 0xf0, 0x11, 0x00


	//----- nvinfo : EIATTR_KPARAM_INFO
	.align		4
.L_109:
        /*0048*/ 	.byte	0x04, 0x17
        /*004a*/ 	.short	(.L_111 - .L_110)
.L_110:
        /*004c*/ 	.word	0x00000000
        /*0050*/ 	.short	0x0002
        /*0052*/ 	.short	0x0010
        /*0054*/ 	.byte	0x00, 0xf0, 0x21, 0x00


	//----- nvinfo : EIATTR_KPARAM_INFO
	.align		4
.L_111:
        /*0058*/ 	.byte	0x04, 0x17
        /*005a*/ 	.short	(.L_113 - .L_112)
.L_112:
        /*005c*/ 	.word	0x00000000
        /*0060*/ 	.short	0x0001
        /*0062*/ 	.short	0x0008
        /*0064*/ 	.byte	0x00, 0xf0, 0x21, 0x00


	//----- nvinfo : EIATTR_KPARAM_INFO
	.align		4
.L_113:
        /*0068*/ 	.byte	0x04, 0x17
        /*006a*/ 	.short	(.L_115 - .L_114)
.L_114:
        /*006c*/ 	.word	0x00000000
        /*0070*/ 	.short	0x0000
        /*0072*/ 	.short	0x0000
        /*0074*/ 	.byte	0x00, 0xf0, 0x21, 0x00


	//----- nvinfo : EIATTR_SPARSE_MMA_MASK
	.align		4
.L_115:
        /*0078*/ 	.byte	0x03, 0x50
        /*007a*/ 	.short	0x0000


	//----- nvinfo : EIATTR_MAXREG_COUNT
	.align		4
        /*007c*/ 	.byte	0x03, 0x1b
        /*007e*/ 	.short	0x0080


	//----- nvinfo : EIATTR_NUM_BARRIERS
	.align		4
        /*0080*/ 	.byte	0x02, 0x4c
        /*0082*/ 	.byte	0x01
	.zero		1


	//----- nvinfo : EIATTR_MERCURY_ISA_VERSION
	.align		4
        /*0084*/ 	.byte	0x03, 0x5f
        /*0086*/ 	.short	0x0101


	//----- nvinfo : EIATTR_COOP_GROUP_MASK_REGIDS
	.align		4
        /*0088*/ 	.byte	0x04, 0x29
        /*008a*/ 	.short	(.L_117 - .L_116)


	//   ....[0]....
.L_116:
        /*008c*/ 	.word	0xffffffff


	//   ....[1]....
        /*0090*/ 	.word	0xffffffff


	//   ....[2]....
        /*0094*/ 	.word	0xffffffff


	//   ....[3]....
        /*0098*/ 	.word	0xffffffff


	//   ....[4]....
        /*009c*/ 	.word	0xffffffff


	//   ....[5]....
        /*00a0*/ 	.word	0xffffffff


	//   ....[6]....
        /*00a4*/ 	.word	0xffffffff


	//   ....[7]....
        /*00a8*/ 	.word	0xffffffff


	//   ....[8]....
        /*00ac*/ 	.word	0xffffffff


	//   ....[9]....
        /*00b0*/ 	.word	0xffffffff


	//   ....[10]....
        /*00b4*/ 	.word	0xffffffff


	//   ....[11]....
        /*00b8*/ 	.word	0xffffffff


	//   ....[12]....
        /*00bc*/ 	.word	0xffffffff


	//   ....[13]....
        /*00c0*/ 	.word	0xffffffff


	//   ....[14]....
        /*00c4*/ 	.word	0xffffffff


	//   ....[15]....
        /*00c8*/ 	.word	0xffffffff


	//   ....[16]....
        /*00cc*/ 	.word	0xffffffff


	//   ....[17]....
        /*00d0*/ 	.word	0xffffffff


	//   ....[18]....
        /*00d4*/ 	.word	0xffffffff


	//   ....[19]....
        /*00d8*/ 	.word	0xffffffff


	//   ....[20]....
        /*00dc*/ 	.word	0xffffffff


	//   ....[21]....
        /*00e0*/ 	.word	0xffffffff


	//   ....[22]....
        /*00e4*/ 	.word	0xffffffff


	//   ....[23]....
        /*00e8*/ 	.word	0xffffffff


	//   ....[24]....
        /*00ec*/ 	.word	0xffffffff


	//   ....[25]....
        /*00f0*/ 	.word	0xffffffff


	//   ....[26]....
        /*00f4*/ 	.word	0xffffffff


	//   ....[27]....
        /*00f8*/ 	.word	0xffffffff


	//   ....[28]....
        /*00fc*/ 	.word	0xffffffff


	//   ....[29]....
        /*0100*/ 	.word	0xffffffff


	//   ....[30]....
        /*0104*/ 	.word	0xffffffff


	//   ....[31]....
        /*0108*/ 	.word	0xffffffff


	//   ....[32]....
        /*010c*/ 	.word	0xffffffff


	//   ....[33]....
        /*0110*/ 	.word	0xffffffff


	//   ....[34]....
        /*0114*/ 	.word	0xffffffff


	//   ....[35]....
        /*0118*/ 	.word	0xffffffff


	//   ....[36]....
        /*011c*/ 	.word	0xffffffff


	//   ....[37]....
        /*0120*/ 	.word	0xffffffff


	//   ....[38]....
        /*0124*/ 	.word	0xffffffff


	//   ....[39]....
        /*0128*/ 	.word	0xffffffff


	//   ....[40]....
        /*012c*/ 	.word	0xffffffff


	//   ....[41]....
        /*0130*/ 	.word	0xffffffff


	//   ....[42]....
        /*0134*/ 	.word	0xffffffff


	//   ....[43]....
        /*0138*/ 	.word	0xffffffff


	//   ....[44]....
        /*013c*/ 	.word	0xffffffff


	//   ....[45]....
        /*0140*/ 	.word	0xffffffff


	//   ....[46]....
        /*0144*/ 	.word	0xffffffff


	//   ....[47]....
        /*0148*/ 	.word	0xffffffff


	//   ....[48]....
        /*014c*/ 	.word	0xffffffff


	//   ....[49]....
        /*0150*/ 	.word	0xffffffff


	//   ....[50]....
        /*0154*/ 	.word	0xffffffff


	//   ....[51]....
        /*0158*/ 	.word	0xffffffff


	//   ....[52]....
        /*015c*/ 	.word	0xffffffff


	//   ....[53]....
        /*0160*/ 	.word	0xffffffff


	//   ....[54]....
        /*0164*/ 	.word	0xffffffff


	//   ....[55]....
        /*0168*/ 	.word	0xffffffff


	//   ....[56]....
        /*016c*/ 	.word	0xffffffff


	//   ....[57]....
        /*0170*/ 	.word	0xffffffff


	//   ....[58]....
        /*0174*/ 	.word	0xffffffff


	//   ....[59]....
        /*0178*/ 	.word	0xffffffff


	//   ....[60]....
        /*017c*/ 	.word	0x05000008


	//   ....[61]....
        /*0180*/ 	.word	0x05000008


	//   ....[62]....
        /*0184*/ 	.word	0x05000008


	//   ....[63]....
        /*0188*/ 	.word	0x05000008


	//   ....[64]....
        /*018c*/ 	.word	0x05000008


	//   ....[65]....
        /*0190*/ 	.word	0x05000008


	//   ....[66]....
        /*0194*/ 	.word	0x05000008


	//   ....[67]....
        /*0198*/ 	.word	0x05000008


	//   ....[68]....
        /*019c*/ 	.word	0x05000008


	//   ....[69]....
        /*01a0*/ 	.word	0x05000008


	//   ....[70]....
        /*01a4*/ 	.word	0x05000008


	//   ....[71]....
        /*01a8*/ 	.word	0x05000008


	//   ....[72]....
        /*01ac*/ 	.word	0x05000008


	//   ....[73]....
        /*01b0*/ 	.word	0x05000008


	//   ....[74]....
        /*01b4*/ 	.word	0x05000008


	//   ....[75]....
        /*01b8*/ 	.word	0x05000008


	//   ....[76]....
        /*01bc*/ 	.word	0x05000008


	//   ....[77]....
        /*01c0*/ 	.word	0x05000008


	//   ....[78]....
        /*01c4*/ 	.word	0x05000008


	//   ....[79]....
        /*01c8*/ 	.word	0x05000008


	//   ....[80]....
        /*01cc*/ 	.word	0x05000008


	//   ....[81]....
        /*01d0*/ 	.word	0x05000008


	//   ....[82]....
        /*01d4*/ 	.word	0x05000008


	//   ....[83]....
        /*01d8*/ 	.word	0x05000008


	//   ....[84]....
        /*01dc*/ 	.word	0x05000008


	//   ....[85]....
        /*01e0*/ 	.word	0x05000008


	//   ....[86]....
        /*01e4*/ 	.word	0x05000008


	//   ....[87]....
        /*01e8*/ 	.word	0x05000008


	//   ....[88]....
        /*01ec*/ 	.word	0x05000008


	//   ....[89]....
        /*01f0*/ 	.word	0x05000008


	//   ....[90]....
        /*01f4*/ 	.word	0x05000008


	//   ....[91]....
        /*01f8*/ 	.word	0x05000008


	//   ....[92]....
        /*01fc*/ 	.word	0x05000008


	//   ....[93]....
        /*0200*/ 	.word	0x05000008


	//   ....[94]....
        /*0204*/ 	.word	0x05000008


	//   ....[95]....
        /*0208*/ 	.word	0x05000008


	//----- nvinfo : EIATTR_COOP_GROUP_INSTR_OFFSETS
	.align		4
.L_117:
        /*020c*/ 	.byte	0x04, 0x28
        /*020e*/ 	.short	(.L_119 - .L_118)


	//   ....[0]....
.L_118:
        /*0210*/ 	.word	0x00000470


	//   ....[1]....
        /*0214*/ 	.word	0x000006a0


	//   ....[2]....
        /*0218*/ 	.word	0x000006c0


	//   ....[3]....
        /*021c*/ 	.word	0x000006e0


	//   ....[4]....
        /*0220*/ 	.word	0x00000700


	//   ....[5]....
        /*0224*/ 	.word	0x00000720


	//   ....[6]....
        /*0228*/ 	.word	0x00000b20


	//   ....[7]....
        /*022c*/ 	.word	0x00000b40


	//   ....[8]....
        /*0230*/ 	.word	0x00000b60


	//   ....[9]....
        /*0234*/ 	.word	0x00000b80


	//   ....[10]....
        /*0238*/ 	.word	0x00000ba0


	//   ....[11]....
        /*023c*/ 	.word	0x00000fa0


	//   ....[12]....
        /*0240*/ 	.word	0x00001030


	//   ....[13]....
        /*0244*/ 	.word	0x00001090


	//   ....[14]....
        /*0248*/ 	.word	0x00001130


	//   ....[15]....
        /*024c*/ 	.word	0x00001190


	//   ....[16]....
        /*0250*/ 	.word	0x000011d0


	//   ....[17]....
        /*0254*/ 	.word	0x00001220


	//   ....[18]....
        /*0258*/ 	.word	0x00001270


	//   ....[19]....
        /*025c*/ 	.word	0x00001280


	//   ....[20]....
        /*0260*/ 	.word	0x00001360


	//   ....[21]....
        /*0264*/ 	.word	0x000013f0


	//   ....[22]....
        /*0268*/ 	.word	0x00001440


	//   ....[23]....
        /*026c*/ 	.word	0x000014a0


	//   ....[24]....
        /*0270*/ 	.word	0x00001500


	//   ....[25]....
        /*0274*/ 	.word	0x00001540


	//   ....[26]....
        /*0278*/ 	.word	0x00001580


	//   ....[27]....
        /*027c*/ 	.word	0x000015c0


	//   ....[28]....
        /*0280*/ 	.word	0x000015d0


	//   ....[29]....
        /*0284*/ 	.word	0x00001a50


	//   ....[30]....
        /*0288*/ 	.word	0x00002410


	//   ....[31]....
        /*028c*/ 	.word	0x00002640


	//   ....[32]....
        /*0290*/ 	.word	0x00002660


	//   ....[33]....
        /*0294*/ 	.word	0x00002680


	//   ....[34]....
        /*0298*/ 	.word	0x000026a0


	//   ....[35]....
        /*029c*/ 	.word	0x000026c0


	//   ....[36]....
        /*02a0*/ 	.word	0x00002a50


	//   ....[37]....
        /*02a4*/ 	.word	0x00002a70


	//   ....[38]....
        /*02a8*/ 	.word	0x00002a90


	//   ....[39]....
        /*02ac*/ 	.word	0x00002ab0


	//   ....[40]....
        /*02b0*/ 	.word	0x00002ad0


	//   ....[41]....
        /*02b4*/ 	.word	0x00002ed0


	//   ....[42]....
        /*02b8*/ 	.word	0x00002f60


	//   ....[43]....
        /*02bc*/ 	.word	0x00002fc0


	//   ....[44]....
        /*02c0*/ 	.word	0x00003030


	//   ....[45]....
        /*02c4*/ 	.word	0x00003090


	//   ....[46]....
        /*02c8*/ 	.word	0x000030f0


	//   ....[47]....
        /*02cc*/ 	.word	0x00003140


	//   ....[48]....
        /*02d0*/ 	.word	0x000031a0


	//   ....[49]....
        /*02d4*/ 	.word	0x000031b0


	//   ....[50]....
        /*02d8*/ 	.word	0x00003290


	//   ....[51]....
        /*02dc*/ 	.word	0x00003320


	//   ....[52]....
        /*02e0*/ 	.word	0x00003370


	//   ....[53]....
        /*02e4*/ 	.word	0x000033e0


	//   ....[54]....
        /*02e8*/ 	.word	0x00003440


	//   ....[55]....
        /*02ec*/ 	.word	0x00003490


	//   ....[56]....
        /*02f0*/ 	.word	0x000034f0


	//   ....[57]....
        /*02f4*/ 	.word	0x00003530


	//   ....[58]....
        /*02f8*/ 	.word	0x00003540


	//   ....[59]....
        /*02fc*/ 	.word	0x000039a0


	//   ....[60]....
        /*0300*/ 	.word	0x00003f50


	//   ....[61]....
        /*0304*/ 	.word	0x00003fd0


	//   ....[62]....
        /*0308*/ 	.word	0x00004070


	//   ....[63]....
        /*030c*/ 	.word	0x00004160


	//   ....[64]....
        /*0310*/ 	.word	0x000041e0


	//   ....[65]....
        /*0314*/ 	.word	0x00004260


	//   ....[66]....
        /*0318*/ 	.word	0x000042e0


	//   ....[67]....
        /*031c*/ 	.word	0x00004360


	//   ....[68]....
        /*0320*/ 	.word	0x00004400


	//   ....[69]....
        /*0324*/ 	.word	0x00004470


	//   ....[70]....
        /*0328*/ 	.word	0x000044f0


	//   ....[71]....
        /*032c*/ 	.word	0x00004570


	//   ....[72]....
        /*0330*/ 	.word	0x00004620


	//   ....[73]....
        /*0334*/ 	.word	0x000046a0


	//   ....[74]....
        /*0338*/ 	.word	0x00004710


	//   ....[75]....
        /*033c*/ 	.word	0x00004780


	//   ....[76]....
        /*0340*/ 	.word	0x000047f0


	//   ....[77]....
        /*0344*/ 	.word	0x00004850


	//   ....[78]....
        /*0348*/ 	.word	0x000048c0


	//   ....[79]....
        /*034c*/ 	.word	0x00004940


	//   ....[80]....
        /*0350*/ 	.word	0x000049e0


	//   ....[81]....
        /*0354*/ 	.word	0x00004ab0


	//   ....[82]....
        /*0358*/ 	.word	0x00004b30


	//   ....[83]....
        /*035c*/ 	.word	0x00004bd0


	//   ....[84]....
        /*0360*/ 	.word	0x00004c60


	//   ....[85]....
        /*0364*/ 	.word	0x00004cd0


	//   ....[86]....
        /*0368*/ 	.word	0x00004d70


	//   ....[87]....
        /*036c*/ 	.word	0x00004de0


	//   ....[88]....
        /*0370*/ 	.word	0x00004e60


	//   ....[89]....
        /*0374*/ 	.word	0x00004ee0


	//   ....[90]....
        /*0378*/ 	.word	0x00004f90


	//   ....[91]....
        /*037c*/ 	.word	0x00005030


	//   ....[92]....
        /*0380*/ 	.word	0x000050c0


	//   ....[93]....
        /*0384*/ 	.word	0x00005160


	//   ....[94]....
        /*0388*/ 	.word	0x000051e0


	//   ....[95]....
        /*038c*/ 	.word	0x00005240


	//----- nvinfo : EIATTR_VRC_CTA_INIT_COUNT
	.align		4
.L_119:
        /*0390*/ 	.byte	0x02, 0x4a
	.zero		1
	.zero		1


	//----- nvinfo : EIATTR_EXIT_INSTR_OFFSETS
	.align		4
        /*0394*/ 	.byte	0x04, 0x1c
        /*0396*/ 	.short	(.L_121 - .L_120)


	//   ....[0]....
.L_120:
        /*0398*/ 	.word	0x00001cc0


	//   ....[1]....
        /*039c*/ 	.word	0x00001cf0


	//   ....[2]....
        /*03a0*/ 	.word	0x00003ee0


	//   ....[3]....
        /*03a4*/ 	.word	0x00003f00


	//----- nvinfo : EIATTR_MAX_THREADS
	.align		4
.L_121:
        /*03a8*/ 	.byte	0x04, 0x05
        /*03aa*/ 	.short	(.L_123 - .L_122)
.L_122:
        /*03ac*/ 	.word	0x000001a0
        /*03b0*/ 	.word	0x00000001
        /*03b4*/ 	.word	0x00000001


	//----- nvinfo : EIATTR_CRS_STACK_SIZE
	.align		4
.L_123:
        /*03b8*/ 	.byte	0x04, 0x1e
        /*03ba*/ 	.short	(.L_125 - .L_124)
.L_124:
        /*03bc*/ 	.word	0x00000000


	//----- nvinfo : EIATTR_CBANK_PARAM_SIZE
	.align		4
.L_125:
        /*03c0*/ 	.byte	0x03, 0x19
        /*03c2*/ 	.short	0x0028


	//----- nvinfo : EIATTR_PARAM_CBANK
	.align		4
        /*03c4*/ 	.byte	0x04, 0x0a
        /*03c6*/ 	.short	(.L_127 - .L_126)
	.align		4
.L_126:
        /*03c8*/ 	.word	index@(.nv.constant0._ZN3cub18CUB_300001_SM_10006detail4scan16DeviceScanKernelINS2_10policy_hubIiiimN4cuda3std3__44plusIvEEE10Policy1000EN6thrust24THRUST_300001_SM_1000_NS10device_ptrIiEESF_NS0_13ScanTileStateIiLb1EEES9_NS0_8NullTypeEmiLb0ESI_EEvT0_T1_T2_iT3_T4_T5_)
        /*03cc*/ 	.short	0x0380
        /*03ce*/ 	.short	0x0028


	//----- nvinfo : EIATTR_SW_WAR
	.align		4
.L_127:
        /*03d0*/ 	.byte	0x04, 0x36
        /*03d2*/ 	.short	(.L_129 - .L_128)
.L_128:
        /*03d4*/ 	.word	0x00000008
.L_129:


//--------------------- .nv.info._ZN3cub18CUB_300001_SM_10006detail4scan16DeviceScanKernelINS2_10policy_hubIiiijN4cuda3std3__44plusIvEEE10Policy1000EN6thrust24THRUST_300001_SM_1000_NS10device_ptrIiEESF_NS0_13ScanTileStateIiLb1EEES9_NS0_8NullTypeEjiLb0ESI_EEvT0_T1_T2_iT3_T4_T5_ --------------------------
	.section	.nv.info._ZN3cub18CUB_300001_SM_10006detail4scan16DeviceScanKernelINS2_10policy_hubIiiijN4cuda3std3__44plusIvEEE10Policy1000EN6thrust24THRUST_300001_SM_1000_NS10device_ptrIiEESF_NS0_13ScanTileStateIiLb1EEES9_NS0_8NullTypeEjiLb0ESI_EEvT0_T1_T2_iT3_T4_T5_,"",@"SHT_CUDA_INFO"
	.sectionflags	@""
	.align	4


	//----- nvinfo : EIATTR_CUDA_API_VERSION
	.align		4
        /*0000*/ 	.byte	0x04, 0x37
        /*0002*/ 	.short	(.L_131 - .L_130)
.L_130:
        /*0004*/ 	.word	0x00000082


	//----- nvinfo : EIATTR_KPARAM_INFO
	.align		4
.L_131:
        /*0008*/ 	.byte	0x04, 0x17
        /*000a*/ 	.short	(.L_133 - .L_132)
.L_132:
        /*000c*/ 	.word	0x00000000
        /*0010*/ 	.short	0x0006
        /*0012*/ 	.short	0x0020
        /*0014*/ 	.byte	0x00, 0xf0, 0x11, 0x00


	//----- nvinfo : EIATTR_KPARAM_INFO
	.align		4
.L_133:
        /*0018*/ 	.byte	0x04, 0x17
        /*001a*/ 	.short	(.L_135 - .L_134)
.L_134:
        /*001c*/ 	.word	0x00000000
        /*0020*/ 	.short	0x0005
        /*0022*/ 	.short	0x001d
        /*0024*/ 	.byte	0x00, 0xf0, 0x05, 0x00


	//----- nvinfo : EIATTR_KPARAM_INFO
	.align		4
.L_135:
        /*0028*/ 	.byte	0x04, 0x17
        /*002a*/ 	.short	(.L_137 - .L_136)
.L_136:
        /*002c*/ 	.word	0x00000000
        /*0030*/ 	.short	0x0004
        /*0032*/ 	.short	0x001c
        /*0034*/ 	.byte	0x00, 0xf0, 0x05, 0x00


	//----- nvinfo : EIATTR_KPARAM_INFO
	.align		4
.L_137:
        /*0038*/ 	.byte	0x04, 0x17
        /*003a*/ 	.short	(.L_139 - .L_138)
.L_138:
        /*003c*/ 	.word	0x00000000
        /*0040*/ 	.short	0x0003
        /*0042*/ 	.short	0x0018
        /*0044*/ 	.byte	0x00, 0xf0, 0x11, 0x00


	//----- nvinfo : EIATTR_KPARAM_INFO
	.align		4
.L_139:
        /*0048*/ 	.byte	0x04, 0x17
        /*004a*/ 	.short	(.L_141 - .L_140)
.L_140:
        /*004c*/ 	.word	0x00000000
        /*0050*/ 	.short	0x0002
        /*0052*/ 	.short	0x0010
        /*0054*/ 	.byte	0x00, 0xf0, 0x21, 0x00


	//----- nvinfo : EIATTR_KPARAM_INFO
	.align		4
.L_141:
        /*0058*/ 	.byte	0x04, 0x17
        /*005a*/ 	.short	(.L_143 - .L_142)
.L_142:
        /*005c*/ 	.word	0x00000000
        /*0060*/ 	.short	0x0001
        /*0062*/ 	.short	0x0008
        /*0064*/ 	.byte	0x00, 0xf0, 0x21, 0x00


	//----- nvinfo : EIATTR_KPARAM_INFO
	.align		4
.L_143:
        /*0068*/ 	.byte	0x04, 0x17
        /*006a*/ 	.short	(.L_145 - .L_144)
.L_144:
        /*006c*/ 	.word	0x00000000
        /*0070*/ 	.short	0x0000
        /*0072*/ 	.short	0x0000
        /*0074*/ 	.byte	0x00, 0xf0, 0x21, 0x00


	//----- nvinfo : EIATTR_SPARSE_MMA_MASK
	.align		4
.L_145:
        /*0078*/ 	.byte	0x03, 0x50
        /*007a*/ 	.short	0x0000


	//----- nvinfo : EIATTR_MAXREG_COUNT
	.align		4
        /*007c*/ 	.byte	0x03, 0x1b
        /*007e*/ 	.short	0x00a8


	//----- nvinfo : EIATTR_NUM_BARRIERS
	.align		4
        /*0080*/ 	.byte	0x02, 0x4c
        /*0082*/ 	.byte	0x01
	.zero		1


	//----- nvinfo : EIATTR_MERCURY_ISA_VERSION
	.align		4
        /*0084*/ 	.byte	0x03, 0x5f
        /*0086*/ 	.short	0x0101


	//----- nvinfo : EIATTR_UNUSED_LOAD_BYTE_OFFSET
	.align		4
        /*0088*/ 	.byte	0x04, 0x44
        /*008a*/ 	.short	(.L_147 - .L_146)


	//   ....[0]....
.L_146:
        /*008c*/ 	.word	0x00002a20
        /*0090*/ 	.word	0x00000fff


	//----- nvinfo : EIATTR_COOP_GROUP_MASK_REGIDS
	.align		4
.L_147:
        /*0094*/ 	.byte	0x04, 0x29
        /*0096*/ 	.short	(.L_149 - .L_148)


	//   ....[0]....
.L_148:
        /*0098*/ 	.word	0xffffffff


	//   ....[1]....
        /*009c*/ 	.word	0xffffffff


	//   ....[2]....
        /*00a0*/ 	.word	0xffffffff


	//   ....[3]....
        /*00a4*/ 	.word	0xffffffff


	//   ....[4]....
        /*00a8*/ 	.word	0xffffffff


	//   ....[5]....
        /*00ac*/ 	.word	0xffffffff


	//   ....[6]....
        /*00b0*/ 	.word	0xffffffff


	//   ....[7]....
        /*00b4*/ 	.word	0xffffffff


	//   ....[8]....
        /*00b8*/ 	.word	0xffffffff


	//   ....[9]....
        /*00bc*/ 	.word	0xffffffff


	//   ....[10]....
        /*00c0*/ 	.word	0xffffffff


	//   ....[11]....
        /*00c4*/ 	.word	0xffffffff


	//   ....[12]....
        /*00c8*/ 	.word	0xffffffff


	//   ....[13]....
        /*00cc*/ 	.word	0xffffffff


	//   ....[14]....
        /*00d0*/ 	.word	0xffffffff


	//   ....[15]....
        /*00d4*/ 	.word	0xffffffff


	//   ....[16]....
        /*00d8*/ 	.word	0xffffffff


	//   ....[17]....
        /*00dc*/ 	.word	0xffffffff


	//   ....[18]....
        /*00e0*/ 	.word	0xffffffff


	//   ....[19]....
        /*00e4*/ 	.word	0xffffffff


	//   ....[20]....
        /*00e8*/ 	.word	0xffffffff


	//   ....[21]....
        /*00ec*/ 	.word	0xffffffff


	//   ....[22]....
        /*00f0*/ 	.word	0xffffffff


	//   ....[23]....
        /*00f4*/ 	.word	0xffffffff


	//   ....[24]....
        /*00f8*/ 	.word	0xffffffff


	//   ....[25]....
        /*00fc*/ 	.word	0xffffffff


	//   ....[26]....
        /*0100*/ 	.word	0xffffffff


	//   ....[27]....
        /*0104*/ 	.word	0xffffffff


	//   ....[28]....
        /*0108*/ 	.word	0xffffffff


	//   ....[29]....
        /*010c*/ 	.word	0xffffffff


	//   ....[30]....
        /*0110*/ 	.word	0xffffffff


	//   ....[31]....
        /*0114*/ 	.word	0xffffffff


	//   ....[32]....
        /*0118*/ 	.word	0xffffffff


	//   ....[33]....
        /*011c*/ 	.word	0xffffffff


	//   ....[34]....
        /*0120*/ 	.word	0xffffffff


	//   ....[35]....
        /*0124*/ 	.word	0xffffffff


	//   ....[36]....
        /*0128*/ 	.word	0xffffffff


	//   ....[37]....
        /*012c*/ 	.word	0xffffffff


	//   ....[38]....
        /*0130*/ 	.word	0xffffffff


	//   ....[39]....
        /*0134*/ 	.word	0xffffffff


	//   ....[40]....
        /*0138*/ 	.word	0xffffffff


	//   ....[41]....
        /*013c*/ 	.word	0xffffffff


	//   ....[42]....
        /*0140*/ 	.word	0xffffffff


	//   ....[43]....
        /*0144*/ 	.word	0xffffffff


	//   ....[44]....
        /*0148*/ 	.word	0xffffffff


	//   ....[45]....
        /*014c*/ 	.word	0xffffffff


	//   ....[46]....
        /*0150*/ 	.word	0xffffffff


	//   ....[47]....
        /*0154*/ 	.word	0xffffffff


	//   ....[48]....
        /*0158*/ 	.word	0xffffffff


	//   ....[49]....
        /*015c*/ 	.word	0xffffffff


	//   ....[50]....
        /*0160*/ 	.word	0xffffffff


	//   ....[51]....
        /*0164*/ 	.word	0xffffffff


	//   ....[52]....
        /*0168*/ 	.word	0xffffffff


	//   ....[53]....
        /*016c*/ 	.word	0xffffffff


	//   ....[54]....
        /*0170*/ 	.word	0xffffffff


	//   ....[55]....
        /*0174*/ 	.word	0xffffffff


	//   ....[56]....
        /*0178*/ 	.word	0xffffffff


	//   ....[57]....
        /*017c*/ 	.word	0xffffffff


	//   ....[58]....
        /*0180*/ 	.word	0xffffffff


	//   ....[59]....
        /*0184*/ 	.word	0xffffffff


	//   ....[60]....
        /*0188*/ 	.word	0x05000015


	//   ....[61]....
        /*018c*/ 	.word	0x05000015


	//   ....[62]....
        /*0190*/ 	.word	0x05000015


	//   ....[63]....
        /*0194*/ 	.word	0x05000015


	//   ....[64]....
        /*0198*/ 	.word	0x05000015


	//   ....[65]....
        /*019c*/ 	.word	0x05000015


	//   ....[66]....
        /*01a0*/ 	.word	0x05000015


	//   ....[67]....
        /*01a4*/ 	.word	0x05000015


	//   ....[68]....
        /*01a8*/ 	.word	0x05000015


	//   ....[69]....
        /*01ac*/ 	.word	0x05000015


	//   ....[70]....
        /*01b0*/ 	.word	0x05000015


	//   ....[71]....
        /*01b4*/ 	.word	0x05000015


	//   ....[72]....
        /*01b8*/ 	.word	0x05000015


	//   ....[73]....
        /*01bc*/ 	.word	0x05000015


	//   ....[74]....
        /*01c0*/ 	.word	0x05000015


	//   ....[75]....
        /*01c4*/ 	.word	0x05000015


	//   ....[76]....
        /*01c8*/ 	.word	0x05000015


	//   ....[77]....
        /*01cc*/ 	.word	0x05000015


	//   ....[78]....
        /*01d0*/ 	.word	0x05000015


	//   ....[79]....
        /*01d4*/ 	.word	0x05000015


	//   ....[80]....
        /*01d8*/ 	.word	0x05000015


	//   ....[81]....
        /*01dc*/ 	.word	0x05000015


	//   ....[82]....
        /*01e0*/ 	.word	0x05000015


	//   ....[83]....
        /*01e4*/ 	.word	0x05000015


	//   ....[84]....
        /*01e8*/ 	.word	0x05000015


	//   ....[85]....
        /*01ec*/ 	.word	0x05000015


	//   ....[86]....
        /*01f0*/ 	.word	0x05000015


	//   ....[87]....
        /*01f4*/ 	.word	0x05000015


	//   ....[88]....
        /*01f8*/ 	.word	0x05000015


	//   ....[89]....
        /*01fc*/ 	.word	0x05000015


	//   ....[90]....
        /*0200*/ 	.word	0x05000015


	//   ....[91]....
        /*0204*/ 	.word	0x05000015


	//   ....[92]....
        /*0208*/ 	.word	0x05000015


	//   ....[93]....
        /*020c*/ 	.word	0x05000015


	//   ....[94]....
        /*0210*/ 	.word	0x05000015


	//   ....[95]....
        /*0214*/ 	.word	0x05000015


	//----- nvinfo : EIATTR_COOP_GROUP_INSTR_OFFSETS
	.align		4
.L_149:
        /*0218*/ 	.byte	0x04, 0x28
        /*021a*/ 	.short	(.L_151 - .L_150)


	//   ....[0]....
.L_150:
        /*021c*/ 	.word	0x000004b0


	//   ....[1]....
        /*0220*/ 	.word	0x00000680


	//   ....[2]....
        /*0224*/ 	.word	0x000006a0


	//   ....[3]....
        /*0228*/ 	.word	0x000006c0


	//   ....[4]....
        /*022c*/ 	.word	0x000006e0


	//   ....[5]....
        /*0230*/ 	.word	0x00000700


	//   ....[6]....
        /*0234*/ 	.word	0x00000ae0


	//   ....[7]....
        /*0238*/ 	.word	0x00000b00


	//   ....[8]....
        /*023c*/ 	.word	0x00000b20


	//   ....[9]....
        /*0240*/ 	.word	0x00000b40


	//   ....[10]....
        /*0244*/ 	.word	0x00000b60


	//   ....[11]....
        /*0248*/ 	.word	0x00000f10


	//   ....[12]....
        /*024c*/ 	.word	0x000010e0


	//   ....[13]....
        /*0250*/ 	.word	0x00001140


	//   ....[14]....
        /*0254*/ 	.word	0x000011d0


	//   ....[15]....
        /*0258*/ 	.word	0x00001230


	//   ....[16]....
        /*025c*/ 	.word	0x00001280


	//   ....[17]....
        /*0260*/ 	.word	0x000012e0


	//   ....[18]....
        /*0264*/ 	.word	0x00001320


	//   ....[19]....
        /*0268*/ 	.word	0x00001330


	//   ....[20]....
        /*026c*/ 	.word	0x000013f0


	//   ....[21]....
        /*0270*/ 	.word	0x000015c0


	//   ....[22]....
        /*0274*/ 	.word	0x00001610


	//   ....[23]....
        /*0278*/ 	.word	0x00001670


	//   ....[24]....
        /*027c*/ 	.word	0x000016d0


	//   ....[25]....
        /*0280*/ 	.word	0x00001710


	//   ....[26]....
        /*0284*/ 	.word	0x00001750


	//   ....[27]....
        /*0288*/ 	.word	0x00001790


	//   ....[28]....
        /*028c*/ 	.word	0x000017a0


	//   ....[29]....
        /*0290*/ 	.word	0x00001c60


	//   ....[30]....
        /*0294*/ 	.word	0x00002740


	//   ....[31]....
        /*0298*/ 	.word	0x00002910


	//   ....[32]....
        /*029c*/ 	.word	0x00002930


	//   ....[33]....
        /*02a0*/ 	.word	0x00002950


	//   ....[34]....
        /*02a4*/ 	.word	0x00002970


	//   ....[35]....
        /*02a8*/ 	.word	0x00002990


	//   ....[36]....
        /*02ac*/ 	.word	0x00002d10


	//   ....[37]....
        /*02b0*/ 	.word	0x00002d30


	//   ....[38]....
        /*02b4*/ 	.word	0x00002d50


	//   ....[39]....
        /*02b8*/ 	.word	0x00002d70


	//   ....[40]....
        /*02bc*/ 	.word	0x00002d90


	//   ....[41]....
        /*02c0*/ 	.word	0x00003140


	//   ....[42]....
        /*02c4*/ 	.word	0x00003310


	//   ....[43]....
        /*02c8*/ 	.word	0x00003370


	//   ....[44]....
        /*02cc*/ 	.word	0x000033e0


	//   ....[45]....
        /*02d0*/ 	.word	0x00003430


	//   ....[46]....
        /*02d4*/ 	.word	0x00003480


	//   ....[47]....
        /*02d8*/ 	.word	0x000034c0


	//   ....[48]....
        /*02dc*/ 	.word	0x00003530


	//   ....[49]....
        /*02e0*/ 	.word	0x00003540


	//   ....[50]....
        /*02e4*/ 	.word	0x00003620


	//   ....[51]....
        /*02e8*/ 	.word	0x000037f0


	//   ....[52]....
        /*02ec*/ 	.word	0x00003840


	//   ....[53]....
        /*02f0*/ 	.word	0x000038c0


	//   ....[54]....
        /*02f4*/ 	.word	0x00003910


	//   ....[55]....
        /*02f8*/ 	.word	0x00003960


	//   ....[56]....
        /*02fc*/ 	.word	0x000039c0


	//   ....[57]....
        /*0300*/ 	.word	0x00003a00


	//   ....[58]....
        /*0304*/ 	.word	0x00003a10


	//   ....[59]....
        /*0308*/ 	.word	0x00003eb0


	//   ....[60]....
        /*030c*/ 	.word	0x00004510


	//   ....[61]....
        /*0310*/ 	.word	0x00004590


	//   ....[62]....
        /*0314*/ 	.word	0x00004620


	//   ....[63]....
        /*0318*/ 	.word	0x00004720


	//   ....[64]....
        /*031c*/ 	.word	0x000047a0


	//   ....[65]....
        /*0320*/ 	.word	0x00004840


	//   ....[66]....
        /*0324*/ 	.word	0x000048c0


	//   ....[67]....
        /*0328*/ 	.word	0x00004950


	//   ....[68]....
        /*032c*/ 	.word	0x00004980


	//   ....[69]....
        /*0330*/ 	.word	0x00004a30


	//   ....[70]....
        /*0334*/ 	.word	0x00004ab0


	//   ....[71]....
        /*0338*/ 	.word	0x00004b30


	//   ....[72]....
        /*033c*/ 	.word	0x00004bf0


	//   ....[73]....
        /*0340*/ 	.word	0x00004c80


	//   ....[74]....
        /*0344*/ 	.word	0x00004d00


	//   ....[75]....
        /*0348*/ 	.word	0x00004d80


	//   ....[76]....
        /*034c*/ 	.word	0x00004e00


	//   ....[77]....
        /*0350*/ 	.word	0x00004e60


	//   ....[78]....
        /*0354*/ 	.word	0x00004ed0


	//   ....[79]....
        /*0358*/ 	.word	0x00004f50


	//   ....[80]....
        /*035c*/ 	.word	0x00004fe0


	//   ....[81]....
        /*0360*/ 	.word	0x000050b0


	//   ....[82]....
        /*0364*/ 	.word	0x00005140


	//   ....[83]....
        /*0368*/ 	.word	0x000051d0


	//   ....[84]....
        /*036c*/ 	.word	0x00005260


	//   ....[85]....
        /*0370*/ 	.word	0x00005310


	//   ....[86]....
        /*0374*/ 	.word	0x00005340


	//   ....[87]....
        /*0378*/ 	.word	0x000053f0


	//   ....[88]....
        /*037c*/ 	.word	0x00005470


	//   ....[89]....
        /*0380*/ 	.word	0x000054f0


	//   ....[90]....
        /*0384*/ 	.word	0x000055b0


	//   ....[91]....
        /*0388*/ 	.word	0x00005650


	//   ....[92]....
        /*038c*/ 	.word	0x000056f0


	//   ....[93]....
        /*0390*/ 	.word	0x00005780


	//   ....[94]....
        /*0394*/ 	.word	0x00005800


	//   ....[95]....
        /*0398*/ 	.word	0x00005860


	//----- nvinfo : EIATTR_VRC_CTA_INIT_COUNT
	.align		4
.L_151:
        /*039c*/ 	.byte	0x02, 0x4a
	.zero		1
	.zero		1


	//----- nvinfo : EIATTR_EXIT_INSTR_OFFSETS
	.align		4
        /*03a0*/ 	.byte	0x04, 0x1c
        /*03a2*/ 	.short	(.L_153 - .L_152)


	//   ....[0]....
.L_152:
        /*03a4*/ 	.word	0x00001f30


	//   ....[1]....
        /*03a8*/ 	.word	0x00001f50


	//   ....[2]....
        /*03ac*/ 	.word	0x000044a0


	//   ....[3]....
        /*03b0*/ 	.word	0x000044c0


	//----- nvinfo : EIATTR_MAX_THREADS
	.align		4
.L_153:
        /*03b4*/ 	.byte	0x04, 0x05
        /*03b6*/ 	.short	(.L_155 - .L_154)
.L_154:
        /*03b8*/ 	.word	0x00000180
        /*03bc*/ 	.word	0x00000001
        /*03c0*/ 	.word	0x00000001


	//----- nvinfo : EIATTR_CRS_STACK_SIZE
	.align		4
.L_155:
        /*03c4*/ 	.byte	0x04, 0x1e
        /*03c6*/ 	.short	(.L_157 - .L_156)
.L_156:
        /*03c8*/ 	.word	0x00000000


	//----- nvinfo : EIATTR_CBANK_PARAM_SIZE
	.align		4
.L_157:
        /*03cc*/ 	.byte	0x03, 0x19
        /*03ce*/ 	.short	0x0024


	//----- nvinfo : EIATTR_PARAM_CBANK
	.align		4
        /*03d0*/ 	.byte	0x04, 0x0a
        /*03d2*/ 	.short	(.L_159 - .L_158)
	.align		4
.L_158:
        /*03d4*/ 	.word	index@(.nv.constant0._ZN3cub18CUB_300001_SM_10006detail4scan16DeviceScanKernelINS2_10policy_hubIiiijN4cuda3std3__44plusIvEEE10Policy1000EN6thrust24THRUST_300001_SM_1000_NS10device_ptrIiEESF_NS0_13ScanTileStateIiLb1EEES9_NS0_8NullTypeEjiLb0ESI_EEvT0_T1_T2_iT3_T4_T5_)
        /*03d8*/ 	.short	0x0380
        /*03da*/ 	.short	0x0024


	//----- nvinfo : EIATTR_SW_WAR
	.align		4
.L_159:
        /*03dc*/ 	.byte	0x04, 0x36
        /*03de*/ 	.short	(.L_161 - .L_160)
.L_160:
        /*03e0*/ 	.word	0x00000008
.L_161:


//--------------------- .nv.info._ZN3cub18CUB_300001_SM_10006detail4scan20DeviceScanInitKernelINS0_13ScanTileStateIiLb1EEEEEvT_i --------------------------
	.section	.nv.info._ZN3cub18CUB_300001_SM_10006detail4scan20DeviceScanInitKernelINS0_13ScanTileStateIiLb1EEEEEvT_i,"",@"SHT_CUDA_INFO"
	.sectionflags	@""
	.align	4


	//----- nvinfo : EIATTR_CUDA_API_VERSION
	.align		4
        /*0000*/ 	.byte	0x04, 0x37
        /*0002*/ 	.short	(.L_163 - .L_162)
.L_162:
        /*0004*/ 	.word	0x00000082


	//----- nvinfo : EIATTR_KPARAM_INFO
	.align		4
.L_163:
        /*0008*/ 	.byte	0x04, 0x17
        /*000a*/ 	.short	(.L_165 - .L_164)
.L_164:
        /*000c*/ 	.word	0x00000000
        /*0010*/ 	.short	0x0001
        /*0012*/ 	.short	0x0008
        /*0014*/ 	.byte	0x00, 0xf0, 0x11, 0x00


	//----- nvinfo : EIATTR_KPARAM_INFO
	.align		4
.L_165:
        /*0018*/ 	.byte	0x04, 0x17
        /*001a*/ 	.short	(.L_167 - .L_166)
.L_166:
        /*001c*/ 	.word	0x00000000
        /*0020*/ 	.short	0x0000
        /*0022*/ 	.short	0x0000
        /*0024*/ 	.byte	0x00, 0xf0, 0x21, 0x00


	//----- nvinfo : EIATTR_SPARSE_MMA_MASK
	.align		4
.L_167:
        /*0028*/ 	.byte	0x03, 0x50
        /*002a*/ 	.short	0x0000


	//----- nvinfo : EIATTR_MAXREG_COUNT
	.align		4
        /*002c*/ 	.byte	0x03, 0x1b
        /*002e*/ 	.short	0x00ff


	//----- nvinfo : EIATTR_MERCURY_ISA_VERSION
	.align		4
        /*0030*/ 	.byte	0x03, 0x5f
        /*0032*/ 	.short	0x0101


	//----- nvinfo : EIATTR_VRC_CTA_INIT_COUNT
	.align		4
        /*0034*/ 	.byte	0x02, 0x4a
	.zero		1
	.zero		1


	//----- nvinfo : EIATTR_EXIT_INSTR_OFFSETS
	.align		4
        /*0038*/ 	.byte	0x04, 0x1c
        /*003a*/ 	.short	(.L_169 - .L_168)


	//   ....[0]....
.L_168:
        /*003c*/ 	.word	0x000000f0


	//   ....[1]....
        /*0040*/ 	.word	0x00000130


	//----- nvinfo : EIATTR_CBANK_PARAM_SIZE
	.align		4
.L_169:
        /*0044*/ 	.byte	0x03, 0x19
        /*0046*/ 	.short	0x000c


	//----- nvinfo : EIATTR_PARAM_CBANK
	.align		4
        /*0048*/ 	.byte	0x04, 0x0a
        /*004a*/ 	.short	(.L_171 - .L_170)
	.align		4
.L_170:
        /*004c*/ 	.word	index@(.nv.constant0._ZN3cub18CUB_300001_SM_10006detail4scan20DeviceScanInitKernelINS0_13ScanTileStateIiLb1EEEEEvT_i)
        /*0050*/ 	.short	0x0380
        /*0052*/ 	.short	0x000c


	//----- nvinfo : EIATTR_SW_WAR
	.align		4
.L_171:
        /*0054*/ 	.byte	0x04, 0x36
        /*0056*/ 	.short	(.L_173 - .L_172)
.L_172:
        /*0058*/ 	.word	0x00000008
.L_173:


//--------------------- .nv.info._ZN3cub18CUB_300001_SM_10006detail11EmptyKernelIvEEvv --------------------------
	.section	.nv.info._ZN3cub18CUB_300001_SM_10006detail11EmptyKernelIvEEvv,"",@"SHT_CUDA_INFO"
	.sectionflags	@""
	.align	4


	//----- nvinfo : EIATTR_CUDA_API_VERSION
	.align		4
        /*0000*/ 	.byte	0x04, 0x37
        /*0002*/ 	.short	(.L_175 - .L_174)
.L_174:
        /*0004*/ 	.word	0x00000082


	//----- nvinfo : EIATTR_SPARSE_MMA_MASK
	.align		4
.L_175:
        /*0008*/ 	.byte	0x03, 0x50
        /*000a*/ 	.short	0x0000


	//----- nvinfo : EIATTR_MAXREG_COUNT
	.align		4
        /*000c*/ 	.byte	0x03, 0x1b
        /*000e*/ 	.short	0x00ff


	//----- nvinfo : EIATTR_MERCURY_ISA_VERSION
	.align		4
        /*0010*/ 	.byte	0x03, 0x5f
        /*0012*/ 	.short	0x0101


	//----- nvinfo : EIATTR_VRC_CTA_INIT_COUNT
	.align		4
        /*0014*/ 	.byte	0x02, 0x4a
	.zero		1
	.zero		1


	//----- nvinfo : EIATTR_EXIT_INSTR_OFFSETS
	.align		4
        /*0018*/ 	.byte	0x04, 0x1c
        /*001a*/ 	.short	(.L_177 - .L_176)


	//   ....[0]....
.L_176:
        /*001c*/ 	.word	0x00000010


	//----- nvinfo : EIATTR_SW_WAR
	.align		4
.L_177:
        /*0020*/ 	.byte	0x04, 0x36
        /*0022*/ 	.short	(.L_179 - .L_178)
.L_178:
        /*0024*/ 	.word	0x00000008
.L_179:


//--------------------- .nv.info._Z11placeKernelPKiPiS1_l --------------------------
	.section	.nv.info._Z11placeKernelPKiPiS1_l,"",@"SHT_CUDA_INFO"
	.sectionflags	@""
	.align	4


	//----- nvinfo : EIATTR_CUDA_API_VERSION
	.align		4
        /*0000*/ 	.byte	0x04, 0x37
        /*0002*/ 	.short	(.L_181 - .L_180)
.L_180:
        /*0004*/ 	.word	0x00000082


	//----- nvinfo : EIATTR_KPARAM_INFO
	.align		4
.L_181:
        /*0008*/ 	.byte	0x04, 0x17
        /*000a*/ 	.short	(.L_183 - .L_182)
.L_182:
        /*000c*/ 	.word	0x00000000
        /*0010*/ 	.short	0x0003
        /*0012*/ 	.short	0x0018
        /*0014*/ 	.byte	0x00, 0xf0, 0x21, 0x00


	//----- nvinfo : EIATTR_KPARAM_INFO
	.align		4
.L_183:
        /*0018*/ 	.byte	0x04, 0x17
        /*001a*/ 	.short	(.L_185 - .L_184)
.L_184:
        /*001c*/ 	.word	0x00000000
        /*0020*/ 	.short	0x0002
        /*0022*/ 	.short	0x0010
        /*0024*/ 	.byte	0x00, 0xf5, 0x21, 0x00


	//----- nvinfo : EIATTR_KPARAM_INFO
	.align		4
.L_185:
        /*0028*/ 	.byte	0x04, 0x17
        /*002a*/ 	.short	(.L_187 - .L_186)
.L_186:
        /*002c*/ 	.word	0x00000000
        /*0030*/ 	.short	0x0001
        /*0032*/ 	.short	0x0008
        /*0034*/ 	.byte	0x00, 0xf5, 0x21, 0x00


	//----- nvinfo : EIATTR_KPARAM_INFO
	.align		4
.L_187:
        /*0038*/ 	.byte	0x04, 0x17
        /*003a*/ 	.short	(.L_189 - .L_188)
.L_188:
        /*003c*/ 	.word	0x00000000
        /*0040*/ 	.short	0x0000
        /*0042*/ 	.short	0x0000
        /*0044*/ 	.byte	0x00, 0xf5, 0x21, 0x00


	//----- nvinfo : EIATTR_SPARSE_MMA_MASK
	.align		4
.L_189:
        /*0048*/ 	.byte	0x03, 0x50
        /*004a*/ 	.short	0x0000


	//----- nvinfo : EIATTR_MAXREG_COUNT
	.align		4
        /*004c*/ 	.byte	0x03, 0x1b
        /*004e*/ 	.short	0x00ff


	//----- nvinfo : EIATTR_MERCURY_ISA_VERSION
	.align		4
        /*0050*/ 	.byte	0x03, 0x5f
        /*0052*/ 	.short	0x0101


	//----- nvinfo : EIATTR_VRC_CTA_INIT_COUNT
	.align		4
        /*0054*/ 	.byte	0x02, 0x4a
	.zero		1
	.zero		1


	//----- nvinfo : EIATTR_EXIT_INSTR_OFFSETS
	.align		4
        /*0058*/ 	.byte	0x04, 0x1c
        /*005a*/ 	.short	(.L_191 - .L_190)


	//   ....[0]....
.L_190:
        /*005c*/ 	.word	0x00000090


	//   ....[1]....
        /*0060*/ 	.word	0x00000160


	//----- nvinfo : EIATTR_CBANK_PARAM_SIZE
	.align		4
.L_191:
        /*0064*/ 	.byte	0x03, 0x19
        /*0066*/ 	.short	0x0020


	//----- nvinfo : EIATTR_PARAM_CBANK
	.align		4
        /*0068*/ 	.byte	0x04, 0x0a
        /*006a*/ 	.short	(.L_193 - .L_192)
	.align		4
.L_192:
        /*006c*/ 	.word	index@(.nv.constant0._Z11placeKernelPKiPiS1_l)
        /*0070*/ 	.short	0x0380
        /*0072*/ 	.short	0x0020


	//----- nvinfo : EIATTR_SW_WAR
	.align		4
.L_193:
        /*0074*/ 	.byte	0x04, 0x36
        /*0076*/ 	.short	(.L_195 - .L_194)
.L_194:
        /*0078*/ 	.word	0x00000008
.L_195:


//--------------------- .nv.info._Z11countKernelPKiPil --------------------------
	.section	.nv.info._Z11countKernelPKiPil,"",@"SHT_CUDA_INFO"
	.sectionflags	@""
	.align	4


	//----- nvinfo : EIATTR_CUDA_API_VERSION
	.align		4
        /*0000*/ 	.byte	0x04, 0x37
        /*0002*/ 	.short	(.L_197 - .L_196)
.L_196:
        /*0004*/ 	.word	0x00000082


	//----- nvinfo : EIATTR_KPARAM_INFO
	.align		4
.L_197:
        /*0008*/ 	.byte	0x04, 0x17
        /*000a*/ 	.short	(.L_199 - .L_198)
.L_198:
        /*000c*/ 	.word	0x00000000
        /*0010*/ 	.short	0x0002
        /*0012*/ 	.short	0x0010
        /*0014*/ 	.byte	0x00, 0xf0, 0x21, 0x00


	//----- nvinfo : EIATTR_KPARAM_INFO
	.align		4
.L_199:
        /*0018*/ 	.byte	0x04, 0x17
        /*001a*/ 	.short	(.L_201 - .L_200)
.L_200:
        /*001c*/ 	.word	0x00000000
        /*0020*/ 	.short	0x0001
        /*0022*/ 	.short	0x0008
        /*0024*/ 	.byte	0x00, 0xf5, 0x21, 0x00


	//----- nvinfo : EIATTR_KPARAM_INFO
	.align		4
.L_201:
        /*0028*/ 	.byte	0x04, 0x17
        /*002a*/ 	.short	(.L_203 - .L_202)
.L_202:
        /*002c*/ 	.word	0x00000000
        /*0030*/ 	.short	0x0000
        /*0032*/ 	.short	0x0000
        /*0034*/ 	.byte	0x00, 0xf5, 0x21, 0x00


	//----- nvinfo : EIATTR_SPARSE_MMA_MASK
	.align		4
.L_203:
        /*0038*/ 	.byte	0x03, 0x50
        /*003a*/ 	.short	0x0000


	//----- nvinfo : EIATTR_MAXREG_COUNT
	.align		4
        /*003c*/ 	.byte	0x03, 0x1b
        /*003e*/ 	.short	0x00ff


	//----- nvinfo : EIATTR_MERCURY_ISA_VERSION
	.align		4
        /*0040*/ 	.byte	0x03, 0x5f
        /*0042*/ 	.short	0x0101


	//----- nvinfo : EIATTR_VRC_CTA_INIT_COUNT
	.align		4
        /*0044*/ 	.byte	0x02, 0x4a
	.zero		1
	.zero		1


	//----- nvinfo : EIATTR_EXIT_INSTR_OFFSETS
	.align		4
        /*0048*/ 	.byte	0x04, 0x1c
        /*004a*/ 	.short	(.L_205 - .L_204)


	//   ....[0]....
.L_204:
        /*004c*/ 	.word	0x00000090


	//   ....[1]....
        /*0050*/ 	.word	0x00000130


	//----- nvinfo : EIATTR_CBANK_PARAM_SIZE
	.align		4
.L_205:
        /*0054*/ 	.byte	0x03, 0x19
        /*0056*/ 	.short	0x0018


	//----- nvinfo : EIATTR_PARAM_CBANK
	.align		4
        /*0058*/ 	.byte	0x04, 0x0a
        /*005a*/ 	.short	(.L_207 - .L_206)
	.align		4
.L_206:
        /*005c*/ 	.word	index@(.nv.constant0._Z11countKernelPKiPil)
        /*0060*/ 	.short	0x0380
        /*0062*/ 	.short	0x0018


	//----- nvinfo : EIATTR_SW_WAR
	.align		4
.L_207:
        /*0064*/ 	.byte	0x04, 0x36
        /*0066*/ 	.short	(.L_209 - .L_208)
.L_208:
        /*0068*/ 	.word	0x00000008
.L_209:


//--------------------- .nv.info._Z25GenerateRandomArrayKernelPiP17curandStateXORWOWiii --------------------------
	.section	.nv.info._Z25GenerateRandomArrayKernelPiP17curandStateXORWOWiii,"",@"SHT_CUDA_INFO"
	.sectionflags	@""
	.align	4


	//----- nvinfo : EIATTR_CUDA_API_VERSION
	.align		4
        /*0000*/ 	.byte	0x04, 0x37
        /*0002*/ 	.short	(.L_211 - .L_210)
.L_210:
        /*0004*/ 	.word	0x00000082


	//----- nvinfo : EIATTR_KPARAM_INFO
	.align		4
.L_211:
        /*0008*/ 	.byte	0x04, 0x17
        /*000a*/ 	.short	(.L_213 - .L_212)
.L_212:
        /*000c*/ 	.word	0x00000000
        /*0010*/ 	.short	0x0004
        /*0012*/ 	.short	0x0018
        /*0014*/ 	.byte	0x00, 0xf0, 0x11, 0x00


	//----- nvinfo : EIATTR_KPARAM_INFO
	.align		4
.L_213:
        /*0018*/ 	.byte	0x04, 0x17
        /*001a*/ 	.short	(.L_215 - .L_214)
.L_214:
        /*001c*/ 	.word	0x00000000
        /*0020*/ 	.short	0x0003
        /*0022*/ 	.short	0x0014
        /*0024*/ 	.byte	0x00, 0xf0, 0x11, 0x00


	//----- nvinfo : EIATTR_KPARAM_INFO
	.align		4
.L_215:
        /*0028*/ 	.byte	0x04, 0x17
        /*002a*/ 	.short	(.L_217 - .L_216)
.L_216:
        /*002c*/ 	.word	0x00000000
        /*0030*/ 	.short	0x0002
        /*0032*/ 	.short	0x0010
        /*0034*/ 	.byte	0x00, 0xf0, 0x11, 0x00


	//----- nvinfo : EIATTR_KPARAM_INFO
	.align		4
.L_217:
        /*0038*/ 	.byte	0x04, 0x17
        /*003a*/ 	.short	(.L_219 - .L_218)
.L_218:
        /*003c*/ 	.word	0x00000000
        /*0040*/ 	.short	0x0001
        /*0042*/ 	.short	0x0008
        /*0044*/ 	.byte	0x00, 0xf5, 0x21, 0x00


	//----- nvinfo : EIATTR_KPARAM_INFO
	.align		4
.L_219:
        /*0048*/ 	.byte	0x04, 0x17
        /*004a*/ 	.short	(.L_221 - .L_220)
.L_220:
        /*004c*/ 	.word	0x00000000
        /*0050*/ 	.short	0x0000
        /*0052*/ 	.short	0x0000
        /*0054*/ 	.byte	0x00, 0xf5, 0x21, 0x00


	//----- nvinfo : EIATTR_SPARSE_MMA_MASK
	.align		4
.L_221:
        /*0058*/ 	.byte	0x03, 0x50
        /*005a*/ 	.short	0x0000


	//----- nvinfo : EIATTR_MAXREG_COUNT
	.align		4
        /*005c*/ 	.byte	0x03, 0x1b
        /*005e*/ 	.short	0x00ff


	//----- nvinfo : EIATTR_MERCURY_ISA_VERSION
	.align		4
        /*0060*/ 	.byte	0x03, 0x5f
        /*0062*/ 	.short	0x0101


	//----- nvinfo : EIATTR_VRC_CTA_INIT_COUNT
	.align		4
        /*0064*/ 	.byte	0x02, 0x4a
	.zero		1
	.zero		1


	//----- nvinfo : EIATTR_EXIT_INSTR_OFFSETS
	.align		4
        /*0068*/ 	.byte	0x04, 0x1c
        /*006a*/ 	.short	(.L_223 - .L_222)


	//   ....[0]....
.L_222:
        /*006c*/ 	.word	0x00000070


	//   ....[1]....
        /*0070*/ 	.word	0x000002f0


	//----- nvinfo : EIATTR_CBANK_PARAM_SIZE
	.align		4
.L_223:
        /*0074*/ 	.byte	0x03, 0x19
        /*0076*/ 	.short	0x001c


	//----- nvinfo : EIATTR_PARAM_CBANK
	.align		4
        /*0078*/ 	.byte	0x04, 0x0a
        /*007a*/ 	.short	(.L_225 - .L_224)
	.align		4
.L_224:
        /*007c*/ 	.word	index@(.nv.constant0._Z25GenerateRandomArrayKernelPiP17curandStateXORWOWiii)
        /*0080*/ 	.short	0x0380
        /*0082*/ 	.short	0x001c


	//----- nvinfo : EIATTR_SW_WAR
	.align		4
.L_225:
        /*0084*/ 	.byte	0x04, 0x36
        /*0086*/ 	.short	(.L_227 - .L_226)
.L_226:
        /*0088*/ 	.word	0x00000008
.L_227:


//--------------------- .nv.info._Z16InitCurandStatesP17curandStateXORWOWxi --------------------------
	.section	.nv.info._Z16InitCurandStatesP17curandStateXORWOWxi,"",@"SHT_CUDA_INFO"
	.sectionflags	@""
	.align	4


	//----- nvinfo : EIATTR_CUDA_API_VERSION
	.align		4
        /*0000*/ 	.byte	0x04, 0x37
        /*0002*/ 	.short	(.L_229 - .L_228)
.L_228:
        /*0004*/ 	.word	0x00000082


	//----- nvinfo : EIATTR_KPARAM_INFO
	.align		4
.L_229:
        /*0008*/ 	.byte	0x04, 0x17
        /*000a*/ 	.short	(.L_231 - .L_230)
.L_230:
        /*000c*/ 	.word	0x00000000
        /*0010*/ 	.short	0x0002
        /*0012*/ 	.short	0x0010
        /*0014*/ 	.byte	0x00, 0xf0, 0x11, 0x00


	//----- nvinfo : EIATTR_KPARAM_INFO
	.align		4
.L_231:
        /*0018*/ 	.byte	0x04, 0x17
        /*001a*/ 	.short	(.L_233 - .L_232)
.L_232:
        /*001c*/ 	.word	0x00000000
        /*0020*/ 	.short	0x0001
        /*0022*/ 	.short	0x0008
        /*0024*/ 	.byte	0x00, 0xf0, 0x21, 0x00


	//----- nvinfo : EIATTR_KPARAM_INFO
	.align		4
.L_233:
        /*0028*/ 	.byte	0x04, 0x17
        /*002a*/ 	.short	(.L_235 - .L_234)
.L_234:
        /*002c*/ 	.word	0x00000000
        /*0030*/ 	.short	0x0000
        /*0032*/ 	.short	0x0000
        /*0034*/ 	.byte	0x00, 0xf5, 0x21, 0x00


	//----- nvinfo : EIATTR_SPARSE_MMA_MASK
	.align		4
.L_235:
        /*0038*/ 	.byte	0x03, 0x50
        /*003a*/ 	.short	0x0000


	//----- nvinfo : EIATTR_MAXREG_COUNT
	.align		4
        /*003c*/ 	.byte	0x03, 0x1b
        /*003e*/ 	.short	0x00ff


	//----- nvinfo : EIATTR_MERCURY_ISA_VERSION
	.align		4
        /*0040*/ 	.byte	0x03, 0x5f
        /*0042*/ 	.short	0x0101


	//----- nvinfo : EIATTR_VRC_CTA_INIT_COUNT
	.align		4
        /*0044*/ 	.byte	0x02, 0x4a
	.zero		1
	.zero		1


	//----- nvinfo : EIATTR_EXIT_INSTR_OFFSETS
	.align		4
        /*0048*/ 	.byte	0x04, 0x1c
        /*004a*/ 	.short	(.L_237 - .L_236)


	//   ....[0]....
.L_236:
        /*004c*/ 	.word	0x00000070


	//   ....[1]....
        /*0050*/ 	.word	0x00000f00


	//----- nvinfo : EIATTR_CRS_STACK_SIZE
	.align		4
.L_237:
        /*0054*/ 	.byte	0x04, 0x1e
        /*0056*/ 	.short	(.L_239 - .L_238)
.L_238:
        /*0058*/ 	.word	0x00000000


	//----- nvinfo : EIATTR_CBANK_PARAM_SIZE
	.align		4
.L_239:
        /*005c*/ 	.byte	0x03, 0x19
        /*005e*/ 	.short	0x0014


	//----- nvinfo : EIATTR_PARAM_CBANK
	.align		4
        /*0060*/ 	.byte	0x04, 0x0a
        /*0062*/ 	.short	(.L_241 - .L_240)
	.align		4
.L_240:
        /*0064*/ 	.word	index@(.nv.constant0._Z16InitCurandStatesP17curandStateXORWOWxi)
        /*0068*/ 	.short	0x0380
        /*006a*/ 	.short	0x0014


	//----- nvinfo : EIATTR_SW_WAR
	.align		4
.L_241:
        /*006c*/ 	.byte	0x04, 0x36
        /*006e*/ 	.short	(.L_243 - .L_242)
.L_242:
        /*0070*/ 	.word	0x00000008
.L_243:


//--------------------- .nv.callgraph             --------------------------
	.section	.nv.callgraph,"",@"SHT_CUDA_CALLGRAPH"
	.align	4
	.sectionentsize	8
	.align		4
        /*0000*/ 	.word	0x00000000
	.align		4
        /*0004*/ 	.word	0xffffffff
	.align		4
        /*0008*/ 	.word	0x00000000
	.align		4
        /*000c*/ 	.word	0xfffffffe
	.align		4
        /*0010*/ 	.word	0x00000000
	.align		4
        /*0014*/ 	.word	0xfffffffd
	.align		4
        /*0018*/ 	.word	0x00000000
	.align		4
        /*001c*/ 	.word	0xfffffffc


//--------------------- .nv.constant4             --------------------------
	.section	.nv.constant4,"a",@progbits
	.align	8
	.align		8
.nv.constant4:
        /*0000*/ 	.dword	precalc_xorwow_matrix
	.align		8
        /*0008*/ 	.dword	precalc_xorwow_offset_matrix
	.align		8
        /*0010*/ 	.dword	mrg32k3aM1
	.align		8
        /*0018*/ 	.dword	mrg32k3aM2
	.align		8
        /*0020*/ 	.dword	mrg32k3aM1SubSeq
	.align		8
        /*0028*/ 	.dword	mrg32k3aM2SubSeq
	.align		8
        /*0030*/ 	.dword	mrg32k3aM1Seq
	.align		8
        /*0038*/ 	.dword	mrg32k3aM2Seq
	.align		8
        /*0040*/ 	.dword	_ZN34_INTERNAL_97cf1af4_4_k_cu_f94a1a334cuda3std3__45__cpo5beginE
	.align		8
        /*0048*/ 	.dword	_ZN34_INTERNAL_97cf1af4_4_k_cu_f94a1a334cuda3std3__45__cpo3endE
	.align		8
        /*0050*/ 	.dword	_ZN34_INTERNAL_97cf1af4_4_k_cu_f94a1a334cuda3std3__45__cpo6cbeginE
	.align		8
        /*0058*/ 	.dword	_ZN34_INTERNAL_97cf1af4_4_k_cu_f94a1a334cuda3std3__45__cpo4cendE
	.align		8
        /*0060*/ 	.dword	_ZN34_INTERNAL_97cf1af4_4_k_cu_f94a1a334cuda3std3__45__cpo6rbeginE
	.align		8
        /*0068*/ 	.dword	_ZN34_INTERNAL_97cf1af4_4_k_cu_f94a1a334cuda3std3__45__cpo4rendE
	.align		8
        /*0070*/ 	.dword	_ZN34_INTERNAL_97cf1af4_4_k_cu_f94a1a334cuda3std3__45__cpo7crbeginE
	.align		8
        /*0078*/ 	.dword	_ZN34_INTERNAL_97cf1af4_4_k_cu_f94a1a334cuda3std3__45__cpo5crendE
	.align		8
        /*0080*/ 	.dword	_ZN34_INTERNAL_97cf1af4_4_k_cu_f94a1a334cuda3std3__436_GLOBAL__N__97cf1af4_4_k_cu_f94a1a336ignoreE
	.align		8
        /*0088*/ 	.dword	_ZN34_INTERNAL_97cf1af4_4_k_cu_f94a1a334cuda3std3__419piecewise_constructE
	.align		8
        /*0090*/ 	.dword	_ZN34_INTERNAL_97cf1af4_4_k_cu_f94a1a334cuda3std3__48in_placeE
	.align		8
        /*0098*/ 	.dword	_ZN34_INTERNAL_97cf1af4_4_k_cu_f94a1a334cuda3std3__420unreachable_sentinelE
	.align		8
        /*00a0*/ 	.dword	_ZN34_INTERNAL_97cf1af4_4_k_cu_f94a1a334cuda3std3__47nulloptE
	.align		8
        /*00a8*/ 	.dword	_ZN34_INTERNAL_97cf1af4_4_k_cu_f94a1a334cuda3std3__48unexpectE
	.align		8
        /*00b0*/ 	.dword	_ZN34_INTERNAL_97cf1af4_4_k_cu_f94a1a334cuda3std6ranges3__45__cpo4swapE
	.align		8
        /*00b8*/ 	.dword	_ZN34_INTERNAL_97cf1af4_4_k_cu_f94a1a334cuda3std6ranges3__45__cpo9iter_moveE
	.align		8
        /*00c0*/ 	.dword	_ZN34_INTERNAL_97cf1af4_4_k_cu_f94a1a334cuda3std6ranges3__45__cpo5beginE
	.align		8
        /*00c8*/ 	.dword	_ZN34_INTERNAL_97cf1af4_4_k_cu_f94a1a334cuda3std6ranges3__45__cpo3endE
	.align		8
        /*00d0*/ 	.dword	_ZN34_INTERNAL_97cf1af4_4_k_cu_f94a1a334cuda3std6ranges3__45__cpo6cbeginE
	.align		8
        /*00d8*/ 	.dword	_ZN34_INTERNAL_97cf1af4_4_k_cu_f94a1a334cuda3std6ranges3__45__cpo4cendE
	.align		8
        /*00e0*/ 	.dword	_ZN34_INTERNAL_97cf1af4_4_k_cu_f94a1a334cuda3std6ranges3__45__cpo7advanceE
	.align		8
        /*00e8*/ 	.dword	_ZN34_INTERNAL_97cf1af4_4_k_cu_f94a1a334cuda3std6ranges3__45__cpo9iter_swapE
	.align		8
        /*00f0*/ 	.dword	_ZN34_INTERNAL_97cf1af4_4_k_cu_f94a1a334cuda3std6ranges3__45__cpo4nextE
	.align		8
        /*00f8*/ 	.dword	_ZN34_INTERNAL_97cf1af4_4_k_cu_f94a1a334cuda3std6ranges3__45__cpo4prevE
	.align		8
        /*0100*/ 	.dword	_ZN34_INTERNAL_97cf1af4_4_k_cu_f94a1a334cuda3std6ranges3__45__cpo4dataE
	.align		8
        /*0108*/ 	.dword	_ZN34_INTERNAL_97cf1af4_4_k_cu_f94a1a334cuda3std6ranges3__45__cpo5cdataE
	.align		8
        /*0110*/ 	.dword	_ZN34_INTERNAL_97cf1af4_4_k_cu_f94a1a334cuda3std6ranges3__45__cpo4sizeE
	.align		8
        /*0118*/ 	.dword	_ZN34_INTERNAL_97cf1af4_4_k_cu_f94a1a334cuda3std6ranges3__45__cpo5ssizeE
	.align		8
        /*0120*/ 	.dword	_ZN34_INTERNAL_97cf1af4_4_k_cu_f94a1a334cuda3std6ranges3__45__cpo8distanceE
	.align		8
        /*0128*/ 	.dword	_ZN34_INTERNAL_97cf1af4_4_k_cu_f94a1a336thrust24THRUST_300001_SM_1000_NS8cuda_cub3parE
	.align		8
        /*0130*/ 	.dword	_ZN34_INTERNAL_97cf1af4_4_k_cu_f94a1a336thrust24THRUST_300001_SM_1000_NS8cuda_cub10par_nosyncE
	.align		8
        /*0138*/ 	.dword	_ZN34_INTERNAL_97cf1af4_4_k_cu_f94a1a336thrust24THRUST_300001_SM_1000_NS6system6detail10sequential3seqE
	.align		8
        /*0140*/ 	.dword	_ZN34_INTERNAL_97cf1af4_4_k_cu_f94a1a336thrust24THRUST_300001_SM_1000_NS12placeholders2_1E
	.align		8
        /*0148*/ 	.dword	_ZN34_INTERNAL_97cf1af4_4_k_cu_f94a1a336thrust24THRUST_300001_SM_1000_NS12placeholders2_2E
	.align		8
        /*0150*/ 	.dword	_ZN34_INTERNAL_97cf1af4_4_k_cu_f94a1a336thrust24THRUST_300001_SM_1000_NS12placeholders2_3E
	.align		8
        /*0158*/ 	.dword	_ZN34_INTERNAL_97cf1af4_4_k_cu_f94a1a336thrust24THRUST_300001_SM_1000_NS12placeholders2_4E
	.align		8
        /*0160*/ 	.dword	_ZN34_INTERNAL_97cf1af4_4_k_cu_f94a1a336thrust24THRUST_300001_SM_1000_NS12placeholders2_5E
	.align		8
        /*0168*/ 	.dword	_ZN34_INTERNAL_97cf1af4_4_k_cu_f94a1a336thrust24THRUST_300001_SM_1000_NS12placeholders2_6E
	.align		8
        /*0170*/ 	.dword	_ZN34_INTERNAL_97cf1af4_4_k_cu_f94a1a336thrust24THRUST_300001_SM_1000_NS12placeholders2_7E
	.align		8
        /*0178*/ 	.dword	_ZN34_INTERNAL_97cf1af4_4_k_cu_f94a1a336thrust24THRUST_300001_SM_1000_NS12placeholders2_8E
	.align		8
        /*0180*/ 	.dword	_ZN34_INTERNAL_97cf1af4_4_k_cu_f94a1a336thrust24THRUST_300001_SM_1000_NS12placeholders2_9E
	.align		8
        /*0188*/ 	.dword	_ZN34_INTERNAL_97cf1af4_4_k_cu_f94a1a336thrust24THRUST_300001_SM_1000_NS12placeholders3_10E
	.align		8
        /*0190*/ 	.dword	_ZN34_INTERNAL_97cf1af4_4_k_cu_f94a1a336thrust24THRUST_300001_SM_1000_NS3seqE


//--------------------- .nv.constant3             --------------------------
	.section	.nv.constant3,"a",@progbits
	.align	8
.nv.constant3:
	.type		__cr_lgamma_table,@object
	.size		__cr_lgamma_table,(.L_8 - __cr_lgamma_table)
__cr_lgamma_table:
        /*0000*/ 	.byte	0x00, 0x00, 0x00, 0x00, 0x00, 0x00, 0x00, 0x00, 0x00, 0x00, 0x00, 0x00, 0x00, 0x00, 0x00, 0x00
        /*0010*/ 	.byte	0xef, 0x39, 0xfa, 0xfe, 0x42, 0x2e, 0xe6, 0x3f, 0x02, 0x20, 0x2a, 0xfa, 0x0b, 0xab, 0xfc, 0x3f
        /*0020*/ 	.byte	0xf9, 0x2c, 0x92, 0x7c, 0xa7, 0x6c, 0x09, 0x40, 0xc9, 0x79, 0x44, 0x3c, 0x64, 0x26, 0x13, 0x40
        /*0030*/ 	.byte	0xca, 0x01, 0xcf, 0x3a, 0x27, 0x51, 0x1a, 0x40, 0x30, 0xcc, 0x2d, 0xf3, 0xe1, 0x0c, 0x21, 0x40
        /*0040*/ 	.byte	0x0d, 0xb7, 0xfc, 0x82, 0x8e, 0x35, 0x25, 0x40
.L_8:


//--------------------- .text._ZN3cub18CUB_300001_SM_10006detail4scan16DeviceScanKernelINS2_10policy_hubIiiimN4cuda3std3__44plusIvEEE10Policy1000EN6thrust24THRUST_300001_SM_1000_NS10device_ptrIiEESF_NS0_13ScanTileStateIiLb1EEES9_NS0_8NullTypeEmiLb0ESI_EEvT0_T1_T2_iT3_T4_T5_ --------------------------
	.section	.text._ZN3cub18CUB_300001_SM_10006detail4scan16DeviceScanKernelINS2_10policy_hubIiiimN4cuda3std3__44plusIvEEE10Policy1000EN6thrust24THRUST_300001_SM_1000_NS10device_ptrIiEESF_NS0_13ScanTileStateIiLb1EEES9_NS0_8NullTypeEmiLb0ESI_EEvT0_T1_T2_iT3_T4_T5_,"ax",@progbits
	.align	128
        .global         _ZN3cub18CUB_300001_SM_10006detail4scan16DeviceScanKernelINS2_10policy_hubIiiimN4cuda3std3__44plusIvEEE10Policy1000EN6thrust24THRUST_300001_SM_1000_NS10device_ptrIiEESF_NS0_13ScanTileStateIiLb1EEES9_NS0_8NullTypeEmiLb0ESI_EEvT0_T1_T2_iT3_T4_T5_
        .type           _ZN3cub18CUB_300001_SM_10006detail4scan16DeviceScanKernelINS2_10policy_hubIiiimN4cuda3std3__44plusIvEEE10Policy1000EN6thrust24THRUST_300001_SM_1000_NS10device_ptrIiEESF_NS0_13ScanTileStateIiLb1EEES9_NS0_8NullTypeEmiLb0ESI_EEvT0_T1_T2_iT3_T4_T5_,@function
        .size           _ZN3cub18CUB_300001_SM_10006detail4scan16DeviceScanKernelINS2_10policy_hubIiiimN4cuda3std3__44plusIvEEE10Policy1000EN6thrust24THRUST_300001_SM_1000_NS10device_ptrIiEESF_NS0_13ScanTileStateIiLb1EEES9_NS0_8NullTypeEmiLb0ESI_EEvT0_T1_T2_iT3_T4_T5_,(.L_x_200 - _ZN3cub18CUB_300001_SM_10006detail4scan16DeviceScanKernelINS2_10policy_hubIiiimN4cuda3std3__44plusIvEEE10Policy1000EN6thrust24THRUST_300001_SM_1000_NS10device_ptrIiEESF_NS0_13ScanTileStateIiLb1EEES9_NS0_8NullTypeEmiLb0ESI_EEvT0_T1_T2_iT3_T4_T5_)
        .other          _ZN3cub18CUB_300001_SM_10006detail4scan16DeviceScanKernelINS2_10policy_hubIiiimN4cuda3std3__44plusIvEEE10Policy1000EN6thrust24THRUST_300001_SM_1000_NS10device_ptrIiEESF_NS0_13ScanTileStateIiLb1EEES9_NS0_8NullTypeEmiLb0ESI_EEvT0_T1_T2_iT3_T4_T5_,@"STO_CUDA_ENTRY STV_DEFAULT"
_ZN3cub18CUB_300001_SM_10006detail4scan16DeviceScanKernelINS2_10policy_hubIiiimN4cuda3std3__44plusIvEEE10Policy1000EN6thrust24THRUST_300001_SM_1000_NS10device_ptrIiEESF_NS0_13ScanTileStateIiLb1EEES9_NS0_8NullTypeEmiLb0ESI_EEvT0_T1_T2_iT3_T4_T5_:
.text._ZN3cub18CUB_300001_SM_10006detail4scan16DeviceScanKernelINS2_10policy_hubIiiimN4cuda3std3__44plusIvEEE10Policy1000EN6thrust24THRUST_300001_SM_1000_NS10device_ptrIiEESF_NS0_13ScanTileStateIiLb1EEES9_NS0_8NullTypeEmiLb0ESI_EEvT0_T1_T2_iT3_T4_T5_:
[----:B------:R-:W-:Y:S08]  /*0000*/  LDC R1, c[0x0][0x37c] ;  /* 0x0000df00ff017b82 */ /* 0x000ff00000000800 */
[----:B------:R-:W0:Y:S01]  /*0010*/  S2UR UR6, SR_CTAID.X ;  /* 0x00000000000679c3 */ /* 0x000e220000002500 */
[----:B------:R-:W0:Y:S01]  /*0020*/  LDCU UR4, c[0x0][0x398] ;  /* 0x00007300ff0477ac */ /* 0x000e220008000800 */
[----:B------:R-:W1:Y:S01]  /*0030*/  LDCU.64 UR8, c[0x0][0x3a0] ;  /* 0x00007400ff0877ac */ /* 0x000e620008000a00 */
[----:B------:R-:W2:Y:S01]  /*0040*/  LDCU.64 UR12, c[0x0][0x358] ;  /* 0x00006b00ff0c77ac */ /* 0x000ea20008000a00 */
[----:B0-----:R-:W-:-:S04]  /*0050*/  UIADD3 UR6, UPT, UPT, UR6, UR4, URZ ;  /* 0x0000000406067290 */ /* 0x001fc8000fffe0ff */
[----:B------:R-:W-:-:S04]  /*0060*/  UIMAD.WIDE UR10, UR6, 0x1ee0, URZ ;  /* 0x00001ee0060a78a5 */ /* 0x000fc8000f8e02ff */
[----:B-1----:R-:W-:-:S04]  /*0070*/  UIADD3 UR7, UP0, UPT, -UR10, UR8, URZ ;  /* 0x000000080a077290 */ /* 0x002fc8000ff1e1ff */
[----:B------:R-:W-:Y:S02]  /*0080*/  UIADD3.X UR4, UPT, UPT, ~UR11, UR9, URZ, UP0, !UPT ;  /* 0x000000090b047290 */ /* 0x000fe400087fe5ff */
[----:B------:R-:W-:-:S04]  /*0090*/  UISETP.GE.U32.AND UP0, UPT, UR7, 0x1ee1, UPT ;  /* 0x00001ee10700788c */ /* 0x000fc8000bf06070 */
[----:B------:R-:W-:-:S09]  /*00a0*/  UISETP.GE.U32.AND.EX UP0, UPT, UR4, URZ, UPT, UP0 ;  /* 0x000000ff0400728c */ /* 0x000fd2000bf06100 */
[----:B--2---:R-:W-:Y:S05]  /*00b0*/  BRA.U !UP0, `(.L_x_0) ;  /* 0x0000001d08047547 */ /* 0x004fea000b800000 */
[----:B------:R-:W0:Y:S01]  /*00c0*/  S2R R36, SR_TID.X ;  /* 0x0000000000247919 */ /* 0x000e220000002100 */
[----:B------:R-:W1:Y:S01]  /*00d0*/  LDCU.64 UR4, c[0x0][0x380] ;  /* 0x00007000ff0477ac */ /* 0x000e620008000a00 */
[C---:B0-----:R-:W-:Y:S02]  /*00e0*/  LOP3.LUT R0, R36.reuse, 0x1f, RZ, 0xc0, !PT ;  /* 0x0000001f24007812 */ /* 0x041fe400078ec0ff */
[----:B------:R-:W-:-:S05]  /*00f0*/  LOP3.LUT R3, R36, 0x3e0, RZ, 0xc0, !PT ;  /* 0x000003e024037812 */ /* 0x000fca00078ec0ff */
[----:B------:R-:W-:-:S05]  /*0100*/  IMAD R0, R3, 0x13, R0 ;  /* 0x0000001303007824 */ /* 0x000fca00078e0200 */
[----:B------:R-:W-:-:S05]  /*0110*/  IADD3 R0, P0, PT, R0, UR10, RZ ;  /* 0x0000000a00007c10 */ /* 0x000fca000ff1e0ff */
[----:B------:R-:W-:Y:S02]  /*0120*/  IMAD.X R41, RZ, RZ, UR11, P0 ;  /* 0x0000000bff297e24 */ /* 0x000fe400080e06ff */
[----:B------:R-:W-:-:S03]  /*0130*/  IMAD.SHL.U32 R42, R0, 0x4, RZ ;  /* 0x00000004002a7824 */ /* 0x000fc600078e00ff */
[----:B------:R-:W-:Y:S02]  /*0140*/  SHF.L.U64.HI R41, R0, 0x2, R41 ;  /* 0x0000000200297819 */ /* 0x000fe40000010229 */
[----:B-1----:R-:W-:-:S04]  /*0150*/  IADD3 R2, P0, PT, R42, UR4, RZ ;  /* 0x000000042a027c10 */ /* 0x002fc8000ff1e0ff */
[----:B------:R-:W-:-:S05]  /*0160*/  IADD3.X R3, PT, PT, R41, UR5, RZ, P0, !PT ;  /* 0x0000000529037c10 */ /* 0x000fca00087fe4ff */
[----:B------:R-:W2:Y:S04]  /*0170*/  LDG.E R5, desc[UR12][R2.64] ;  /* 0x0000000c02057981 */ /* 0x000ea8000c1e1900 */
[----:B------:R-:W3:Y:S04]  /*0180*/  LDG.E R7, desc[UR12][R2.64+0x80] ;  /* 0x0000800c02077981 */ /* 0x000ee8000c1e1900 */
[----:B------:R-:W4:Y:S04]  /*0190*/  LDG.E R9, desc[UR12][R2.64+0x100] ;  /* 0x0001000c02097981 */ /* 0x000f28000c1e1900 */
[----:B------:R-:W5:Y:S04]  /*01a0*/  LDG.E R11, desc[UR12][R2.64+0x180] ;  /* 0x0001800c020b7981 */ /* 0x000f68000c1e1900 */
        /* <DEDUP_REMOVED lines=14> */
[----:B------:R-:W5:Y:S01]  /*0290*/  LDG.E R0, desc[UR12][R2.64+0x900] ;  /* 0x0009000c02007981 */ /* 0x000f62000c1e1900 */
[----:B------:R-:W0:Y:S01]  /*02a0*/  S2UR UR5, SR_CgaCtaId ;  /* 0x00000000000579c3 */ /* 0x000e220000008800 */
[----:B------:R-:W-:Y:S01]  /*02b0*/  SHF.R.U32.HI R32, RZ, 0x5, R36 ;  /* 0x00000005ff207819 */ /* 0x000fe20000011624 */
[----:B------:R-:W-:Y:S01]  /*02c0*/  UMOV UR4, 0x400 ;  /* 0x0000040000047882 */ /* 0x000fe20000000000 */
[----:B------:R-:W1:Y:S01]  /*02d0*/  S2R R44, SR_LANEID ;  /* 0x00000000002c7919 */ /* 0x000e620000000000 */
[----:B------:R-:W-:Y:S01]  /*02e0*/  UISETP.NE.AND UP0, UPT, UR6, URZ, UPT ;  /* 0x000000ff0600728c */ /* 0x000fe2000bf05270 */
[----:B------:R-:W-:Y:S01]  /*02f0*/  BSSY.RECONVERGENT B0, `(.L_x_1) ;  /* 0x000014b000007945 */ /* 0x000fe20003800200 */
[----:B0-----:R-:W-:Y:S01]  /*0300*/  ULEA UR4, UR5, UR4, 0x18 ;  /* 0x0000000405047291 */ /* 0x001fe2000f8ec0ff */
[----:B-1----:R-:W-:-:S05]  /*0310*/  IMAD R28, R32, 0x260, R44 ;  /* 0x00000260201c7824 */ /* 0x002fca00078e022c */
[----:B------:R-:W-:-:S05]  /*0320*/  LEA R28, R28, UR4, 0x2 ;  /* 0x000000041c1c7c11 */ /* 0x000fca000f8e10ff */
[----:B------:R-:W-:Y:S01]  /*0330*/  IMAD R27, R44, 0x48, R28 ;  /* 0x000000482c1b7824 */ /* 0x000fe200078e021c */
[----:B--2---:R0:W-:Y:S04]  /*0340*/  STS [R28], R5 ;  /* 0x000000051c007388 */ /* 0x0041e80000000800 */
[----:B---3--:R0:W-:Y:S04]  /*0350*/  STS [R28+0x80], R7 ;  /* 0x000080071c007388 */ /* 0x0081e80000000800 */
[----:B----4-:R0:W-:Y:S04]  /*0360*/  STS [R28+0x100], R9 ;  /* 0x000100091c007388 */ /* 0x0101e80000000800 */
[----:B-----5:R0:W-:Y:S04]  /*0370*/  STS [R28+0x180], R11 ;  /* 0x0001800b1c007388 */ /* 0x0201e80000000800 */
[----:B------:R0:W-:Y:S04]  /*0380*/  STS [R28+0x200], R13 ;  /* 0x0002000d1c007388 */ /* 0x0001e80000000800 */
        /* <DEDUP_REMOVED lines=13> */
[----:B------:R0:W-:Y:S01]  /*0460*/  STS [R28+0x900], R0 ;  /* 0x000900001c007388 */ /* 0x0001e20000000800 */
[----:B------:R-:W-:-:S03]  /*0470*/  NOP ;  /* 0x0000000000007918 */ /* 0x000fc60000000000 */
[----:B------:R0:W1:Y:S04]  /*0480*/  LDS R26, [R27] ;  /* 0x000000001b1a7984 */ /* 0x0000680000000800 */
[----:B------:R0:W2:Y:S04]  /*0490*/  LDS R25, [R27+0x4] ;  /* 0x000004001b197984 */ /* 0x0000a80000000800 */
[----:B------:R0:W3:Y:S04]  /*04a0*/  LDS R24, [R27+0x8] ;  /* 0x000008001b187984 */ /* 0x0000e80000000800 */
[----:B------:R0:W4:Y:S04]  /*04b0*/  LDS R40, [R27+0xc] ;  /* 0x00000c001b287984 */ /* 0x0001280000000800 */
[----:B------:R0:W0:Y:S04]  /*04c0*/  LDS R39, [R27+0x10] ;  /* 0x000010001b277984 */ /* 0x0000280000000800 */
        /* <DEDUP_REMOVED lines=13> */
[----:B------:R0:W0:Y:S01]  /*05a0*/  LDS R0, [R27+0x48] ;  /* 0x000048001b007984 */ /* 0x0000220000000800 */
[----:B------:R-:W-:Y:S06]  /*05b0*/  BAR.SYNC.DEFER_BLOCKING 0x0 ;  /* 0x0000000000007b1d */ /* 0x000fec0000010000 */
[----:B-1234-:R-:W-:Y:S05]  /*05c0*/  BRA.U UP0, `(.L_x_2) ;  /* 0x0000000500247547 */ /* 0x01efea000b800000 */
[----:B------:R-:W-:Y:S02]  /*05d0*/  IADD3 R8, PT, PT, R24, R25, R26 ;  /* 0x0000001918087210 */ /* 0x000fe40007ffe01a */
[----:B------:R-:W-:Y:S02]  /*05e0*/  ISETP.NE.AND P1, PT, R44, 0x1f, PT ;  /* 0x0000001f2c00780c */ /* 0x000fe40003f25270 */
[----:B0-----:R-:W-:Y:S02]  /*05f0*/  IADD3 R8, PT, PT, R39, R40, R8 ;  /* 0x0000002827087210 */ /* 0x001fe40007ffe008 */
[----:B------:R-:W-:Y:S02]  /*0600*/  ISETP.GE.U32.AND P2, PT, R36, 0x20, PT ;  /* 0x000000202400780c */ /* 0x000fe40003f46070 */
[----:B------:R-:W-:Y:S02]  /*0610*/  IADD3 R8, PT, PT, R30, R31, R8 ;  /* 0x0000001f1e087210 */ /* 0x000fe40007ffe008 */
[----:B------:R-:W-:-:S02]  /*0620*/  ISETP.NE.AND P3, PT, R44, RZ, PT ;  /* 0x000000ff2c00720c */ /* 0x000fc40003f65270 */
[----:B------:R-:W-:-:S03]  /*0630*/  IADD3 R8, PT, PT, R23, R29, R8 ;  /* 0x0000001d17087210 */ /* 0x000fc60007ffe008 */
[----:B------:R-:W-:Y:S02]  /*0640*/  @!P1 LEA R37, R32, UR4, 0x2 ;  /* 0x0000000420259c11 */ /* 0x000fe4000f8e10ff */
[----:B------:R-:W-:-:S04]  /*0650*/  IADD3 R8, PT, PT, R21, R22, R8 ;  /* 0x0000001615087210 */ /* 0x000fc80007ffe008 */
[----:B------:R-:W-:-:S04]  /*0660*/  IADD3 R8, PT, PT, R7, R20, R8 ;  /* 0x0000001407087210 */ /* 0x000fc80007ffe008 */
[----:B------:R-:W-:-:S04]  /*0670*/  IADD3 R8, PT, PT, R5, R6, R8 ;  /* 0x0000000605087210 */ /* 0x000fc80007ffe008 */
[----:B------:R-:W-:-:S04]  /*0680*/  IADD3 R33, PT, PT, R3, R4, R8 ;  /* 0x0000000403217210 */ /* 0x000fc80007ffe008 */
[----:B------:R-:W-:-:S05]  /*0690*/  IADD3 R33, PT, PT, R0, R2, R33 ;  /* 0x0000000200217210 */ /* 0x000fca0007ffe021 */
[----:B------:R-:W0:Y:S02]  /*06a0*/  SHFL.UP P0, R8, R33, 0x1, RZ ;  /* 0x0420000021087989 */ /* 0x000e2400000000ff */
[----:B0-----:R-:W-:-:S05]  /*06b0*/  @P0 IMAD.IADD R8, R33, 0x1, R8 ;  /* 0x0000000121080824 */ /* 0x001fca00078e0208 */
[----:B------:R-:W0:Y:S02]  /*06c0*/  SHFL.UP P0, R13, R8, 0x2, RZ ;  /* 0x04400000080d7989 */ /* 0x000e2400000000ff */
[----:B0-----:R-:W-:-:S05]  /*06d0*/  @P0 IMAD.IADD R13, R8, 0x1, R13 ;  /* 0x00000001080d0824 */ /* 0x001fca00078e020d */
[----:B------:R-:W0:Y:S02]  /*06e0*/  SHFL.UP P0, R16, R13, 0x4, RZ ;  /* 0x048000000d107989 */ /* 0x000e2400000000ff */
[----:B0-----:R-:W-:-:S05]  /*06f0*/  @P0 IMAD.IADD R16, R13, 0x1, R16 ;  /* 0x000000010d100824 */ /* 0x001fca00078e0210 */
[----:B------:R-:W0:Y:S02]  /*0700*/  SHFL.UP P0, R35, R16, 0x8, RZ ;  /* 0x0500000010237989 */ /* 0x000e2400000000ff */
[----:B0-----:R-:W-:-:S05]  /*0710*/  @P0 IMAD.IADD R35, R16, 0x1, R35 ;  /* 0x0000000110230824 */ /* 0x001fca00078e0223 */
[----:B------:R-:W0:Y:S02]  /*0720*/  SHFL.UP P0, R34, R35, 0x10, RZ ;  /* 0x0600000023227989 */ /* 0x000e2400000000ff */
[----:B0-----:R-:W-:Y:S01]  /*0730*/  @P0 IMAD.IADD R34, R35, 0x1, R34 ;  /* 0x0000000123220824 */ /* 0x001fe200078e0222 */
[----:B------:R-:W-:-:S03]  /*0740*/  ISETP.NE.AND P0, PT, R32, 0x2, PT ;  /* 0x000000022000780c */ /* 0x000fc60003f05270 */
[----:B------:R-:W-:Y:S01]  /*0750*/  IMAD.IADD R33, R34, 0x1, -R33 ;  /* 0x0000000122217824 */ /* 0x000fe200078e0a21 */
[----:B------:R-:W-:Y:S01]  /*0760*/  @!P1 STS [R37+0x10], R34 ;  /* 0x0000102225009388 */ /* 0x000fe20000000800 */
[----:B------:R-:W-:Y:S01]  /*0770*/  BAR.SYNC.DEFER_BLOCKING 0x0 ;  /* 0x0000000000007b1d */ /* 0x000fe20000010000 */
[----:B------:R-:W-:-:S05]  /*0780*/  ISETP.NE.AND P1, PT, R32, 0x9, PT ;  /* 0x000000092000780c */ /* 0x000fca0003f25270 */
[----:B------:R-:W0:Y:S04]  /*0790*/  LDS.128 R8, [UR4+0x10] ;  /* 0x00001004ff087984 */ /* 0x000e280008000c00 */
[----:B------:R-:W1:Y:S04]  /*07a0*/  LDS.128 R12, [UR4+0x20] ;  /* 0x00002004ff0c7984 */ /* 0x000e680008000c00 */
[----:B------:R-:W2:Y:S01]  /*07b0*/  LDS.128 R16, [UR4+0x30] ;  /* 0x00003004ff107984 */ /* 0x000ea20008000c00 */
[----:B0-----:R-:W-:-:S04]  /*07c0*/  IMAD.IADD R9, R8, 0x1, R9 ;  /* 0x0000000108097824 */ /* 0x001fc800078e0209 */
[----:B------:R-:W-:Y:S01]  /*07d0*/  IMAD.IADD R10, R10, 0x1, R9 ;  /* 0x000000010a0a7824 */ /* 0x000fe200078e0209 */
[----:B------:R-:W-:Y:S02]  /*07e0*/  SEL R8, R9, R8, !P0 ;  /* 0x0000000809087207 */ /* 0x000fe40004000000 */
[----:B------:R-:W-:Y:S01]  /*07f0*/  ISETP.NE.AND P0, PT, R32, 0x3, PT ;  /* 0x000000032000780c */ /* 0x000fe20003f05270 */
[----:B------:R-:W-:Y:S01]  /*0800*/  IMAD.IADD R11, R11, 0x1, R10 ;  /* 0x000000010b0b7824 */ /* 0x000fe200078e020a */
[----:B------:R-:W-:Y:S02]  /*0810*/  SEL R9, R33, RZ, P3 ;  /* 0x000000ff21097207 */ /* 0x000fe40001800000 */
[----:B------:R-:W-:Y:S01]  /*0820*/  SEL R8, R10, R8, !P0 ;  /* 0x000000080a087207 */ /* 0x000fe20004000000 */
[----:B-1----:R-:W-:Y:S01]  /*0830*/  IMAD.IADD R12, R11, 0x1, R12 ;  /* 0x000000010b0c7824 */ /* 0x002fe200078e020c */
[----:B------:R-:W-:-:S03]  /*0840*/  ISETP.NE.AND P0, PT, R32, 0x4, PT ;  /* 0x000000042000780c */ /* 0x000fc60003f05270 */
[----:B------:R-:W-:Y:S01]  /*0850*/  IMAD.IADD R13, R13, 0x1, R12 ;  /* 0x000000010d0d7824 */ /* 0x000fe200078e020c */
[----:B------:R-:W-:Y:S02]  /*0860*/  SEL R8, R11, R8, !P0 ;  /* 0x000000080b087207 */ /* 0x000fe40004000000 */
[----:B------:R-:W-:Y:S01]  /*0870*/  ISETP.NE.AND P0, PT, R32, 0x5, PT ;  /* 0x000000052000780c */ /* 0x000fe20003f05270 */
[----:B------:R-:W-:-:S03]  /*0880*/  IMAD.IADD R14, R14, 0x1, R13 ;  /* 0x000000010e0e7824 */ /* 0x000fc600078e020d */
[----:B------:R-:W-:Y:S01]  /*0890*/  SEL R8, R12, R8, !P0 ;  /* 0x000000080c087207 */ /* 0x000fe20004000000 */
[----:B------:R-:W-:Y:S01]  /*08a0*/  IMAD.IADD R15, R15, 0x1, R14 ;  /* 0x000000010f0f7824 */ /* 0x000fe200078e020e */
[----:B------:R-:W-:-:S03]  /*08b0*/  ISETP.NE.AND P0, PT, R32, 0x6, PT ;  /* 0x000000062000780c */ /* 0x000fc60003f05270 */
[----:B--2---:R-:W-:Y:S01]  /*08c0*/  IMAD.IADD R16, R15, 0x1, R16 ;  /* 0x000000010f107824 */ /* 0x004fe200078e0210 */
[----:B------:R-:W-:Y:S02]  /*08d0*/  SEL R8, R13, R8, !P0 ;  /* 0x000000080d087207 */ /* 0x000fe40004000000 */
[----:B------:R-:W-:Y:S01]  /*08e0*/  ISETP.NE.AND P0, PT, R32, 0x7, PT ;  /* 0x000000072000780c */ /* 0x000fe20003f05270 */
[----:B------:R-:W-:-:S03]  /*08f0*/  IMAD.IADD R17, R17, 0x1, R16 ;  /* 0x0000000111117824 */ /* 0x000fc600078e0210 */
[----:B------:R-:W-:Y:S01]  /*0900*/  SEL R8, R14, R8, !P0 ;  /* 0x000000080e087207 */ /* 0x000fe20004000000 */
[----:B------:R-:W-:Y:S01]  /*0910*/  IMAD.IADD R18, R18, 0x1, R17 ;  /* 0x0000000112127824 */ /* 0x000fe200078e0211 */
[----:B------:R-:W-:-:S03]  /*0920*/  ISETP.NE.AND P0, PT, R32, 0x8, PT ;  /* 0x000000082000780c */ /* 0x000fc60003f05270 */
[----:B------:R-:W-:Y:S01]  /*0930*/  IMAD.IADD R19, R19, 0x1, R18 ;  /* 0x0000000113137824 */ /* 0x000fe200078e0212 */
[----:B------:R-:W-:Y:S02]  /*0940*/  SEL R8, R15, R8, !P0 ;  /* 0x000000080f087207 */ /* 0x000fe40004000000 */
[----:B------:R-:W-:Y:S02]  /*0950*/  ISETP.NE.AND P0, PT, R32, 0xa, PT ;  /* 0x0000000a2000780c */ /* 0x000fe40003f05270 */
[----:B------:R-:W-:Y:S02]  /*0960*/  SEL R8, R16, R8, !P1 ;  /* 0x0000000810087207 */ /* 0x000fe40004800000 */
[C---:B------:R-:W-:Y:S02]  /*0970*/  ISETP.NE.AND P1, PT, R32.reuse, 0xb, PT ;  /* 0x0000000b2000780c */ /* 0x040fe40003f25270 */
[----:B------:R-:W-:Y:S02]  /*0980*/  SEL R8, R17, R8, !P0 ;  /* 0x0000000811087207 */ /* 0x000fe40004000000 */
[----:B------:R-:W-:-:S02]  /*0990*/  ISETP.NE.AND P0, PT, R32, 0xc, PT ;  /* 0x0000000c2000780c */ /* 0x000fc40003f05270 */
[----:B------:R-:W-:Y:S02]  /*09a0*/  SEL R8, R18, R8, !P1 ;  /* 0x0000000812087207 */ /* 0x000fe40004800000 */
[----:B------:R-:W-:Y:S02]  /*09b0*/  ISETP.NE.AND P1, PT, R36, RZ, PT ;  /* 0x000000ff2400720c */ /* 0x000fe40003f25270 */
[----:B------:R-:W-:-:S05]  /*09c0*/  SEL R8, R19, R8, !P0 ;  /* 0x0000000813087207 */ /* 0x000fca0004000000 */
[----:B------:R-:W-:-:S06]  /*09d0*/  @P2 IMAD.IADD R33, R8, 0x1, R9 ;  /* 0x0000000108212824 */ /* 0x000fcc00078e0209 */
[----:B------:R-:W-:Y:S05]  /*09e0*/  @P1 BRA `(.L_x_3) ;  /* 0x0000000c006c1947 */ /* 0x000fea0003800000 */
[----:B------:R-:W0:Y:S01]  /*09f0*/  LDS R12, [UR4+0x40] ;  /* 0x00004004ff0c7984 */ /* 0x000e220008000800 */
[----:B------:R-:W1:Y:S01]  /*0a00*/  LDC.64 R10, c[0x0][0x390] ;  /* 0x0000e400ff0a7b82 */ /* 0x000e620000000a00 */
[----:B------:R-:W-:Y:S02]  /*0a10*/  IMAD.MOV.U32 R8, RZ, RZ, 0x65 ;  /* 0x00000065ff087424 */ /* 0x000fe400078e00ff */
[----:B------:R-:W-:Y:S02]  /*0a20*/  IMAD.MOV.U32 R33, RZ, RZ, RZ ;  /* 0x000000ffff217224 */ /* 0x000fe400078e00ff */
[----:B0-----:R-:W-:-:S05]  /*0a30*/  IMAD.IADD R9, R19, 0x1, R12 ;  /* 0x0000000113097824 */ /* 0x001fca00078e020c */
[----:B-1----:R0:W-:Y:S01]  /*0a40*/  ST.E.64.STRONG.GPU desc[UR12][R10.64+0x100], R8 ;  /* 0x000100080a007985 */ /* 0x0021e2000c10fb0c */
[----:B------:R-:W-:Y:S05]  /*0a50*/  BRA `(.L_x_3) ;  /* 0x0000000c00507947 */ /* 0x000fea0003800000 */
.L_x_2:
[----:B------:R-:W-:Y:S02]  /*0a60*/  IADD3 R8, PT, PT, R24, R25, R26 ;  /* 0x0000001918087210 */ /* 0x000fe40007ffe01a */
[C---:B------:R-:W-:Y:S02]  /*0a70*/  ISETP.NE.AND P1, PT, R44.reuse, 0x1f, PT ;  /* 0x0000001f2c00780c */ /* 0x040fe40003f25270 */
[----:B0-----:R-:W-:Y:S02]  /*0a80*/  IADD3 R8, PT, PT, R39, R40, R8 ;  /* 0x0000002827087210 */ /* 0x001fe40007ffe008 */
[----:B------:R-:W-:Y:S02]  /*0a90*/  ISETP.NE.AND P2, PT, R44, RZ, PT ;  /* 0x000000ff2c00720c */ /* 0x000fe40003f45270 */
[----:B------:R-:W-:-:S04]  /*0aa0*/  IADD3 R8, PT, PT, R30, R31, R8 ;  /* 0x0000001f1e087210 */ /* 0x000fc80007ffe008 */
        /* <DEDUP_REMOVED lines=37> */
[----:B------:R-:W-:Y:S01]  /*0d00*/  IMAD.IADD R14, R14, 0x1, R13 ;  /* 0x000000010e0e7824 */ /* 0x000fe200078e020d */
[----:B------:R-:W0:Y:S02]  /*0d10*/  LDS R11, [UR4+0x40] ;  /* 0x00004004ff0b7984 */ /* 0x000e240008000800 */
        /* <DEDUP_REMOVED lines=12> */
[----:B------:R-:W-:-:S04]  /*0de0*/  ISETP.NE.AND P0, PT, R32, 0x9, PT ;  /* 0x000000092000780c */ /* 0x000fc80003f05270 */
[----:B------:R-:W-:Y:S02]  /*0df0*/  SEL R8, R16, R8, !P0 ;  /* 0x0000000810087207 */ /* 0x000fe40004000000 */
[----:B------:R-:W-:-:S04]  /*0e00*/  ISETP.NE.AND P0, PT, R32, 0xa, PT ;  /* 0x0000000a2000780c */ /* 0x000fc80003f05270 */
[----:B------:R-:W-:Y:S02]  /*0e10*/  SEL R8, R17, R8, !P0 ;  /* 0x0000000811087207 */ /* 0x000fe40004000000 */
[----:B------:R-:W-:-:S04]  /*0e20*/  ISETP.NE.AND P0, PT, R32, 0xb, PT ;  /* 0x0000000b2000780c */ /* 0x000fc80003f05270 */
[----:B------:R-:W-:Y:S02]  /*0e30*/  SEL R8, R18, R8, !P0 ;  /* 0x0000000812087207 */ /* 0x000fe40004000000 */
[C---:B------:R-:W-:Y:S01]  /*0e40*/  ISETP.GT.U32.AND P0, PT, R36.reuse, 0x1f, PT ;  /* 0x0000001f2400780c */ /* 0x040fe20003f04070 */
[C---:B0-----:R-:W-:Y:S01]  /*0e50*/  IMAD.IADD R11, R19.reuse, 0x1, R11 ;  /* 0x00000001130b7824 */ /* 0x041fe200078e020b */
[----:B------:R-:W-:Y:S02]  /*0e60*/  SEL R8, R19, R8, !P1 ;  /* 0x0000000813087207 */ /* 0x000fe40004800000 */
[----:B------:R-:W-:-:S03]  /*0e70*/  ISETP.GE.U32.AND P1, PT, R36, 0x20, PT ;  /* 0x000000202400780c */ /* 0x000fc60003f26070 */
[----:B------:R-:W-:-:S05]  /*0e80*/  IMAD.IADD R8, R8, 0x1, R9 ;  /* 0x0000000108087824 */ /* 0x000fca00078e0209 */
[----:B------:R-:W-:Y:S01]  /*0e90*/  SEL R43, R33, R8, !P1 ;  /* 0x00000008212b7207 */ /* 0x000fe20004800000 */
[----:B------:R-:W-:Y:S06]  /*0ea0*/  @P0 BRA `(.L_x_4) ;  /* 0x0000000800140947 */ /* 0x000fec0003800000 */
[----:B------:R-:W0:Y:S01]  /*0eb0*/  LDC.64 R16, c[0x0][0x390] ;  /* 0x0000e400ff107b82 */ /* 0x000e220000000a00 */
[----:B------:R-:W-:Y:S01]  /*0ec0*/  ISETP.NE.AND P1, PT, R36, RZ, PT ;  /* 0x000000ff2400720c */ /* 0x000fe20003f25270 */
[----:B------:R-:W-:Y:S01]  /*0ed0*/  IMAD.U32 R13, RZ, RZ, UR6 ;  /* 0x00000006ff0d7e24 */ /* 0x000fe2000f8e00ff */
[----:B------:R-:W-:-:S05]  /*0ee0*/  LOP3.LUT R18, RZ, R36, RZ, 0x33, !PT ;  /* 0x00000024ff127212 */ /* 0x000fca00078e33ff */
[----:B------:R-:W-:-:S06]  /*0ef0*/  VIADD R18, R18, UR6 ;  /* 0x0000000612127c36 */ /* 0x000fcc0008000000 */
[----:B------:R-:W-:Y:S01]  /*0f00*/  @!P1 IMAD.MOV.U32 R10, RZ, RZ, 0x64 ;  /* 0x00000064ff0a9424 */ /* 0x000fe200078e00ff */
[----:B------:R1:W-:Y:S01]  /*0f10*/  @!P1 STS [UR4+0xc], R11 ;  /* 0x00000c0bff009988 */ /* 0x0003e20008000804 */
[----:B0-----:R-:W-:-:S04]  /*0f20*/  IMAD.WIDE R12, R13, 0x8, R16 ;  /* 0x000000080d0c7825 */ /* 0x001fc800078e0210 */
[----:B------:R-:W-:Y:S01]  /*0f30*/  IMAD.WIDE R16, R18, 0x8, R16 ;  /* 0x0000000812107825 */ /* 0x000fe200078e0210 */
[----:B------:R1:W-:Y:S01]  /*0f40*/  @!P1 ST.E.64.STRONG.GPU desc[UR12][R12.64+0x100], R10 ;  /* 0x0001000a0c009985 */ /* 0x0003e2000c10fb0c */
[----:B------:R-:W-:Y:S05]  /*0f50*/  NANOSLEEP 0x226 ;  /* 0x000002260000795d */ /* 0x000fea0003800000 */
[----:B------:R-:W2:Y:S01]  /*0f60*/  LD.E.64.STRONG.GPU R14, desc[UR12][R16.64+0x100] ;  /* 0x0001000c100e7980 */ /* 0x000ea2000c10fb00 */
[----:B------:R-:W-:Y:S01]  /*0f70*/  UMOV UR5, 0xffffffff ;  /* 0xffffffff00057882 */ /* 0x000fe20000000000 */
[----:B--2---:R-:W-:Y:S02]  /*0f80*/  ISETP.NE.AND P0, PT, R14, 0x63, PT ;  /* 0x000000630e00780c */ /* 0x004fe40003f05270 */
[----:B-1----:R-:W-:Y:S11]  /*0f90*/  BRA.DIV UR5, `(.L_x_5) ;  /* 0x0000002e05dc7947 */ /* 0x002ff6000b800000 */
[----:B------:R-:W-:-:S13]  /*0fa0*/  VOTE.ANY P0, !P0 ;  /* 0x0000000000ff7806 */ /* 0x000fda0004000100 */
.L_x_34:
[----:B------:R-:W-:Y:S05]  /*0fb0*/  @!P0 BRA `(.L_x_6) ;  /* 0x0000000000248947 */ /* 0x000fea0003800000 */
[----:B------:R-:W-:-:S07]  /*0fc0*/  IMAD.MOV.U32 R9, RZ, RZ, 0x1de ;  /* 0x000001deff097424 */ /* 0x000fce00078e00ff */
.L_x_8:
[----:B------:R-:W-:Y:S05]  /*0fd0*/  NANOSLEEP R9 ;  /* 0x000000090000735d */ /* 0x000fea0003800000 */
[----:B------:R-:W2:Y:S01]  /*0fe0*/  LD.E.64.STRONG.GPU R14, desc[UR12][R16.64+0x100] ;  /* 0x0001000c100e7980 */ /* 0x000ea2000c10fb00 */
[----:B------:R-:W-:Y:S01]  /*0ff0*/  UMOV UR5, 0xffffffff ;  /* 0xffffffff00057882 */ /* 0x000fe20000000000 */
[----:B------:R-:W-:Y:S02]  /*1000*/  SHF.R.U32.HI R9, RZ, 0x1, R9 ;  /* 0x00000001ff097819 */ /* 0x000fe40000011609 */
[----:B--2---:R-:W-:Y:S01]  /*1010*/  ISETP.NE.AND P0, PT, R14, 0x63, PT ;  /* 0x000000630e00780c */ /* 0x004fe20003f05270 */
[----:B------:R-:W-:-:S12]  /*1020*/  BRA.DIV UR5, `(.L_x_7) ;  /* 0x0000002e05d87947 */ /* 0x000fd8000b800000 */
[----:B------:R-:W-:-:S13]  /*1030*/  VOTE.ANY P0, !P0 ;  /* 0x0000000000ff7806 */ /* 0x000fda0004000100 */
.L_x_37:
[----:B------:R-:W-:Y:S05]  /*1040*/  @P0 BRA `(.L_x_8) ;  /* 0xfffffffc00e00947 */ /* 0x000fea000383ffff */
.L_x_6:
[----:B------:R-:W-:Y:S01]  /*1050*/  UMOV UR5, 0xffffffff ;  /* 0xffffffff00057882 */ /* 0x000fe20000000000 */
[----:B------:R-:W-:Y:S02]  /*1060*/  ISETP.NE.AND P2, PT, R14, 0x65, PT ;  /* 0x000000650e00780c */ /* 0x000fe40003f45270 */
[----:B------:R-:W-:Y:S11]  /*1070*/  BRA.DIV UR5, `(.L_x_9) ;  /* 0x0000002e05e47947 */ /* 0x000ff6000b800000 */
[----:B------:R-:W0:Y:S01]  /*1080*/  S2R R45, SR_GEMASK ;  /* 0x00000000002d7919 */ /* 0x000e220000003c00 */
[----:B------:R-:W-:Y:S01]  /*1090*/  VOTE.ANY R8, PT, !P2 ;  /* 0x0000000000087806 */ /* 0x000fe200050e0100 */
[C---:B------:R-:W-:Y:S02]  /*10a0*/  VIADD R33, R44.reuse, 0x2 ;  /* 0x000000022c217836 */ /* 0x040fe40000000000 */
[C---:B------:R-:W-:Y:S02]  /*10b0*/  VIADD R32, R44.reuse, 0x4 ;  /* 0x000000042c207836 */ /* 0x040fe40000000000 */
[C---:B------:R-:W-:Y:S02]  /*10c0*/  VIADD R19, R44.reuse, 0x8 ;  /* 0x000000082c137836 */ /* 0x040fe40000000000 */
[----:B------:R-:W-:Y:S01]  /*10d0*/  VIADD R34, R44, 0x10 ;  /* 0x000000102c227836 */ /* 0x000fe20000000000 */
[----:B0-----:R-:W-:-:S05]  /*10e0*/  LOP3.LUT R8, R8, 0x80000000, R45, 0xec, !PT ;  /* 0x8000000008087812 */ /* 0x001fca00078eec2d */
[----:B------:R-:W-:-:S05]  /*10f0*/  VIADD R9, R8, 0xffffffff ;  /* 0xffffffff08097836 */ /* 0x000fca0000000000 */
[----:B------:R-:W-:-:S04]  /*1100*/  LOP3.LUT R9, R8, R9, RZ, 0xc, !PT ;  /* 0x0000000908097212 */ /* 0x000fc800078e0cff */
[----:B------:R0:W1:Y:S02]  /*1110*/  POPC R38, R9 ;  /* 0x0000000900267309 */ /* 0x0000640000000000 */
[----:B0-----:R-:W0:Y:S01]  /*1120*/  LDC.64 R8, c[0x0][0x390] ;  /* 0x0000e400ff087b82 */ /* 0x001e220000000a00 */
[----:B-1----:R-:W1:Y:S01]  /*1130*/  SHFL.DOWN PT, R16, R15, 0x1, R38 ;  /* 0x082000000f107989 */ /* 0x002e6200000e0026 */
[-C--:B------:R-:W-:Y:S02]  /*1140*/  ISETP.GE.AND P0, PT, R44, R38.reuse, PT ;  /* 0x000000262c00720c */ /* 0x080fe40003f06270 */
[-C--:B------:R-:W-:Y:S02]  /*1150*/  ISETP.GT.AND P2, PT, R34, R38.reuse, PT ;  /* 0x000000262200720c */ /* 0x080fe40003f44270 */
[----:B-1----:R-:W-:Y:S02]  /*1160*/  SEL R16, R16, RZ, !P0 ;  /* 0x000000ff10107207 */ /* 0x002fe40004000000 */
[----:B------:R-:W-:-:S03]  /*1170*/  ISETP.GT.AND P0, PT, R33, R38, PT ;  /* 0x000000262100720c */ /* 0x000fc60003f04270 */
[----:B------:R-:W-:-:S05]  /*1180*/  IMAD.IADD R17, R16, 0x1, R15 ;  /* 0x0000000110117824 */ /* 0x000fca00078e020f */
[----:B------:R-:W1:Y:S02]  /*1190*/  SHFL.DOWN PT, R16, R17, 0x2, R38 ;  /* 0x0840000011107989 */ /* 0x000e6400000e0026 */
[----:B-1----:R-:W-:Y:S02]  /*11a0*/  SEL R16, R16, RZ, !P0 ;  /* 0x000000ff10107207 */ /* 0x002fe40004000000 */
[----:B------:R-:W-:-:S03]  /*11b0*/  ISETP.GT.AND P0, PT, R32, R38, PT ;  /* 0x000000262000720c */ /* 0x000fc60003f04270 */
[----:B------:R-:W-:-:S05]  /*11c0*/  IMAD.IADD R35, R17, 0x1, R16 ;  /* 0x0000000111237824 */ /* 0x000fca00078e0210 */
[----:B------:R-:W1:Y:S02]  /*11d0*/  SHFL.DOWN PT, R16, R35, 0x4, R38 ;  /* 0x0880000023107989 */ /* 0x000e6400000e0026 */
[----:B-1----:R-:W-:Y:S02]  /*11e0*/  SEL R16, R16, RZ, !P0 ;  /* 0x000000ff10107207 */ /* 0x002fe40004000000 */
[----:B------:R-:W-:-:S03]  /*11f0*/  ISETP.GT.AND P0, PT, R19, R38, PT ;  /* 0x000000261300720c */ /* 0x000fc60003f04270 */
[----:B------:R-:W-:Y:S01]  /*1200*/  IMAD.IADD R37, R35, 0x1, R16 ;  /* 0x0000000123257824 */ /* 0x000fe200078e0210 */
[----:B0-----:R-:W-:-:S04]  /*1210*/  IADD3 R35, P3, PT, R8, 0x100, RZ ;  /* 0x0000010008237810 */ /* 0x001fc80007f7e0ff */
[----:B------:R-:W0:Y:S02]  /*1220*/  SHFL.DOWN PT, R16, R37, 0x8, R38 ;  /* 0x0900000025107989 */ /* 0x000e2400000e0026 */
[----:B0-----:R-:W-:Y:S02]  /*1230*/  SEL R16, R16, RZ, !P0 ;  /* 0x000000ff10107207 */ /* 0x001fe40004000000 */
[----:B------:R-:W-:-:S03]  /*1240*/  ISETP.NE.AND P0, PT, R14, 0x65, PT ;  /* 0x000000650e00780c */ /* 0x000fc60003f05270 */
[----:B------:R-:W-:Y:S02]  /*1250*/  IMAD.IADD R17, R37, 0x1, R16 ;  /* 0x0000000125117824 */ /* 0x000fe400078e0210 */
[----:B------:R-:W-:-:S03]  /*1260*/  IMAD.X R37, RZ, RZ, R9, P3 ;  /* 0x000000ffff257224 */ /* 0x000fc600018e0609 */
[----:B------:R-:W0:Y:S05]  /*1270*/  SHFL.DOWN PT, R16, R17, 0x10, R38 ;  /* 0x0a00000011107989 */ /* 0x000e2a00000e0026 */
[----:B------:R-:W-:Y:S02]  /*1280*/  VOTE.ALL P0, P0 ;  /* 0x0000000000ff7806 */ /* 0x000fe40000000000 */
[----:B0-----:R-:W-:-:S05]  /*1290*/  SEL R16, R16, RZ, !P2 ;  /* 0x000000ff10107207 */ /* 0x001fca0005000000 */
[----:B------:R-:W-:-:S07]  /*12a0*/  IMAD.IADD R36, R17, 0x1, R16 ;  /* 0x0000000111247824 */ /* 0x000fce00078e0210 */
.L_x_46:
[----:B------:R-:W-:Y:S05]  /*12b0*/  @!P0 BRA `(.L_x_10) ;  /* 0x0000000000d48947 */ /* 0x000fea0003800000 */
[----:B------:R-:W-:-:S07]  /*12c0*/  IMAD.MOV.U32 R38, RZ, RZ, 0x1de ;  /* 0x000001deff267424 */ /* 0x000fce00078e00ff */
.L_x_16:
[----:B------:R-:W-:Y:S02]  /*12d0*/  IMAD.MOV.U32 R8, RZ, RZ, R35 ;  /* 0x000000ffff087224 */ /* 0x000fe400078e0023 */
[----:B------:R-:W-:Y:S02]  /*12e0*/  IMAD.MOV.U32 R9, RZ, RZ, R37 ;  /* 0x000000ffff097224 */ /* 0x000fe400078e0025 */
[----:B------:R-:W-:-:S05]  /*12f0*/  IMAD.WIDE R16, R18, 0x8, R8 ;  /* 0x0000000812107825 */ /* 0x000fca00078e0208 */
[----:B------:R-:W2:Y:S01]  /*1300*/  LD.E.64.STRONG.GPU R14, desc[UR12][R16.64+-0x100] ;  /* 0xffff000c100e7980 */ /* 0x000ea2000c10fb00 */
[----:B------:R-:W-:Y:S05]  /*1310*/  YIELD ;  /* 0x0000000000007946 */ /* 0x000fea0003800000 */
[----:B------:R-:W-:Y:S01]  /*1320*/  UMOV UR5, 0xffffffff ;  /* 0xffffffff00057882 */ /* 0x000fe20000000000 */
[----:B------:R-:W-:Y:S02]  /*1330*/  SHF.R.U32.HI R38, RZ, 0x1, R38 ;  /* 0x00000001ff267819 */ /* 0x000fe40000011626 */
[----:B--2---:R-:W-:Y:S01]  /*1340*/  ISETP.NE.AND P0, PT, R14, 0x63, PT ;  /* 0x000000630e00780c */ /* 0x004fe20003f05270 */
[----:B------:R-:W-:-:S12]  /*1350*/  BRA.DIV UR5, `(.L_x_11) ;  /* 0x0000003205347947 */ /* 0x000fd8000b800000 */
[----:B------:R-:W-:-:S13]  /*1360*/  VOTE.ANY P0, !P0 ;  /* 0x0000000000ff7806 */ /* 0x000fda0004000100 */
.L_x_49:
[----:B------:R-:W-:Y:S05]  /*1370*/  @!P0 BRA `(.L_x_12) ;  /* 0x0000000000248947 */ /* 0x000fea0003800000 */
[----:B------:R-:W-:-:S07]  /*1380*/  IMAD.MOV.U32 R9, RZ, RZ, R38 ;  /* 0x000000ffff097224 */ /* 0x000fce00078e0026 */
.L_x_14:
[----:B------:R-:W-:Y:S05]  /*1390*/  NANOSLEEP R9 ;  /* 0x000000090000735d */ /* 0x000fea0003800000 */
[----:B------:R-:W2:Y:S01]  /*13a0*/  LD.E.64.STRONG.GPU R14, desc[UR12][R16.64+-0x100] ;  /* 0xffff000c100e7980 */ /* 0x000ea2000c10fb00 */
[----:B------:R-:W-:Y:S01]  /*13b0*/  UMOV UR5, 0xffffffff ;  /* 0xffffffff00057882 */ /* 0x000fe20000000000 */
[----:B------:R-:W-:Y:S02]  /*13c0*/  SHF.R.U32.HI R9, RZ, 0x1, R9 ;  /* 0x00000001ff097819 */ /* 0x000fe40000011609 */
[----:B--2---:R-:W-:Y:S01]  /*13d0*/  ISETP.NE.AND P0, PT, R14, 0x63, PT ;  /* 0x000000630e00780c */ /* 0x004fe20003f05270 */
[----:B------:R-:W-:-:S12]  /*13e0*/  BRA.DIV UR5, `(.L_x_13) ;  /* 0x0000003205307947 */ /* 0x000fd8000b800000 */
[----:B------:R-:W-:-:S13]  /*13f0*/  VOTE.ANY P0, !P0 ;  /* 0x0000000000ff7806 */ /* 0x000fda0004000100 */
.L_x_52:
[----:B------:R-:W-:Y:S05]  /*1400*/  @P0 BRA `(.L_x_14) ;  /* 0xfffffffc00e00947 */ /* 0x000fea000383ffff */
.L_x_12:
[----:B------:R-:W-:Y:S01]  /*1410*/  UMOV UR5, 0xffffffff ;  /* 0xffffffff00057882 */ /* 0x000fe20000000000 */
[----:B------:R-:W-:Y:S02]  /*1420*/  ISETP.NE.AND P0, PT, R14, 0x65, PT ;  /* 0x000000650e00780c */ /* 0x000fe40003f05270 */
[----:B------:R-:W-:Y:S11]  /*1430*/  BRA.DIV UR5, `(.L_x_15) ;  /* 0x00000032053c7947 */ /* 0x000ff6000b800000 */
[----:B------:R-:W-:Y:S01]  /*1440*/  VOTE.ANY R8, PT, !P0 ;  /* 0x0000000000087806 */ /* 0x000fe200040e0100 */
[----:B------:R-:W-:-:S03]  /*1450*/  VIADD R18, R18, 0xffffffe0 ;  /* 0xffffffe012127836 */ /* 0x000fc60000000000 */
[----:B------:R-:W-:-:S05]  /*1460*/  LOP3.LUT R8, R8, 0x80000000, R45, 0xec, !PT ;  /* 0x8000000008087812 */ /* 0x000fca00078eec2d */
[----:B------:R-:W-:-:S05]  /*1470*/  VIADD R9, R8, 0xffffffff ;  /* 0xffffffff08097836 */ /* 0x000fca0000000000 */
[----:B------:R-:W-:-:S06]  /*1480*/  LOP3.LUT R9, R8, R9, RZ, 0xc, !PT ;  /* 0x0000000908097212 */ /* 0x000fcc00078e0cff */
[----:B------:R-:W0:Y:S02]  /*1490*/  POPC R9, R9 ;  /* 0x0000000900097309 */ /* 0x000e240000000000 */
[----:B0-----:R-:W0:Y:S01]  /*14a0*/  SHFL.DOWN PT, R16, R15, 0x1, R9 ;  /* 0x082000000f107989 */ /* 0x001e2200000e0009 */
[-C--:B------:R-:W-:Y:S02]  /*14b0*/  ISETP.GE.AND P0, PT, R44, R9.reuse, PT ;  /* 0x000000092c00720c */ /* 0x080fe40003f06270 */
[-C--:B------:R-:W-:Y:S02]  /*14c0*/  ISETP.GT.AND P2, PT, R34, R9.reuse, PT ;  /* 0x000000092200720c */ /* 0x080fe40003f44270 */
[----:B0-----:R-:W-:Y:S02]  /*14d0*/  SEL R16, R16, RZ, !P0 ;  /* 0x000000ff10107207 */ /* 0x001fe40004000000 */
[----:B------:R-:W-:-:S03]  /*14e0*/  ISETP.GT.AND P0, PT, R33, R9, PT ;  /* 0x000000092100720c */ /* 0x000fc60003f04270 */
[----:B------:R-:W-:-:S05]  /*14f0*/  IMAD.IADD R15, R16, 0x1, R15 ;  /* 0x00000001100f7824 */ /* 0x000fca00078e020f */
[----:B------:R-:W0:Y:S02]  /*1500*/  SHFL.DOWN PT, R16, R15, 0x2, R9 ;  /* 0x084000000f107989 */ /* 0x000e2400000e0009 */
        /* <DEDUP_REMOVED lines=9> */
[----:B------:R-:W-:-:S03]  /*15a0*/  ISETP.NE.AND P0, PT, R14, 0x65, PT ;  /* 0x000000650e00780c */ /* 0x000fc60003f05270 */
[----:B------:R-:W-:-:S05]  /*15b0*/  IMAD.IADD R15, R15, 0x1, R16 ;  /* 0x000000010f0f7824 */ /* 0x000fca00078e0210 */
[----:B------:R-:W0:Y:S05]  /*15c0*/  SHFL.DOWN PT, R16, R15, 0x10, R9 ;  /* 0x0a0000000f107989 */ /* 0x000e2a00000e0009 */
[----:B------:R-:W-:Y:S02]  /*15d0*/  VOTE.ALL P0, P0 ;  /* 0x0000000000ff7806 */ /* 0x000fe40000000000 */
[----:B0-----:R-:W-:-:S04]  /*15e0*/  SEL R16, R16, RZ, !P2 ;  /* 0x000000ff10107207 */ /* 0x001fc80005000000 */
[----:B------:R-:W-:-:S07]  /*15f0*/  IADD3 R36, PT, PT, R15, R16, R36 ;  /* 0x000000100f247210 */ /* 0x000fce0007ffe024 */
.L_x_61:
[----:B------:R-:W-:Y:S05]  /*1600*/  @P0 BRA `(.L_x_16) ;  /* 0xfffffffc00300947 */ /* 0x000fea000383ffff */
.L_x_10:
[----:B------:R-:W-:Y:S01]  /*1610*/  ISETP.NE.AND P0, PT, R44, RZ, PT ;  /* 0x000000ff2c00720c */ /* 0x000fe20003f05270 */
[----:B------:R-:W0:Y:S01]  /*1620*/  @!P1 S2R R9, SR_CgaCtaId ;  /* 0x0000000000099919 */ /* 0x000e220000008800 */
[----:B------:R-:W-:Y:S01]  /*1630*/  @!P1 MOV R8, 0x400 ;  /* 0x0000040000089802 */ /* 0x000fe20000000f00 */
[----:B------:R-:W-:Y:S02]  /*1640*/  @!P1 IMAD.IADD R11, R11, 0x1, R36 ;  /* 0x000000010b0b9824 */ /* 0x000fe400078e0224 */
[----:B------:R-:W-:-:S05]  /*1650*/  @!P1 IMAD.MOV.U32 R10, RZ, RZ, 0x65 ;  /* 0x00000065ff0a9424 */ /* 0x000fca00078e00ff */
[----:B------:R1:W-:Y:S03]  /*1660*/  @!P1 ST.E.64.STRONG.GPU desc[UR12][R12.64+0x100], R10 ;  /* 0x0001000a0c009985 */ /* 0x0003e6000c10fb0c */
[----:B------:R-:W-:Y:S01]  /*1670*/  @!P0 MOV R14, 0x400 ;  /* 0x00000400000e8802 */ /* 0x000fe20000000f00 */
[----:B------:R-:W2:Y:S01]  /*1680*/  @!P0 S2R R15, SR_CgaCtaId ;  /* 0x00000000000f8919 */ /* 0x000ea20000008800 */
[----:B0-----:R-:W-:Y:S01]  /*1690*/  @!P1 LEA R9, R9, R8, 0x18 ;  /* 0x0000000809099211 */ /* 0x001fe200078ec0ff */
[----:B------:R-:W-:Y:S02]  /*16a0*/  IMAD.MOV.U32 R8, RZ, RZ, R43 ;  /* 0x000000ffff087224 */ /* 0x000fe400078e002b */
[----:B------:R-:W-:Y:S02]  /*16b0*/  @!P0 IMAD.MOV.U32 R8, RZ, RZ, R36 ;  /* 0x000000ffff088224 */ /* 0x000fe400078e0024 */
[----:B------:R1:W-:Y:S04]  /*16c0*/  @!P1 STS [R9+0x8], R11 ;  /* 0x0000080b09009388 */ /* 0x0003e80000000800 */
[----:B------:R1:W-:Y:S01]  /*16d0*/  @!P1 STS [R9+0x4], R36 ;  /* 0x0000042409009388 */ /* 0x0003e20000000800 */
[----:B--2---:R-:W-:-:S05]  /*16e0*/  @!P0 LEA R15, R15, R14, 0x18 ;  /* 0x0000000e0f0f8211 */ /* 0x004fca00078ec0ff */
[----:B------:R1:W-:Y:S02]  /*16f0*/  @!P0 STS [R15+0x54], R36 ;  /* 0x000054240f008388 */ /* 0x0003e40000000800 */
.L_x_4:
[----:B------:R-:W-:Y:S05]  /*1700*/  WARPSYNC.ALL ;  /* 0x0000000000007948 */ /* 0x000fea0003800000 */
[----:B------:R-:W0:Y:S08]  /*1710*/  S2UR UR7, SR_CgaCtaId ;  /* 0x00000000000779c3 */ /* 0x000e300000008800 */
[----:B------:R-:W-:Y:S06]  /*1720*/  BAR.SYNC.DEFER_BLOCKING 0x0 ;  /* 0x0000000000007b1d */ /* 0x000fec0000010000 */
[----:B------:R-:W-:Y:S01]  /*1730*/  UMOV UR5, 0x400 ;  /* 0x0000040000057882 */ /* 0x000fe20000000000 */
[----:B-1----:R-:W1:Y:S01]  /*1740*/  S2R R10, SR_TID.X ;  /* 0x00000000000a7919 */ /* 0x002e620000002100 */
[----:B0-----:R-:W-:-:S09]  /*1750*/  ULEA UR5, UR7, UR5, 0x18 ;  /* 0x0000000507057291 */ /* 0x001fd2000f8ec0ff */
[----:B------:R-:W0:Y:S01]  /*1760*/  LDS R9, [UR5+0x54] ;  /* 0x00005405ff097984 */ /* 0x000e220008000800 */
[----:B-1----:R-:W-:-:S04]  /*1770*/  ISETP.NE.AND P0, PT, R10, RZ, PT ;  /* 0x000000ff0a00720c */ /* 0x002fc80003f05270 */
[----:B0-----:R-:W-:-:S05]  /*1780*/  SEL R9, R9, RZ, P0 ;  /* 0x000000ff09097207 */ /* 0x001fca0000000000 */
[----:B------:R-:W-:-:S07]  /*1790*/  IMAD.IADD R33, R9, 0x1, R8 ;  /* 0x0000000109217824 */ /* 0x000fce00078e0208 */
.L_x_3:
[----:B------:R-:W-:Y:S05]  /*17a0*/  BSYNC.RECONVERGENT B0 ;  /* 0x0000000000007941 */ /* 0x000fea0003800200 */
.L_x_1:
[----:B------:R-:W-:Y:S01]  /*17b0*/  IMAD.IADD R26, R26, 0x1, R33 ;  /* 0x000000011a1a7824 */ /* 0x000fe200078e0221 */
[----:B------:R-:W-:Y:S03]  /*17c0*/  BAR.SYNC.DEFER_BLOCKING 0x0 ;  /* 0x0000000000007b1d */ /* 0x000fe60000010000 */
[----:B------:R-:W-:-:S03]  /*17d0*/  IMAD.IADD R25, R25, 0x1, R26 ;  /* 0x0000000119197824 */ /* 0x000fc600078e021a */
[----:B------:R-:W1:Y:S01]  /*17e0*/  LDCU.64 UR8, c[0x0][0x388] ;  /* 0x00007100ff0877ac */ /* 0x000e620008000a00 */
[----:B------:R-:W-:-:S04]  /*17f0*/  IMAD.IADD R24, R24, 0x1, R25 ;  /* 0x0000000118187824 */ /* 0x000fc800078e0219 */
[----:B------:R-:W-:-:S04]  /*1800*/  IMAD.IADD R40, R40, 0x1, R24 ;  /* 0x0000000128287824 */ /* 0x000fc800078e0218 */
[----:B0-----:R-:W-:-:S04]  /*1810*/  IMAD.IADD R8, R39, 0x1, R40 ;  /* 0x0000000127087824 */ /* 0x001fc800078e0228 */
[----:B------:R-:W-:-:S04]  /*1820*/  IMAD.IADD R31, R31, 0x1, R8 ;  /* 0x000000011f1f7824 */ /* 0x000fc800078e0208 */
[----:B------:R-:W-:Y:S01]  /*1830*/  IMAD.IADD R30, R30, 0x1, R31 ;  /* 0x000000011e1e7824 */ /* 0x000fe200078e021f */
[----:B------:R-:W-:Y:S01]  /*1840*/  STS [R27], R26 ;  /* 0x0000001a1b007388 */ /* 0x000fe20000000800 */
[----:B-1----:R-:W-:Y:S02]  /*1850*/  IADD3 R42, P0, PT, R42, UR8, RZ ;  /* 0x000000082a2a7c10 */ /* 0x002fe4000ff1e0ff */
[----:B------:R-:W-:Y:S01]  /*1860*/  IMAD.IADD R10, R29, 0x1, R30 ;  /* 0x000000011d0a7824 */ /* 0x000fe200078e021e */
[----:B------:R-:W-:Y:S01]  /*1870*/  STS [R27+0x4], R25 ;  /* 0x000004191b007388 */ /* 0x000fe20000000800 */
[----:B------:R-:W-:Y:S02]  /*1880*/  IADD3.X R43, PT, PT, R41, UR9, RZ, P0, !PT ;  /* 0x00000009292b7c10 */ /* 0x000fe400087fe4ff */
[----:B------:R-:W-:Y:S01]  /*1890*/  IMAD.IADD R23, R23, 0x1, R10 ;  /* 0x0000000117177824 */ /* 0x000fe200078e020a */
[----:B------:R-:W-:Y:S03]  /*18a0*/  STS [R27+0x8], R24 ;  /* 0x000008181b007388 */ /* 0x000fe60000000800 */
        /* <DEDUP_REMOVED lines=19> */
[----:B------:R-:W-:Y:S04]  /*19e0*/  STS [R27+0x30], R7 ;  /* 0x000030071b007388 */ /* 0x000fe80000000800 */
[----:B------:R-:W-:Y:S04]  /*19f0*/  STS [R27+0x34], R6 ;  /* 0x000034061b007388 */ /* 0x000fe80000000800 */
[----:B------:R-:W-:Y:S04]  /*1a00*/  STS [R27+0x38], R5 ;  /* 0x000038051b007388 */ /* 0x000fe80000000800 */
[----:B------:R-:W-:Y:S04]  /*1a10*/  STS [R27+0x3c], R4 ;  /* 0x00003c041b007388 */ /* 0x000fe80000000800 */
[----:B------:R-:W-:Y:S04]  /*1a20*/  STS [R27+0x40], R3 ;  /* 0x000040031b007388 */ /* 0x000fe80000000800 */
[----:B------:R-:W-:Y:S04]  /*1a30*/  STS [R27+0x44], R2 ;  /* 0x000044021b007388 */ /* 0x000fe80000000800 */
[----:B------:R-:W-:Y:S01]  /*1a40*/  STS [R27+0x48], R0 ;  /* 0x000048001b007388 */ /* 0x000fe20000000800 */
[----:B------:R-:W-:-:S03]  /*1a50*/  NOP ;  /* 0x0000000000007918 */ /* 0x000fc60000000000 */
[----:B------:R-:W0:Y:S04]  /*1a60*/  LDS R9, [R28] ;  /* 0x000000001c097984 */ /* 0x000e280000000800 */
[----:B------:R-:W1:Y:S04]  /*1a70*/  LDS R7, [R28+0x80] ;  /* 0x000080001c077984 */ /* 0x000e680000000800 */
[----:B------:R-:W2:Y:S04]  /*1a80*/  LDS R11, [R28+0x100] ;  /* 0x000100001c0b7984 */ /* 0x000ea80000000800 */
[----:B------:R-:W3:Y:S04]  /*1a90*/  LDS R13, [R28+0x180] ;  /* 0x000180001c0d7984 */ /* 0x000ee80000000800 */
[----:B------:R-:W4:Y:S04]  /*1aa0*/  LDS R5, [R28+0x200] ;  /* 0x000200001c057984 */ /* 0x000f280000000800 */
[----:B------:R-:W5:Y:S04]  /*1ab0*/  LDS R15, [R28+0x280] ;  /* 0x000280001c0f7984 */ /* 0x000f680000000800 */
        /* <DEDUP_REMOVED lines=13> */
[----:B0-----:R-:W-:Y:S04]  /*1b90*/  STG.E desc[UR12][R42.64], R9 ;  /* 0x000000092a007986 */ /* 0x001fe8000c10190c */
[----:B-1----:R-:W-:Y:S04]  /*1ba0*/  STG.E desc[UR12][R42.64+0x80], R7 ;  /* 0x000080072a007986 */ /* 0x002fe8000c10190c */
[----:B--2---:R-:W-:Y:S04]  /*1bb0*/  STG.E desc[UR12][R42.64+0x100], R11 ;  /* 0x0001000b2a007986 */ /* 0x004fe8000c10190c */
[----:B---3--:R-:W-:Y:S04]  /*1bc0*/  STG.E desc[UR12][R42.64+0x180], R13 ;  /* 0x0001800d2a007986 */ /* 0x008fe8000c10190c */
[----:B----4-:R-:W-:Y:S04]  /*1bd0*/  STG.E desc[UR12][R42.64+0x200], R5 ;  /* 0x000200052a007986 */ /* 0x010fe8000c10190c */
[----:B-----5:R-:W-:Y:S04]  /*1be0*/  STG.E desc[UR12][R42.64+0x280], R15 ;  /* 0x0002800f2a007986 */ /* 0x020fe8000c10190c */
[----:B------:R-:W-:Y:S04]  /*1bf0*/  STG.E desc[UR12][R42.64+0x300], R3 ;  /* 0x000300032a007986 */ /* 0x000fe8000c10190c */
        /* <DEDUP_REMOVED lines=11> */
[----:B------:R-:W-:Y:S01]  /*1cb0*/  STG.E desc[UR12][R42.64+0x900], R39 ;  /* 0x000900272a007986 */ /* 0x000fe2000c10190c */
[----:B------:R-:W-:Y:S05]  /*1cc0*/  EXIT ;  /* 0x000000000000794d */ /* 0x000fea0003800000 */
.L_x_0:
[----:B------:R-:W-:-:S04]  /*1cd0*/  ISETP.NE.U32.AND P0, PT, RZ, UR7, PT ;  /* 0x00000007ff007c0c */ /* 0x000fc8000bf05070 */
[----:B------:R-:W-:-:S13]  /*1ce0*/  ISETP.NE.AND.EX P0, PT, RZ, UR4, PT, P0 ;  /* 0x00000004ff007c0c */ /* 0x000fda000bf05300 */
[----:B------:R-:W-:Y:S05]  /*1cf0*/  @!P0 EXIT ;  /* 0x000000000000894d */ /* 0x000fea0003800000 */
[----:B------:R-:W0:Y:S02]  /*1d00*/  LDCU.64 UR4, c[0x0][0x380] ;  /* 0x00007000ff0477ac */ /* 0x000e240008000a00 */
[----:B0-----:R-:W-:-:S06]  /*1d10*/  UIMAD.WIDE UR4, UR6, 0x7b80, UR4 ;  /* 0x00007b80060478a5 */ /* 0x001fcc000f8e0204 */
[----:B------:R-:W-:Y:S02]  /*1d20*/  IMAD.U32 R2, RZ, RZ, UR4 ;  /* 0x00000004ff027e24 */ /* 0x000fe4000f8e00ff */
[----:B------:R-:W-:-:S05]  /*1d30*/  IMAD.U32 R3, RZ, RZ, UR5 ;  /* 0x00000005ff037e24 */ /* 0x000fca000f8e00ff */
[----:B------:R0:W2:Y:S01]  /*1d40*/  LDG.E R0, desc[UR12][R2.64] ;  /* 0x0000000c02007981 */ /* 0x0000a2000c1e1900 */
[----:B------:R-:W1:Y:S02]  /*1d50*/  S2R R43, SR_TID.X ;  /* 0x00000000002b7919 */ /* 0x000e640000002100 */
[C---:B-1----:R-:W-:Y:S02]  /*1d60*/  LOP3.LUT R28, R43.reuse, 0x1f, RZ, 0xc0, !PT ;  /* 0x0000001f2b1c7812 */ /* 0x042fe400078ec0ff */
[----:B------:R-:W-:-:S05]  /*1d70*/  LOP3.LUT R5, R43, 0x3e0, RZ, 0xc0, !PT ;  /* 0x000003e02b057812 */ /* 0x000fca00078ec0ff */
[----:B------:R-:W-:-:S04]  /*1d80*/  IMAD R28, R5, 0x13, R28 ;  /* 0x00000013051c7824 */ /* 0x000fc800078e021c */
[C---:B------:R-:W-:Y:S01]  /*1d90*/  VIADD R4, R28.reuse, 0x20 ;  /* 0x000000201c047836 */ /* 0x040fe20000000000 */
[C---:B------:R-:W-:Y:S01]  /*1da0*/  ISETP.GE.U32.AND P1, PT, R28.reuse, UR7, PT ;  /* 0x000000071c007c0c */ /* 0x040fe2000bf26070 */
[C---:B------:R-:W-:Y:S01]  /*1db0*/  VIADD R5, R28.reuse, 0x40 ;  /* 0x000000401c057836 */ /* 0x040fe20000000000 */
[C---:B0-----:R-:W-:Y:S01]  /*1dc0*/  LEA R2, P0, R28.reuse, UR4, 0x2 ;  /* 0x000000041c027c11 */ /* 0x041fe2000f8010ff */
[----:B------:R-:W-:Y:S01]  /*1dd0*/  VIADD R3, R28, 0x80 ;  /* 0x000000801c037836 */ /* 0x000fe20000000000 */
[----:B------:R-:W-:Y:S01]  /*1de0*/  ISETP.GE.U32.AND P2, PT, R4, UR7, PT ;  /* 0x0000000704007c0c */ /* 0x000fe2000bf46070 */
[C---:B------:R-:W-:Y:S01]  /*1df0*/  VIADD R4, R28.reuse, 0xa0 ;  /* 0x000000a01c047836 */ /* 0x040fe20000000000 */
[----:B------:R-:W-:Y:S01]  /*1e00*/  ISETP.GE.U32.AND P3, PT, R5, UR7, PT ;  /* 0x0000000705007c0c */ /* 0x000fe2000bf66070 */
[C---:B------:R-:W-:Y:S01]  /*1e10*/  VIADD R5, R28.reuse, 0xc0 ;  /* 0x000000c01c057836 */ /* 0x040fe20000000000 */
[----:B------:R-:W-:Y:S01]  /*1e20*/  ISETP.GE.U32.AND P5, PT, R3, UR7, PT ;  /* 0x0000000703007c0c */ /* 0x000fe2000bfa6070 */
[----:B------:R-:W-:Y:S01]  /*1e30*/  VIADD R6, R28, 0x60 ;  /* 0x000000601c067836 */ /* 0x000fe20000000000 */
[----:B------:R-:W-:Y:S01]  /*1e40*/  ISETP.GE.U32.AND P6, PT, R4, UR7, PT ;  /* 0x0000000704007c0c */ /* 0x000fe2000bfc6070 */
[----:B------:R-:W-:Y:S01]  /*1e50*/  IMAD.X R3, RZ, RZ, UR5, P0 ;  /* 0x00000005ff037e24 */ /* 0x000fe200080e06ff */
[----:B------:R-:W-:Y:S01]  /*1e60*/  ISETP.GE.U32.AND P0, PT, R5, UR7, PT ;  /* 0x0000000705007c0c */ /* 0x000fe2000bf06070 */
[----:B------:R-:W-:Y:S01]  /*1e70*/  VIADD R5, R28, 0xe0 ;  /* 0x000000e01c057836 */ /* 0x000fe20000000000 */
[----:B------:R-:W-:Y:S01]  /*1e80*/  ISETP.GE.U32.AND P4, PT, R6, UR7, PT ;  /* 0x0000000706007c0c */ /* 0x000fe2000bf86070 */
[----:B------:R-:W-:-:S02]  /*1e90*/  VIADD R41, R28, 0x100 ;  /* 0x000001001c297836 */ /* 0x000fc40000000000 */
[C---:B------:R-:W-:Y:S02]  /*1ea0*/  VIADD R7, R28.reuse, 0x120 ;  /* 0x000001201c077836 */ /* 0x040fe40000000000 */
[C---:B------:R-:W-:Y:S02]  /*1eb0*/  VIADD R40, R28.reuse, 0x240 ;  /* 0x000002401c287836 */ /* 0x040fe40000000000 */
[----:B--2---:R-:W-:Y:S02]  /*1ec0*/  IMAD.MOV.U32 R4, RZ, RZ, R0 ;  /* 0x000000ffff047224 */ /* 0x004fe400078e0000 */
[----:B------:R-:W2:Y:S01]  /*1ed0*/  @!P1 LDG.E R0, desc[UR12][R2.64] ;  /* 0x0000000c02009981 */ /* 0x000ea2000c1e1900 */
[----:B------:R-:W-:Y:S01]  /*1ee0*/  ISETP.GE.U32.AND P1, PT, R5, UR7, PT ;  /* 0x0000000705007c0c */ /* 0x000fe2000bf26070 */
[----:B------:R-:W-:Y:S02]  /*1ef0*/  IMAD.MOV.U32 R8, RZ, RZ, R4 ;  /* 0x000000ffff087224 */ /* 0x000fe400078e0004 */
[----:B------:R-:W-:-:S02]  /*1f00*/  VIADD R5, R28, 0x140 ;  /* 0x000001401c057836 */ /* 0x000fc40000000000 */
[--C-:B------:R-:W-:Y:S02]  /*1f10*/  IMAD.MOV.U32 R10, RZ, RZ, R4.reuse ;  /* 0x000000ffff0a7224 */ /* 0x100fe400078e0004 */
[----:B------:R-:W3:Y:S01]  /*1f20*/  @!P3 LDG.E R8, desc[UR12][R2.64+0x100] ;  /* 0x0001000c0208b981 */ /* 0x000ee2000c1e1900 */
[----:B------:R-:W-:Y:S01]  /*1f30*/  ISETP.GE.U32.AND P3, PT, R5, UR7, PT ;  /* 0x0000000705007c0c */ /* 0x000fe2000bf66070 */
[C---:B------:R-:W-:Y:S02]  /*1f40*/  VIADD R5, R28.reuse, 0x160 ;  /* 0x000001601c057836 */ /* 0x040fe40000000000 */
[--C-:B------:R-:W-:Y:S01]  /*1f50*/  IMAD.MOV.U32 R12, RZ, RZ, R4.reuse ;  /* 0x000000ffff0c7224 */ /* 0x100fe200078e0004 */
[----:B------:R-:W4:Y:S01]  /*1f60*/  @!P4 LDG.E R10, desc[UR12][R2.64+0x180] ;  /* 0x0001800c020ac981 */ /* 0x000f22000c1e1900 */
[----:B------:R-:W-:Y:S01]  /*1f70*/  IMAD.MOV.U32 R14, RZ, RZ, R4 ;  /* 0x000000ffff0e7224 */ /* 0x000fe200078e0004 */
[----:B------:R-:W-:Y:S01]  /*1f80*/  ISETP.GE.U32.AND P4, PT, R5, UR7, PT ;  /* 0x0000000705007c0c */ /* 0x000fe2000bf86070 */
[----:B------:R-:W-:-:S02]  /*1f90*/  VIADD R5, R28, 0x180 ;  /* 0x000001801c057836 */ /* 0x000fc40000000000 */
[--C-:B------:R-:W-:Y:S01]  /*1fa0*/  IMAD.MOV.U32 R6, RZ, RZ, R4.reuse ;  /* 0x000000ffff067224 */ /* 0x100fe200078e0004 */
[----:B------:R-:W5:Y:S01]  /*1fb0*/  @!P5 LDG.E R12, desc[UR12][R2.64+0x200] ;  /* 0x0002000c020cd981 */ /* 0x000f62000c1e1900 */
[----:B------:R-:W-:Y:S01]  /*1fc0*/  ISETP.GE.U32.AND P5, PT, R41, UR7, PT ;  /* 0x0000000729007c0c */ /* 0x000fe2000bfa6070 */
[--C-:B------:R-:W-:Y:S02]  /*1fd0*/  IMAD.MOV.U32 R16, RZ, RZ, R4.reuse ;  /* 0x000000ffff107224 */ /* 0x100fe400078e0004 */
[----:B------:R-:W5:Y:S01]  /*1fe0*/  @!P6 LDG.E R14, desc[UR12][R2.64+0x280] ;  /* 0x0002800c020ee981 */ /* 0x000f62000c1e1900 */
[----:B------:R-:W-:Y:S01]  /*1ff0*/  ISETP.GE.U32.AND P6, PT, R5, UR7, PT ;  /* 0x0000000705007c0c */ /* 0x000fe2000bfc6070 */
[----:B------:R-:W-:Y:S02]  /*2000*/  VIADD R5, R28, 0x1a0 ;  /* 0x000001a01c057836 */ /* 0x000fe40000000000 */
[----:B------:R-:W5:Y:S01]  /*2010*/  @!P2 LDG.E R6, desc[UR12][R2.64+0x80] ;  /* 0x0000800c0206a981 */ /* 0x000f62000c1e1900 */
[----:B------:R-:W-:Y:S01]  /*2020*/  ISETP.GE.U32.AND P2, PT, R7, UR7, PT ;  /* 0x0000000707007c0c */ /* 0x000fe2000bf46070 */
[----:B------:R-:W-:-:S02]  /*2030*/  IMAD.MOV.U32 R18, RZ, RZ, R4 ;  /* 0x000000ffff127224 */ /* 0x000fc400078e0004 */
[--C-:B------:R-:W-:Y:S01]  /*2040*/  IMAD.MOV.U32 R20, RZ, RZ, R4.reuse ;  /* 0x000000ffff147224 */ /* 0x100fe200078e0004 */
[----:B------:R-:W5:Y:S01]  /*2050*/  @!P0 LDG.E R16, desc[UR12][R2.64+0x300] ;  /* 0x0003000c02108981 */ /* 0x000f62000c1e1900 */
[----:B------:R-:W-:Y:S01]  /*2060*/  ISETP.GE.U32.AND P0, PT, R5, UR7, PT ;  /* 0x0000000705007c0c */ /* 0x000fe2000bf06070 */
[C---:B------:R-:W-:Y:S02]  /*2070*/  VIADD R7, R28.reuse, 0x1c0 ;  /* 0x000001c01c077836 */ /* 0x040fe40000000000 */
[C---:B------:R-:W-:Y:S01]  /*2080*/  VIADD R5, R28.reuse, 0x1e0 ;  /* 0x000001e01c057836 */ /* 0x040fe20000000000 */
[----:B------:R-:W5:Y:S01]  /*2090*/  @!P1 LDG.E R18, desc[UR12][R2.64+0x380] ;  /* 0x0003800c02129981 */ /* 0x000f62000c1e1900 */
[--C-:B------:R-:W-:Y:S01]  /*20a0*/  IMAD.MOV.U32 R22, RZ, RZ, R4.reuse ;  /* 0x000000ffff167224 */ /* 0x100fe200078e0004 */
[----:B------:R-:W-:Y:S01]  /*20b0*/  ISETP.GE.U32.AND P1, PT, R7, UR7, PT ;  /* 0x0000000707007c0c */ /* 0x000fe2000bf26070 */
[--C-:B------:R-:W-:Y:S01]  /*20c0*/  IMAD.MOV.U32 R24, RZ, RZ, R4.reuse ;  /* 0x000000ffff187224 */ /* 0x100fe200078e0004 */
[----:B------:R-:W5:Y:S01]  /*20d0*/  @!P5 LDG.E R20, desc[UR12][R2.64+0x400] ;  /* 0x0004000c0214d981 */ /* 0x000f62000c1e1900 */
[----:B------:R-:W-:Y:S01]  /*20e0*/  IMAD.MOV.U32 R30, RZ, RZ, R4 ;  /* 0x000000ffff1e7224 */ /* 0x000fe200078e0004 */
[----:B------:R-:W-:Y:S01]  /*20f0*/  ISETP.GE.U32.AND P5, PT, R5, UR7, PT ;  /* 0x0000000705007c0c */ /* 0x000fe2000bfa6070 */
[C---:B------:R-:W-:Y:S01]  /*2100*/  VIADD R5, R28.reuse, 0x200 ;  /* 0x000002001c057836 */ /* 0x040fe20000000000 */
[----:B------:R-:W5:Y:S01]  /*2110*/  @!P2 LDG.E R22, desc[UR12][R2.64+0x480] ;  /* 0x0004800c0216a981 */ /* 0x000f62000c1e1900 */
[----:B------:R-:W-:-:S03]  /*2120*/  VIADD R7, R28, 0x220 ;  /* 0x000002201c077836 */ /* 0x000fc60000000000 */
[----:B------:R-:W5:Y:S01]  /*2130*/  @!P3 LDG.E R24, desc[UR12][R2.64+0x500] ;  /* 0x0005000c0218b981 */ /* 0x000f62000c1e1900 */
[----:B------:R-:W-:Y:S02]  /*2140*/  ISETP.GE.U32.AND P2, PT, R5, UR7, PT ;  /* 0x0000000705007c0c */ /* 0x000fe4000bf46070 */
[----:B------:R-:W-:Y:S01]  /*2150*/  ISETP.GE.U32.AND P3, PT, R7, UR7, PT ;  /* 0x0000000707007c0c */ /* 0x000fe2000bf66070 */
[----:B------:R-:W5:Y:S01]  /*2160*/  @!P4 LDG.E R30, desc[UR12][R2.64+0x580] ;  /* 0x0005800c021ec981 */ /* 0x000f62000c1e1900 */
[----:B------:R-:W-:Y:S01]  /*2170*/  ISETP.GE.U32.AND P4, PT, R40, UR7, PT ;  /* 0x0000000728007c0c */ /* 0x000fe2000bf86070 */
[--C-:B------:R-:W-:Y:S02]  /*2180*/  IMAD.MOV.U32 R32, RZ, RZ, R4.reuse ;  /* 0x000000ffff207224 */ /* 0x100fe400078e0004 */
[--C-:B------:R-:W-:Y:S02]  /*2190*/  IMAD.MOV.U32 R34, RZ, RZ, R4.reuse ;  /* 0x000000ffff227224 */ /* 0x100fe400078e0004 */
[----:B------:R-:W-:-:S02]  /*21a0*/  IMAD.MOV.U32 R38, RZ, RZ, R4 ;  /* 0x000000ffff267224 */ /* 0x000fc400078e0004 */
[--C-:B------:R-:W-:Y:S01]  /*21b0*/  IMAD.MOV.U32 R42, RZ, RZ, R4.reuse ;  /* 0x000000ffff2a7224 */ /* 0x100fe200078e0004 */
[----:B------:R-:W5:Y:S01]  /*21c0*/  @!P6 LDG.E R32, desc[UR12][R2.64+0x600] ;  /* 0x0006000c0220e981 */ /* 0x000f62000c1e1900 */
[--C-:B------:R-:W-:Y:S02]  /*21d0*/  IMAD.MOV.U32 R44, RZ, RZ, R4.reuse ;  /* 0x000000ffff2c7224 */ /* 0x100fe400078e0004 */
[----:B------:R-:W-:Y:S01]  /*21e0*/  IMAD.MOV.U32 R5, RZ, RZ, R4 ;  /* 0x000000ffff057224 */ /* 0x000fe200078e0004 */
[----:B------:R-:W5:Y:S04]  /*21f0*/  @!P0 LDG.E R34, desc[UR12][R2.64+0x680] ;  /* 0x0006800c02228981 */ /* 0x000f68000c1e1900 */
[----:B------:R-:W5:Y:S04]  /*2200*/  @!P1 LDG.E R38, desc[UR12][R2.64+0x700] ;  /* 0x0007000c02269981 */ /* 0x000f68000c1e1900 */
[----:B------:R-:W5:Y:S04]  /*2210*/  @!P5 LDG.E R42, desc[UR12][R2.64+0x780] ;  /* 0x0007800c022ad981 */ /* 0x000f68000c1e1900 */
[----:B------:R-:W5:Y:S04]  /*2220*/  @!P2 LDG.E R44, desc[UR12][R2.64+0x800] ;  /* 0x0008000c022ca981 */ /* 0x000f68000c1e1900 */
[----:B------:R-:W5:Y:S04]  /*2230*/  @!P3 LDG.E R5, desc[UR12][R2.64+0x880] ;  /* 0x0008800c0205b981 */ /* 0x000f68000c1e1900 */
[----:B------:R-:W5:Y:S01]  /*2240*/  @!P4 LDG.E R4, desc[UR12][R2.64+0x900] ;  /* 0x0009000c0204c981 */ /* 0x000f62000c1e1900 */
[----:B------:R-:W0:Y:S01]  /*2250*/  S2R R35, SR_LANEID ;  /* 0x0000000000237919 */ /* 0x000e220000000000 */
[----:B------:R-:W1:Y:S01]  /*2260*/  S2UR UR5, SR_CgaCtaId ;  /* 0x00000000000579c3 */ /* 0x000e620000008800 */
[----:B------:R-:W-:Y:S01]  /*2270*/  SHF.R.U32.HI R36, RZ, 0x5, R43 ;  /* 0x00000005ff247819 */ /* 0x000fe2000001162b */
[----:B------:R-:W-:-:S02]  /*2280*/  UMOV UR4, 0x400 ;  /* 0x0000040000047882 */ /* 0x000fc40000000000 */
[----:B-1----:R-:W-:Y:S02]  /*2290*/  ULEA UR4, UR5, UR4, 0x18 ;  /* 0x0000000405047291 */ /* 0x002fe4000f8ec0ff */
[----:B0-----:R-:W-:-:S05]  /*22a0*/  IMAD R27, R36, 0x260, R35 ;  /* 0x00000260241b7824 */ /* 0x001fca00078e0223 */
[----:B------:R-:W-:-:S05]  /*22b0*/  LEA R27, R27, UR4, 0x2 ;  /* 0x000000041b1b7c11 */ /* 0x000fca000f8e10ff */
[----:B------:R-:W-:Y:S01]  /*22c0*/  IMAD R26, R35, 0x48, R27 ;  /* 0x00000048231a7824 */ /* 0x000fe200078e021b */
[----:B------:R-:W-:Y:S01]  /*22d0*/  UISETP.NE.AND UP0, UPT, UR6, URZ, UPT ;  /* 0x000000ff0600728c */ /* 0x000fe2000bf05270 */
        /* <DEDUP_REMOVED lines=41> */
[----:B0-----:R-:W-:Y:S02]  /*2570*/  IADD3 R8, PT, PT, R23, R24, R25 ;  /* 0x0000001817087210 */ /* 0x001fe40007ffe019 */
[----:B------:R-:W-:Y:S02]  /*2580*/  ISETP.NE.AND P1, PT, R35, 0x1f, PT ;  /* 0x0000001f2300780c */ /* 0x000fe40003f25270 */
[----:B------:R-:W-:Y:S02]  /*2590*/  IADD3 R8, PT, PT, R33, R34, R8 ;  /* 0x0000002221087210 */ /* 0x000fe40007ffe008 */
[----:B------:R-:W-:Y:S02]  /*25a0*/  ISETP.NE.AND P2, PT, R36, 0xc, PT ;  /* 0x0000000c2400780c */ /* 0x000fe40003f45270 */
[----:B------:R-:W-:Y:S02]  /*25b0*/  IADD3 R8, PT, PT, R31, R32, R8 ;  /* 0x000000201f087210 */ /* 0x000fe40007ffe008 */
[----:B------:R-:W-:-:S02]  /*25c0*/  ISETP.GE.U32.AND P3, PT, R43, 0x20, PT ;  /* 0x000000202b00780c */ /* 0x000fc40003f66070 */
        /* <DEDUP_REMOVED lines=29> */
[----:B------:R-:W-:-:S03]  /*27a0*/  IMAD.IADD R11, R11, 0x1, R10 ;  /* 0x000000010b0b7824 */ /* 0x000fc600078e020a */
        /* <DEDUP_REMOVED lines=16> */
[----:B------:R-:W-:-:S04]  /*28b0*/  ISETP.NE.AND P0, PT, R36, 0x8, PT ;  /* 0x000000082400780c */ /* 0x000fc80003f05270 */
[----:B------:R-:W-:Y:S02]  /*28c0*/  SEL R8, R15, R8, !P0 ;  /* 0x000000080f087207 */ /* 0x000fe40004000000 */
[----:B------:R-:W-:Y:S02]  /*28d0*/  ISETP.NE.AND P0, PT, R36, 0xa, PT ;  /* 0x0000000a2400780c */ /* 0x000fe40003f05270 */
[----:B------:R-:W-:Y:S02]  /*28e0*/  SEL R8, R16, R8, !P1 ;  /* 0x0000000810087207 */ /* 0x000fe40004800000 */
[----:B------:R-:W-:Y:S02]  /*28f0*/  ISETP.NE.AND P1, PT, R36, 0xb, PT ;  /* 0x0000000b2400780c */ /* 0x000fe40003f25270 */
[----:B------:R-:W-:Y:S02]  /*2900*/  SEL R8, R17, R8, !P0 ;  /* 0x0000000811087207 */ /* 0x000fe40004000000 */
[----:B------:R-:W-:-:S02]  /*2910*/  ISETP.NE.AND P0, PT, R35, RZ, PT ;  /* 0x000000ff2300720c */ /* 0x000fc40003f05270 */
[----:B------:R-:W-:Y:S01]  /*2920*/  SEL R8, R18, R8, !P1 ;  /* 0x0000000812087207 */ /* 0x000fe20004800000 */
[----:B------:R-:W-:Y:S01]  /*2930*/  @!P2 IMAD.IADD R8, R19, 0x1, R18 ;  /* 0x000000011308a824 */ /* 0x000fe200078e0212 */
[----:B------:R-:W-:Y:S02]  /*2940*/  SEL R9, R37, RZ, P0 ;  /* 0x000000ff25097207 */ /* 0x000fe40000000000 */
[----:B------:R-:W-:-:S03]  /*2950*/  ISETP.NE.AND P0, PT, R43, RZ, PT ;  /* 0x000000ff2b00720c */ /* 0x000fc60003f05270 */
[----:B------:R-:W-:-:S05]  /*2960*/  @P3 IMAD.IADD R37, R8, 0x1, R9 ;  /* 0x0000000108253824 */ /* 0x000fca00078e0209 */
[----:B------:R-:W-:Y:S01]  /*2970*/  SEL R8, R37, RZ, P0 ;  /* 0x000000ff25087207 */ /* 0x000fe20000000000 */
[----:B------:R-:W-:Y:S06]  /*2980*/  BRA `(.L_x_18) ;  /* 0x0000000c005c7947 */ /* 0x000fec0003800000 */
.L_x_17:
[----:B0-----:R-:W-:Y:S02]  /*2990*/  IADD3 R8, PT, PT, R23, R24, R25 ;  /* 0x0000001817087210 */ /* 0x001fe40007ffe019 */
[----:B------:R-:W-:Y:S02]  /*29a0*/  ISETP.NE.AND P1, PT, R35, 0x1f, PT ;  /* 0x0000001f2300780c */ /* 0x000fe40003f25270 */
[----:B------:R-:W-:Y:S02]  /*29b0*/  IADD3 R8, PT, PT, R33, R34, R8 ;  /* 0x0000002221087210 */ /* 0x000fe40007ffe008 */
        /* <DEDUP_REMOVED lines=59> */
[----:B------:R-:W-:Y:S01]  /*2d70*/  ISETP.GT.U32.AND P0, PT, R43, 0x1f, PT ;  /* 0x0000001f2b00780c */ /* 0x000fe20003f04070 */
        /* <DEDUP_REMOVED lines=22> */
.L_x_64:
[----:B------:R-:W-:Y:S05]  /*2ee0*/  @!P0 BRA `(.L_x_21) ;  /* 0x0000000000248947 */ /* 0x000fea0003800000 */
[----:B------:R-:W-:-:S07]  /*2ef0*/  IMAD.MOV.U32 R9, RZ, RZ, 0x1de ;  /* 0x000001deff097424 */ /* 0x000fce00078e00ff */
.L_x_23:
[----:B------:R-:W-:Y:S05]  /*2f00*/  NANOSLEEP R9 ;  /* 0x000000090000735d */ /* 0x000fea0003800000 */
[----:B------:R-:W2:Y:S01]  /*2f10*/  LD.E.64.STRONG.GPU R14, desc[UR12][R16.64+0x100] ;  /* 0x0001000c100e7980 */ /* 0x000ea2000c10fb00 */
[----:B------:R-:W-:Y:S01]  /*2f20*/  UMOV UR5, 0xffffffff ;  /* 0xffffffff00057882 */ /* 0x000fe20000000000 */
[----:B------:R-:W-:Y:S02]  /*2f30*/  SHF.R.U32.HI R9, RZ, 0x1, R9 ;  /* 0x00000001ff097819 */ /* 0x000fe40000011609 */
[----:B--2---:R-:W-:Y:S01]  /*2f40*/  ISETP.NE.AND P0, PT, R14, 0x63, PT ;  /* 0x000000630e00780c */ /* 0x004fe20003f05270 */
[----:B------:R-:W-:-:S12]  /*2f50*/  BRA.DIV UR5, `(.L_x_22) ;  /* 0x0000001a05687947 */ /* 0x000fd8000b800000 */
[----:B------:R-:W-:-:S13]  /*2f60*/  VOTE.ANY P0, !P0 ;  /* 0x0000000000ff7806 */ /* 0x000fda0004000100 */
.L_x_67:
[----:B------:R-:W-:Y:S05]  /*2f70*/  @P0 BRA `(.L_x_23) ;  /* 0xfffffffc00e00947 */ /* 0x000fea000383ffff */
.L_x_21:
[----:B------:R-:W-:Y:S01]  /*2f80*/  UMOV UR5, 0xffffffff ;  /* 0xffffffff00057882 */ /* 0x000fe20000000000 */
[----:B------:R-:W-:Y:S02]  /*2f90*/  ISETP.NE.AND P2, PT, R14, 0x65, PT ;  /* 0x000000650e00780c */ /* 0x000fe40003f45270 */
[----:B------:R-:W-:Y:S11]  /*2fa0*/  BRA.DIV UR5, `(.L_x_24) ;  /* 0x0000001a05747947 */ /* 0x000ff6000b800000 */
[----:B------:R-:W0:Y:S01]  /*2fb0*/  S2R R42, SR_GEMASK ;  /* 0x00000000002a7919 */ /* 0x000e220000003c00 */
[----:B------:R-:W-:Y:S01]  /*2fc0*/  VOTE.ANY R8, PT, !P2 ;  /* 0x0000000000087806 */ /* 0x000fe200050e0100 */
[----:B------:R-:W-:-:S03]  /*2fd0*/  VIADD R19, R35, 0x2 ;  /* 0x0000000223137836 */ /* 0x000fc60000000000 */
[----:B0-----:R-:W-:-:S05]  /*2fe0*/  LOP3.LUT R8, R8, 0x80000000, R42, 0xec, !PT ;  /* 0x8000000008087812 */ /* 0x001fca00078eec2a */
[----:B------:R-:W-:-:S05]  /*2ff0*/  VIADD R9, R8, 0xffffffff ;  /* 0xffffffff08097836 */ /* 0x000fca0000000000 */
[----:B------:R-:W-:-:S04]  /*3000*/  LOP3.LUT R9, R8, R9, RZ, 0xc, !PT ;  /* 0x0000000908097212 */ /* 0x000fc800078e0cff */
[----:B------:R0:W1:Y:S02]  /*3010*/  POPC R38, R9 ;  /* 0x0000000900267309 */ /* 0x0000640000000000 */
[C---:B0-----:R-:W-:Y:S01]  /*3020*/  VIADD R9, R35.reuse, 0x4 ;  /* 0x0000000423097836 */ /* 0x041fe20000000000 */
[----:B-1----:R-:W0:Y:S01]  /*3030*/  SHFL.DOWN PT, R16, R15, 0x1, R38 ;  /* 0x082000000f107989 */ /* 0x002e2200000e0026 */
[----:B------:R-:W-:-:S04]  /*3040*/  ISETP.GE.AND P0, PT, R35, R38, PT ;  /* 0x000000262300720c */ /* 0x000fc80003f06270 */
[----:B0-----:R-:W-:Y:S02]  /*3050*/  SEL R16, R16, RZ, !P0 ;  /* 0x000000ff10107207 */ /* 0x001fe40004000000 */
[----:B------:R-:W-:-:S03]  /*3060*/  ISETP.GT.AND P0, PT, R19, R38, PT ;  /* 0x000000261300720c */ /* 0x000fc60003f04270 */
[----:B------:R-:W-:Y:S02]  /*3070*/  IMAD.IADD R17, R16, 0x1, R15 ;  /* 0x0000000110117824 */ /* 0x000fe400078e020f */
[----:B------:R-:W-:-:S03]  /*3080*/  VIADD R15, R35, 0x10 ;  /* 0x00000010230f7836 */ /* 0x000fc60000000000 */
[----:B------:R-:W0:Y:S02]  /*3090*/  SHFL.DOWN PT, R16, R17, 0x2, R38 ;  /* 0x0840000011107989 */ /* 0x000e2400000e0026 */
[-C--:B------:R-:W-:Y:S02]  /*30a0*/  ISETP.GT.AND P2, PT, R15, R38.reuse, PT ;  /* 0x000000260f00720c */ /* 0x080fe40003f44270 */
[----:B0-----:R-:W-:Y:S02]  /*30b0*/  SEL R16, R16, RZ, !P0 ;  /* 0x000000ff10107207 */ /* 0x001fe40004000000 */
[----:B------:R-:W-:Y:S01]  /*30c0*/  ISETP.GT.AND P0, PT, R9, R38, PT ;  /* 0x000000260900720c */ /* 0x000fe20003f04270 */
[----:B------:R-:W-:Y:S02]  /*30d0*/  VIADD R9, R35, 0x8 ;  /* 0x0000000823097836 */ /* 0x000fe40000000000 */
[----:B------:R-:W-:-:S05]  /*30e0*/  IMAD.IADD R19, R17, 0x1, R16 ;  /* 0x0000000111137824 */ /* 0x000fca00078e0210 */
[----:B------:R-:W0:Y:S02]  /*30f0*/  SHFL.DOWN PT, R16, R19, 0x4, R38 ;  /* 0x0880000013107989 */ /* 0x000e2400000e0026 */
[----:B0-----:R-:W-:Y:S02]  /*3100*/  SEL R16, R16, RZ, !P0 ;  /* 0x000000ff10107207 */ /* 0x001fe40004000000 */
[----:B------:R-:W-:Y:S02]  /*3110*/  ISETP.GT.AND P0, PT, R9, R38, PT ;  /* 0x000000260900720c */ /* 0x000fe40003f04270 */
[----:B------:R-:W0:Y:S01]  /*3120*/  LDC.64 R8, c[0x0][0x390] ;  /* 0x0000e400ff087b82 */ /* 0x000e220000000a00 */
[----:B------:R-:W-:-:S05]  /*3130*/  IMAD.IADD R37, R19, 0x1, R16 ;  /* 0x0000000113257824 */ /* 0x000fca00078e0210 */
[----:B------:R-:W1:Y:S01]  /*3140*/  SHFL.DOWN PT, R16, R37, 0x8, R38 ;  /* 0x0900000025107989 */ /* 0x000e6200000e0026 */
[----:B0-----:R-:W-:Y:S02]  /*3150*/  IADD3 R36, P3, PT, R8, 0x100, RZ ;  /* 0x0000010008247810 */ /* 0x001fe40007f7e0ff */
[----:B-1----:R-:W-:Y:S02]  /*3160*/  SEL R16, R16, RZ, !P0 ;  /* 0x000000ff10107207 */ /* 0x002fe40004000000 */
[----:B------:R-:W-:-:S03]  /*3170*/  ISETP.NE.AND P0, PT, R14, 0x65, PT ;  /* 0x000000650e00780c */ /* 0x000fc60003f05270 */
[----:B------:R-:W-:Y:S02]  /*3180*/  IMAD.IADD R17, R37, 0x1, R16 ;  /* 0x0000000125117824 */ /* 0x000fe400078e0210 */
[----:B------:R-:W-:-:S03]  /*3190*/  IMAD.X R37, RZ, RZ, R9, P3 ;  /* 0x000000ffff257224 */ /* 0x000fc600018e0609 */
[----:B------:R-:W0:Y:S05]  /*31a0*/  SHFL.DOWN PT, R16, R17, 0x10, R38 ;  /* 0x0a00000011107989 */ /* 0x000e2a00000e0026 */
[----:B------:R-:W-:Y:S02]  /*31b0*/  VOTE.ALL P0, P0 ;  /* 0x0000000000ff7806 */ /* 0x000fe40000000000 */
[----:B0-----:R-:W-:-:S05]  /*31c0*/  SEL R16, R16, RZ, !P2 ;  /* 0x000000ff10107207 */ /* 0x001fca0005000000 */
[----:B------:R-:W-:-:S07]  /*31d0*/  IMAD.IADD R19, R17, 0x1, R16 ;  /* 0x0000000111137824 */ /* 0x000fce00078e0210 */
.L_x_76:
[----:B------:R-:W-:Y:S05]  /*31e0*/  @!P0 BRA `(.L_x_25) ;  /* 0x0000000000e48947 */ /* 0x000fea0003800000 */
[----:B------:R-:W-:-:S07]  /*31f0*/  IMAD.MOV.U32 R38, RZ, RZ, 0x1de ;  /* 0x000001deff267424 */ /* 0x000fce00078e00ff */
.L_x_31:
        /* <DEDUP_REMOVED lines=10> */
.L_x_79:
[----:B------:R-:W-:Y:S05]  /*32a0*/  @!P0 BRA `(.L_x_27) ;  /* 0x0000000000248947 */ /* 0x000fea0003800000 */
[----:B------:R-:W-:-:S07]  /*32b0*/  IMAD.MOV.U32 R9, RZ, RZ, R38 ;  /* 0x000000ffff097224 */ /* 0x000fce00078e0026 */
.L_x_29:
[----:B------:R-:W-:Y:S05]  /*32c0*/  NANOSLEEP R9 ;  /* 0x000000090000735d */ /* 0x000fea0003800000 */
[----:B------:R-:W2:Y:S01]  /*32d0*/  LD.E.64.STRONG.GPU R14, desc[UR12][R16.64+-0x100] ;  /* 0xffff000c100e7980 */ /* 0x000ea2000c10fb00 */
[----:B------:R-:W-:Y:S01]  /*32e0*/  UMOV UR5, 0xffffffff ;  /* 0xffffffff00057882 */ /* 0x000fe20000000000 */
[----:B------:R-:W-:Y:S02]  /*32f0*/  SHF.R.U32.HI R9, RZ, 0x1, R9 ;  /* 0x00000001ff097819 */ /* 0x000fe40000011609 */
[----:B--2---:R-:W-:Y:S01]  /*3300*/  ISETP.NE.AND P0, PT, R14, 0x63, PT ;  /* 0x000000630e00780c */ /* 0x004fe20003f05270 */
[----:B------:R-:W-:-:S12]  /*3310*/  BRA.DIV UR5, `(.L_x_28) ;  /* 0x0000001a05c07947 */ /* 0x000fd8000b800000 */
[----:B------:R-:W-:-:S13]  /*3320*/  VOTE.ANY P0, !P0 ;  /* 0x0000000000ff7806 */ /* 0x000fda0004000100 */
.L_x_82:
[----:B------:R-:W-:Y:S05]  /*3330*/  @P0 BRA `(.L_x_29) ;  /* 0xfffffffc00e00947 */ /* 0x000fea000383ffff */
.L_x_27:
[----:B------:R-:W-:Y:S01]  /*3340*/  UMOV UR5, 0xffffffff ;  /* 0xffffffff00057882 */ /* 0x000fe20000000000 */
[----:B------:R-:W-:Y:S02]  /*3350*/  ISETP.NE.AND P0, PT, R14, 0x65, PT ;  /* 0x000000650e00780c */ /* 0x000fe40003f05270 */
[----:B------:R-:W-:Y:S11]  /*3360*/  BRA.DIV UR5, `(.L_x_30) ;  /* 0x0000001a05cc7947 */ /* 0x000ff6000b800000 */
[----:B------:R-:W-:Y:S01]  /*3370*/  VOTE.ANY R8, PT, !P0 ;  /* 0x0000000000087806 */ /* 0x000fe200040e0100 */
[----:B------:R-:W-:-:S03]  /*3380*/  VIADD R18, R18, 0xffffffe0 ;  /* 0xffffffe012127836 */ /* 0x000fc60000000000 */
[----:B------:R-:W-:-:S05]  /*3390*/  LOP3.LUT R8, R8, 0x80000000, R42, 0xec, !PT ;  /* 0x8000000008087812 */ /* 0x000fca00078eec2a */
[----:B------:R-:W-:-:S05]  /*33a0*/  VIADD R9, R8, 0xffffffff ;  /* 0xffffffff08097836 */ /* 0x000fca0000000000 */
[----:B------:R-:W-:Y:S01]  /*33b0*/  LOP3.LUT R9, R8, R9, RZ, 0xc, !PT ;  /* 0x0000000908097212 */ /* 0x000fe200078e0cff */
[----:B------:R-:W-:-:S05]  /*33c0*/  VIADD R8, R35, 0x2 ;  /* 0x0000000223087836 */ /* 0x000fca0000000000 */
[----:B------:R-:W0:Y:S02]  /*33d0*/  POPC R9, R9 ;  /* 0x0000000900097309 */ /* 0x000e240000000000 */
[----:B0-----:R-:W0:Y:S01]  /*33e0*/  SHFL.DOWN PT, R16, R15, 0x1, R9 ;  /* 0x082000000f107989 */ /* 0x001e2200000e0009 */
[----:B------:R-:W-:-:S04]  /*33f0*/  ISETP.GE.AND P0, PT, R35, R9, PT ;  /* 0x000000092300720c */ /* 0x000fc80003f06270 */
[----:B0-----:R-:W-:Y:S02]  /*3400*/  SEL R16, R16, RZ, !P0 ;  /* 0x000000ff10107207 */ /* 0x001fe40004000000 */
[----:B------:R-:W-:Y:S01]  /*3410*/  ISETP.GT.AND P0, PT, R8, R9, PT ;  /* 0x000000090800720c */ /* 0x000fe20003f04270 */
[----:B------:R-:W-:Y:S02]  /*3420*/  VIADD R8, R35, 0x4 ;  /* 0x0000000423087836 */ /* 0x000fe40000000000 */
[----:B------:R-:W-:-:S05]  /*3430*/  IMAD.IADD R44, R16, 0x1, R15 ;  /* 0x00000001102c7824 */ /* 0x000fca00078e020f */
[----:B------:R-:W0:Y:S02]  /*3440*/  SHFL.DOWN PT, R16, R44, 0x2, R9 ;  /* 0x084000002c107989 */ /* 0x000e2400000e0009 */
        /* <DEDUP_REMOVED lines=8> */
[----:B------:R-:W-:-:S03]  /*34d0*/  IMAD.IADD R45, R17, 0x1, R16 ;  /* 0x00000001112d7824 */ /* 0x000fc600078e0210 */
[----:B------:R-:W-:Y:S02]  /*34e0*/  ISETP.GT.AND P2, PT, R8, R9, PT ;  /* 0x000000090800720c */ /* 0x000fe40003f44270 */
        /* <DEDUP_REMOVED lines=8> */
.L_x_91:
[----:B------:R-:W-:Y:S05]  /*3570*/  @P0 BRA `(.L_x_31) ;  /* 0xfffffffc00200947 */ /* 0x000fea000383ffff */
.L_x_25:
        /* <DEDUP_REMOVED lines=15> */
.L_x_19:
[----:B------:R-:W-:Y:S05]  /*3670*/  WARPSYNC.ALL ;  /* 0x0000000000007948 */ /* 0x000fea0003800000 */
[----:B------:R-:W0:Y:S08]  /*3680*/  S2UR UR5, SR_CgaCtaId ;  /* 0x00000000000579c3 */ /* 0x000e300000008800 */
[----:B------:R-:W-:Y:S01]  /*3690*/  BAR.SYNC.DEFER_BLOCKING 0x0 ;  /* 0x0000000000007b1d */ /* 0x000fe20000010000 */
[----:B------:R-:W-:-:S05]  /*36a0*/  ISETP.NE.AND P0, PT, R43, RZ, PT ;  /* 0x000000ff2b00720c */ /* 0x000fca0003f05270 */
[----:B------:R-:W-:Y:S02]  /*36b0*/  UMOV UR4, 0x400 ;  /* 0x0000040000047882 */ /* 0x000fe40000000000 */
[----:B0-----:R-:W-:-:S09]  /*36c0*/  ULEA UR4, UR5, UR4, 0x18 ;  /* 0x0000000405047291 */ /* 0x001fd2000f8ec0ff */
[----:B------:R-:W0:Y:S02]  /*36d0*/  LDS R9, [UR4+0x54] ;  /* 0x00005404ff097984 */ /* 0x000e240008000800 */
[----:B0-----:R-:W-:-:S05]  /*36e0*/  SEL R9, R9, RZ, P0 ;  /* 0x000000ff09097207 */ /* 0x001fca0000000000 */
[----:B------:R-:W-:-:S07]  /*36f0*/  IMAD.IADD R8, R9, 0x1, R8 ;  /* 0x0000000109087824 */ /* 0x000fce00078e0208 */
.L_x_18:
[----:B------:R-:W-:Y:S01]  /*3700*/  IMAD.IADD R25, R25, 0x1, R8 ;  /* 0x0000000119197824 */ /* 0x000fe200078e0208 */
[----:B------:R-:W-:Y:S01]  /*3710*/  BAR.SYNC.DEFER_BLOCKING 0x0 ;  /* 0x0000000000007b1d */ /* 0x000fe20000010000 */
[----:B------:R-:W-:Y:S01]  /*3720*/  ISETP.NE.AND P0, PT, R43, RZ, PT ;  /* 0x000000ff2b00720c */ /* 0x000fe20003f05270 */
[----:B-1----:R-:W-:Y:S02]  /*3730*/  IMAD.U32 R10, RZ, RZ, UR7 ;  /* 0x00000007ff0a7e24 */ /* 0x002fe4000f8e00ff */
[----:B------:R-:W-:Y:S02]  /*3740*/  IMAD.IADD R24, R24, 0x1, R25 ;  /* 0x0000000118187824 */ /* 0x000fe400078e0219 */
[----:B------:R-:W0:Y:S02]  /*3750*/  LDCU.64 UR8, c[0x0][0x388] ;  /* 0x00007100ff0877ac */ /* 0x000e240008000a00 */
[----:B------:R-:W-:-:S04]  /*3760*/  IMAD.IADD R23, R23, 0x1, R24 ;  /* 0x0000000117177824 */ /* 0x000fc800078e0218 */
[----:B------:R-:W-:-:S04]  /*3770*/  IMAD.IADD R34, R34, 0x1, R23 ;  /* 0x0000000122227824 */ /* 0x000fc800078e0217 */
[----:B------:R-:W-:-:S04]  /*3780*/  IMAD.IADD R33, R33, 0x1, R34 ;  /* 0x0000000121217824 */ /* 0x000fc800078e0222 */
[----:B------:R-:W-:-:S04]  /*3790*/  IMAD.IADD R32, R32, 0x1, R33 ;  /* 0x0000000120207824 */ /* 0x000fc800078e0221 */
[----:B------:R-:W-:Y:S01]  /*37a0*/  IMAD.IADD R31, R31, 0x1, R32 ;  /* 0x000000011f1f7824 */ /* 0x000fe200078e0220 */
[----:B------:R-:W-:Y:S03]  /*37b0*/  STS [R26], R25 ;  /* 0x000000191a007388 */ /* 0x000fe60000000800 */
        /* <DEDUP_REMOVED lines=27> */
[----:B------:R1:W-:Y:S04]  /*3970*/  STS [R26+0x40], R3 ;  /* 0x000040031a007388 */ /* 0x0003e80000000800 */
[----:B------:R-:W-:Y:S04]  /*3980*/  STS [R26+0x44], R9 ;  /* 0x000044091a007388 */ /* 0x000fe80000000800 */
[----:B------:R-:W-:Y:S01]  /*3990*/  STS [R26+0x48], R11 ;  /* 0x0000480b1a007388 */ /* 0x000fe20000000800 */
[----:B------:R-:W-:-:S03]  /*39a0*/  NOP ;  /* 0x0000000000007918 */ /* 0x000fc60000000000 */
[----:B------:R-:W-:Y:S04]  /*39b0*/  LDS R33, [R27] ;  /* 0x000000001b217984 */ /* 0x000fe80000000800 */
[----:B------:R-:W-:Y:S04]  /*39c0*/  LDS R35, [R27+0x80] ;  /* 0x000080001b237984 */ /* 0x000fe80000000800 */
        /* <DEDUP_REMOVED lines=17> */
[----:B------:R2:W-:Y:S01]  /*3ae0*/  @!P0 STS [UR4+0x7b80], R10 ;  /* 0x007b800aff008988 */ /* 0x0005e20008000804 */
[----:B------:R-:W-:Y:S01]  /*3af0*/  BAR.SYNC.DEFER_BLOCKING 0x0 ;  /* 0x0000000000007b1d */ /* 0x000fe20000010000 */
[----:B-1----:R-:W-:-:S05]  /*3b00*/  IADD3 R3, P0, PT, R28, UR10, RZ ;  /* 0x0000000a1c037c10 */ /* 0x002fca000ff1e0ff */
[----:B------:R-:W1:Y:S01]  /*3b10*/  S2R R2, SR_TID.X ;  /* 0x0000000000027919 */ /* 0x000e620000002100 */
[----:B------:R-:W3:Y:S01]  /*3b20*/  LDS R29, [UR4+0x7b80] ;  /* 0x007b8004ff1d7984 */ /* 0x000ee20008000800 */
[C---:B-1----:R-:W-:Y:S02]  /*3b30*/  LOP3.LUT R4, R2.reuse, 0x3e0, RZ, 0xc0, !PT ;  /* 0x000003e002047812 */ /* 0x042fe400078ec0ff */
[----:B------:R-:W-:-:S05]  /*3b40*/  LOP3.LUT R2, R2, 0x1f, RZ, 0xc0, !PT ;  /* 0x0000001f02027812 */ /* 0x000fca00078ec0ff */
[----:B------:R-:W-:Y:S02]  /*3b50*/  IMAD R6, R4, 0x13, R2 ;  /* 0x0000001304067824 */ /* 0x000fe400078e0202 */
[----:B------:R-:W-:Y:S01]  /*3b60*/  IMAD.X R4, RZ, RZ, UR11, P0 ;  /* 0x0000000bff047e24 */ /* 0x000fe200080e06ff */
[C---:B0-----:R-:W-:Y:S01]  /*3b70*/  LEA R2, P0, R3.reuse, UR8, 0x2 ;  /* 0x0000000803027c11 */ /* 0x041fe2000f8010ff */
[C---:B------:R-:W-:Y:S02]  /*3b80*/  VIADD R8, R6.reuse, 0x20 ;  /* 0x0000002006087836 */ /* 0x040fe40000000000 */
[C---:B--2---:R-:W-:Y:S01]  /*3b90*/  VIADD R10, R6.reuse, 0xa0 ;  /* 0x000000a0060a7836 */ /* 0x044fe20000000000 */
[----:B------:R-:W-:Y:S01]  /*3ba0*/  LEA.HI.X R3, R3, UR9, R4, 0x2, P0 ;  /* 0x0000000903037c11 */ /* 0x000fe200080f1404 */
[----:B------:R-:W-:Y:S01]  /*3bb0*/  VIADD R4, R6, 0x40 ;  /* 0x0000004006047836 */ /* 0x000fe20000000000 */
[-C--:B---3--:R-:W-:Y:S02]  /*3bc0*/  ISETP.GE.AND P1, PT, R28, R29.reuse, PT ;  /* 0x0000001d1c00720c */ /* 0x088fe40003f26270 */
[-C--:B------:R-:W-:Y:S01]  /*3bd0*/  ISETP.GE.AND P2, PT, R8, R29.reuse, PT ;  /* 0x0000001d0800720c */ /* 0x080fe20003f46270 */
[----:B------:R-:W-:Y:S01]  /*3be0*/  VIADD R8, R6, 0x60 ;  /* 0x0000006006087836 */ /* 0x000fe20000000000 */
[-C--:B------:R-:W-:Y:S01]  /*3bf0*/  ISETP.GE.AND P3, PT, R4, R29.reuse, PT ;  /* 0x0000001d0400720c */ /* 0x080fe20003f66270 */
[----:B------:R-:W-:Y:S01]  /*3c00*/  VIADD R4, R6, 0x80 ;  /* 0x0000008006047836 */ /* 0x000fe20000000000 */
[----:B------:R-:W-:-:S02]  /*3c10*/  ISETP.GE.AND P6, PT, R10, R29, PT ;  /* 0x0000001d0a00720c */ /* 0x000fc40003fc6270 */
[-C--:B------:R-:W-:Y:S01]  /*3c20*/  ISETP.GE.AND P4, PT, R8, R29.reuse, PT ;  /* 0x0000001d0800720c */ /* 0x080fe20003f86270 */
[----:B------:R-:W-:Y:S01]  /*3c30*/  VIADD R8, R6, 0xc0 ;  /* 0x000000c006087836 */ /* 0x000fe20000000000 */
[-C--:B------:R-:W-:Y:S01]  /*3c40*/  ISETP.GE.AND P5, PT, R4, R29.reuse, PT ;  /* 0x0000001d0400720c */ /* 0x080fe20003fa6270 */
[----:B------:R-:W-:Y:S02]  /*3c50*/  VIADD R4, R6, 0xe0 ;  /* 0x000000e006047836 */ /* 0x000fe40000000000 */
[----:B------:R0:W-:Y:S01]  /*3c60*/  @!P1 STG.E desc[UR12][R2.64], R33 ;  /* 0x0000002102009986 */ /* 0x0001e2000c10190c */
[-C--:B------:R-:W-:Y:S01]  /*3c70*/  ISETP.GE.AND P0, PT, R8, R29.reuse, PT ;  /* 0x0000001d0800720c */ /* 0x080fe20003f06270 */
[----:B------:R-:W-:Y:S01]  /*3c80*/  VIADD R8, R6, 0x140 ;  /* 0x0000014006087836 */ /* 0x000fe20000000000 */
[-C--:B------:R-:W-:Y:S01]  /*3c90*/  ISETP.GE.AND P1, PT, R4, R29.reuse, PT ;  /* 0x0000001d0400720c */ /* 0x080fe20003f26270 */
[----:B------:R-:W-:Y:S01]  /*3ca0*/  VIADD R4, R6, 0x120 ;  /* 0x0000012006047836 */ /* 0x000fe20000000000 */
[----:B------:R0:W-:Y:S04]  /*3cb0*/  @!P3 STG.E desc[UR12][R2.64+0x100], R37 ;  /* 0x000100250200b986 */ /* 0x0001e8000c10190c */
[----:B------:R0:W-:Y:S01]  /*3cc0*/  @!P4 STG.E desc[UR12][R2.64+0x180], R39 ;  /* 0x000180270200c986 */ /* 0x0001e2000c10190c */
[-C--:B------:R-:W-:Y:S01]  /*3cd0*/  ISETP.GE.AND P3, PT, R4, R29.reuse, PT ;  /* 0x0000001d0400720c */ /* 0x080fe20003f66270 */
[----:B------:R-:W-:Y:S01]  /*3ce0*/  VIADD R4, R6, 0x160 ;  /* 0x0000016006047836 */ /* 0x000fe20000000000 */
[-C--:B------:R-:W-:Y:S01]  /*3cf0*/  ISETP.GE.AND P4, PT, R8, R29.reuse, PT ;  /* 0x0000001d0800720c */ /* 0x080fe20003f86270 */
[----:B------:R-:W-:Y:S01]  /*3d00*/  VIADD R8, R6, 0x180 ;  /* 0x0000018006087836 */ /* 0x000fe20000000000 */
[----:B------:R0:W-:Y:S01]  /*3d10*/  @!P2 STG.E desc[UR12][R2.64+0x80], R35 ;  /* 0x000080230200a986 */ /* 0x0001e2000c10190c */
[----:B------:R-:W-:-:S03]  /*3d20*/  ISETP.GE.AND P2, PT, R41, R29, PT ;  /* 0x0000001d2900720c */ /* 0x000fc60003f46270 */
[----:B------:R0:W-:Y:S01]  /*3d30*/  @!P5 STG.E desc[UR12][R2.64+0x200], R43 ;  /* 0x0002002b0200d986 */ /* 0x0001e2000c10190c */
[-C--:B------:R-:W-:Y:S01]  /*3d40*/  ISETP.GE.AND P5, PT, R4, R29.reuse, PT ;  /* 0x0000001d0400720c */ /* 0x080fe20003fa6270 */
[----:B------:R-:W-:Y:S02]  /*3d50*/  VIADD R4, R6, 0x1a0 ;  /* 0x000001a006047836 */ /* 0x000fe40000000000 */
[----:B------:R0:W-:Y:S01]  /*3d60*/  @!P6 STG.E desc[UR12][R2.64+0x280], R45 ;  /* 0x0002802d0200e986 */ /* 0x0001e2000c10190c */
[-C--:B------:R-:W-:Y:S01]  /*3d70*/  ISETP.GE.AND P6, PT, R8, R29.reuse, PT ;  /* 0x0000001d0800720c */ /* 0x080fe20003fc6270 */
[----:B------:R-:W-:Y:S02]  /*3d80*/  VIADD R8, R6, 0x1c0 ;  /* 0x000001c006087836 */ /* 0x000fe40000000000 */
[----:B------:R0:W-:Y:S01]  /*3d90*/  @!P0 STG.E desc[UR12][R2.64+0x300], R0 ;  /* 0x0003000002008986 */ /* 0x0001e2000c10190c */
[----:B------:R-:W-:Y:S01]  /*3da0*/  ISETP.GE.AND P0, PT, R4, R29, PT ;  /* 0x0000001d0400720c */ /* 0x000fe20003f06270 */
[----:B------:R-:W-:-:S02]  /*3db0*/  VIADD R4, R6, 0x1e0 ;  /* 0x000001e006047836 */ /* 0x000fc40000000000 */
[----:B------:R0:W-:Y:S01]  /*3dc0*/  @!P1 STG.E desc[UR12][R2.64+0x380], R31 ;  /* 0x0003801f02009986 */ /* 0x0001e2000c10190c */
[-C--:B------:R-:W-:Y:S01]  /*3dd0*/  ISETP.GE.AND P1, PT, R8, R29.reuse, PT ;  /* 0x0000001d0800720c */ /* 0x080fe20003f26270 */
[C---:B------:R-:W-:Y:S02]  /*3de0*/  VIADD R8, R6.reuse, 0x200 ;  /* 0x0000020006087836 */ /* 0x040fe40000000000 */
[----:B------:R-:W-:Y:S01]  /*3df0*/  VIADD R6, R6, 0x220 ;  /* 0x0000022006067836 */ /* 0x000fe20000000000 */
[----:B------:R0:W-:Y:S01]  /*3e00*/  @!P2 STG.E desc[UR12][R2.64+0x400], R23 ;  /* 0x000400170200a986 */ /* 0x0001e2000c10190c */
[----:B------:R-:W-:-:S03]  /*3e10*/  ISETP.GE.AND P2, PT, R4, R29, PT ;  /* 0x0000001d0400720c */ /* 0x000fc60003f46270 */
[----:B------:R0:W-:Y:S01]  /*3e20*/  @!P3 STG.E desc[UR12][R2.64+0x480], R19 ;  /* 0x000480130200b986 */ /* 0x0001e2000c10190c */
[----:B------:R-:W-:-:S03]  /*3e30*/  ISETP.GE.AND P3, PT, R8, R29, PT ;  /* 0x0000001d0800720c */ /* 0x000fc60003f66270 */
[----:B------:R0:W-:Y:S01]  /*3e40*/  @!P4 STG.E desc[UR12][R2.64+0x500], R21 ;  /* 0x000500150200c986 */ /* 0x0001e2000c10190c */
[----:B------:R-:W-:-:S03]  /*3e50*/  ISETP.GE.AND P4, PT, R6, R29, PT ;  /* 0x0000001d0600720c */ /* 0x000fc60003f86270 */
[----:B------:R0:W-:Y:S01]  /*3e60*/  @!P5 STG.E desc[UR12][R2.64+0x580], R17 ;  /* 0x000580110200d986 */ /* 0x0001e2000c10190c */
[----:B------:R-:W-:-:S03]  /*3e70*/  ISETP.GE.AND P5, PT, R40, R29, PT ;  /* 0x0000001d2800720c */ /* 0x000fc60003fa6270 */
[----:B------:R0:W-:Y:S04]  /*3e80*/  @!P6 STG.E desc[UR12][R2.64+0x600], R15 ;  /* 0x0006000f0200e986 */ /* 0x0001e8000c10190c */
[----:B------:R0:W-:Y:S04]  /*3e90*/  @!P0 STG.E desc[UR12][R2.64+0x680], R13 ;  /* 0x0006800d02008986 */ /* 0x0001e8000c10190c */
[----:B------:R0:W-:Y:S04]  /*3ea0*/  @!P1 STG.E desc[UR12][R2.64+0x700], R11 ;  /* 0x0007000b02009986 */ /* 0x0001e8000c10190c */
[----:B------:R0:W-:Y:S04]  /*3eb0*/  @!P2 STG.E desc[UR12][R2.64+0x780], R9 ;  /* 0x000780090200a986 */ /* 0x0001e8000c10190c */
[----:B------:R0:W-:Y:S04]  /*3ec0*/  @!P3 STG.E desc[UR12][R2.64+0x800], R7 ;  /* 0x000800070200b986 */ /* 0x0001e8000c10190c */
[----:B------:R0:W-:Y:S01]  /*3ed0*/  @!P4 STG.E desc[UR12][R2.64+0x880], R5 ;  /* 0x000880050200c986 */ /* 0x0001e2000c10190c */
[----:B------:R-:W-:Y:S05]  /*3ee0*/  @P5 EXIT ;  /* 0x000000000000594d */ /* 0x000fea0003800000 */
[----:B------:R-:W-:Y:S01]  /*3ef0*/  STG.E desc[UR12][R2.64+0x900], R25 ;  /* 0x0009001902007986 */ /* 0x000fe2000c10190c */
[----:B------:R-:W-:Y:S05]  /*3f00*/  EXIT ;  /* 0x000000000000794d */ /* 0x000fea0003800000 */
.L_x_5:
[----:B------:R-:W-:Y:S01]  /*3f10*/  BSSY B1, `(.L_x_32) ;  /* 0x0000006000017945 */ /* 0x000fe20003800000 */
[----:B------:R-:W-:Y:S01]  /*3f20*/  PLOP3.LUT P0, PT, P0, PT, PT, 0x8, 0x80 ;  /* 0x000000000080781c */ /* 0x000fe2000070e170 */
[----:B------:R-:W-:-:S12]  /*3f30*/  IMAD.MOV.U32 R8, RZ, RZ, -0x1 ;  /* 0xffffffffff087424 */ /* 0x000fd800078e00ff */
[----:B------:R-:W-:Y:S05]  /*3f40*/  WARPSYNC.COLLECTIVE R8, `(.L_x_33) ;  /* 0x0000000008087348 */ /* 0x000fea0003c00000 */
[----:B------:R-:W-:Y:S01]  /*3f50*/  VOTE.ANY P0, P0 ;  /* 0x0000000000ff7806 */ /* 0x000fe20000000100 */
[----:B------:R-:W-:-:S12]  /*3f60*/  ENDCOLLECTIVE ;  /* 0x000000000000791b */ /* 0x000fd80003800000 */
.L_x_33:
[----:B------:R-:W-:Y:S05]  /*3f70*/  BSYNC B1 ;  /* 0x0000000000017941 */ /* 0x000fea0003800000 */
.L_x_32:
[----:B------:R-:W-:Y:S05]  /*3f80*/  BRA `(.L_x_34) ;  /* 0xffffffd000087947 */ /* 0x000fea000383ffff */
.L_x_7:
[----:B------:R-:W-:Y:S01]  /*3f90*/  BSSY B1, `(.L_x_35) ;  /* 0x0000006000017945 */ /* 0x000fe20003800000 */
[----:B------:R-:W-:Y:S01]  /*3fa0*/  PLOP3.LUT P0, PT, P0, PT, PT, 0x8, 0x80 ;  /* 0x000000000080781c */ /* 0x000fe2000070e170 */
[----:B------:R-:W-:-:S12]  /*3fb0*/  IMAD.MOV.U32 R8, RZ, RZ, -0x1 ;  /* 0xffffffffff087424 */ /* 0x000fd800078e00ff */
[----:B------:R-:W-:Y:S05]  /*3fc0*/  WARPSYNC.COLLECTIVE R8, `(.L_x_36) ;  /* 0x0000000008087348 */ /* 0x000fea0003c00000 */
[----:B------:R-:W-:Y:S01]  /*3fd0*/  VOTE.ANY P0, P0 ;  /* 0x0000000000ff7806 */ /* 0x000fe20000000100 */
[----:B------:R-:W-:-:S12]  /*3fe0*/  ENDCOLLECTIVE ;  /* 0x000000000000791b */ /* 0x000fd80003800000 */
.L_x_36:
[----:B------:R-:W-:Y:S05]  /*3ff0*/  BSYNC B1 ;  /* 0x0000000000017941 */ /* 0x000fea0003800000 */
.L_x_35:
[----:B------:R-:W-:Y:S05]  /*4000*/  BRA `(.L_x_37) ;  /* 0xffffffd0000c7947 */ /* 0x000fea000383ffff */
.L_x_9:
[----:B------:R-:W0:Y:S01]  /*4010*/  S2R R45, SR_GEMASK ;  /* 0x00000000002d7919 */ /* 0x000e220000003c00 */
[----:B------:R-:W-:Y:S01]  /*4020*/  BSSY B1, `(.L_x_38) ;  /* 0x0000007000017945 */ /* 0x000fe20003800000 */
[----:B------:R-:W-:Y:S01]  /*4030*/  ISETP.NE.AND P0, PT, R14, 0x65, PT ;  /* 0x000000650e00780c */ /* 0x000fe20003f05270 */
[----:B------:R-:W-:Y:S01]  /*4040*/  IMAD.MOV.U32 R8, RZ, RZ, -0x1 ;  /* 0xffffffffff087424 */ /* 0x000fe200078e00ff */
[----:B------:R-:W-:-:S13]  /*4050*/  PLOP3.LUT P2, PT, P2, PT, PT, 0x8, 0x80 ;  /* 0x000000000080781c */ /* 0x000fda000174e170 */
[----:B0-----:R-:W-:Y:S05]  /*4060*/  WARPSYNC.COLLECTIVE R8, `(.L_x_39) ;  /* 0x0000000008087348 */ /* 0x001fea0003c00000 */
[----:B------:R-:W-:Y:S01]  /*4070*/  VOTE.ANY R8, PT, P2 ;  /* 0x0000000000087806 */ /* 0x000fe200010e0100 */
[----:B0-----:R-:W-:Y:S06]  /*4080*/  ENDCOLLECTIVE ;  /* 0x000000000000791b */ /* 0x001fec0003800000 */
.L_x_39:
[----:B------:R-:W-:Y:S05]  /*4090*/  BSYNC B1 ;  /* 0x0000000000017941 */ /* 0x000fea0003800000 */
.L_x_38:
[----:B------:R-:W-:Y:S01]  /*40a0*/  LOP3.LUT R8, R8, 0x80000000, R45, 0xec, !PT ;  /* 0x8000000008087812 */ /* 0x000fe200078eec2d */
[----:B------:R-:W-:Y:S02]  /*40b0*/  IMAD.MOV.U32 R10, RZ, RZ, 0x1 ;  /* 0x00000001ff0a7424 */ /* 0x000fe400078e00ff */
[----:B------:R-:W-:Y:S02]  /*40c0*/  VIADD R33, R44, 0x2 ;  /* 0x000000022c217836 */ /* 0x000fe40000000000 */
[----:B------:R-:W-:Y:S02]  /*40d0*/  VIADD R9, R8, 0xffffffff ;  /* 0xffffffff08097836 */ /* 0x000fe40000000000 */
[C---:B------:R-:W-:Y:S02]  /*40e0*/  VIADD R32, R44.reuse, 0x4 ;  /* 0x000000042c207836 */ /* 0x040fe40000000000 */
[----:B------:R-:W-:Y:S01]  /*40f0*/  VIADD R19, R44, 0x8 ;  /* 0x000000082c137836 */ /* 0x000fe20000000000 */
[----:B------:R-:W-:Y:S01]  /*4100*/  LOP3.LUT R38, R8, R9, RZ, 0xc, !PT ;  /* 0x0000000908267212 */ /* 0x000fe200078e0cff */
[----:B------:R-:W-:-:S02]  /*4110*/  IMAD.MOV.U32 R8, RZ, RZ, -0x1 ;  /* 0xffffffffff087424 */ /* 0x000fc400078e00ff */
[----:B------:R-:W-:-:S03]  /*4120*/  VIADD R34, R44, 0x10 ;  /* 0x000000102c227836 */ /* 0x000fc60000000000 */
[----:B------:R-:W0:Y:S02]  /*4130*/  POPC R38, R38 ;  /* 0x0000002600267309 */ /* 0x000e240000000000 */
[----:B0-----:R-:W-:-:S07]  /*4140*/  IMAD.MOV.U32 R9, RZ, RZ, R38 ;  /* 0x000000ffff097224 */ /* 0x001fce00078e0026 */
[----:B------:R-:W-:Y:S05]  /*4150*/  WARPSYNC.COLLECTIVE R8, `(.L_x_40) ;  /* 0x0000000008087348 */ /* 0x000fea0003c00000 */
[----:B------:R0:W1:Y:S02]  /*4160*/  SHFL.DOWN P2, R16, R15, R10, R9 ;  /* 0x0800000a0f107389 */ /* 0x0000640000040009 */
[----:B01----:R-:W-:Y:S05]  /*4170*/  ENDCOLLECTIVE ;  /* 0x000000000000791b */ /* 0x003fea0003800000 */
.L_x_40:
[----:B------:R-:W-:Y:S01]  /*4180*/  IMAD.MOV.U32 R10, RZ, RZ, 0x2 ;  /* 0x00000002ff0a7424 */ /* 0x000fe200078e00ff */
[----:B------:R-:W-:-:S04]  /*4190*/  ISETP.GE.AND P2, PT, R44, R38, PT ;  /* 0x000000262c00720c */ /* 0x000fc80003f46270 */
[----:B------:R-:W-:-:S05]  /*41a0*/  SEL R16, R16, RZ, !P2 ;  /* 0x000000ff10107207 */ /* 0x000fca0005000000 */
[----:B------:R-:W-:-:S04]  /*41b0*/  IMAD.IADD R17, R16, 0x1, R15 ;  /* 0x0000000110117824 */ /* 0x000fc800078e020f */
[----:B------:R-:W-:-:S07]  /*41c0*/  IMAD.MOV.U32 R15, RZ, RZ, R17 ;  /* 0x000000ffff0f7224 */ /* 0x000fce00078e0011 */
[----:B------:R-:W-:Y:S05]  /*41d0*/  WARPSYNC.COLLECTIVE R8, `(.L_x_41) ;  /* 0x0000000008087348 */ /* 0x000fea0003c00000 */
[----:B------:R0:W1:Y:S02]  /*41e0*/  SHFL.DOWN P2, R16, R15, R10, R9 ;  /* 0x0800000a0f107389 */ /* 0x0000640000040009 */
[----:B01----:R-:W-:Y:S05]  /*41f0*/  ENDCOLLECTIVE ;  /* 0x000000000000791b */ /* 0x003fea0003800000 */
.L_x_41:
[----:B------:R-:W-:Y:S01]  /*4200*/  IMAD.MOV.U32 R10, RZ, RZ, 0x4 ;  /* 0x00000004ff0a7424 */ /* 0x000fe200078e00ff */
[----:B------:R-:W-:-:S04]  /*4210*/  ISETP.GT.AND P2, PT, R33, R38, PT ;  /* 0x000000262100720c */ /* 0x000fc80003f44270 */
[----:B------:R-:W-:-:S05]  /*4220*/  SEL R16, R16, RZ, !P2 ;  /* 0x000000ff10107207 */ /* 0x000fca0005000000 */
[----:B------:R-:W-:-:S04]  /*4230*/  IMAD.IADD R35, R17, 0x1, R16 ;  /* 0x0000000111237824 */ /* 0x000fc800078e0210 */
[----:B------:R-:W-:-:S07]  /*4240*/  IMAD.MOV.U32 R15, RZ, RZ, R35 ;  /* 0x000000ffff0f7224 */ /* 0x000fce00078e0023 */
[----:B------:R-:W-:Y:S05]  /*4250*/  WARPSYNC.COLLECTIVE R8, `(.L_x_42) ;  /* 0x0000000008087348 */ /* 0x000fea0003c00000 */
[----:B------:R0:W1:Y:S02]  /*4260*/  SHFL.DOWN P2, R16, R15, R10, R9 ;  /* 0x0800000a0f107389 */ /* 0x0000640000040009 */
[----:B01----:R-:W-:Y:S05]  /*4270*/  ENDCOLLECTIVE ;  /* 0x000000000000791b */ /* 0x003fea0003800000 */
.L_x_42:
        /* <DEDUP_REMOVED lines=8> */
.L_x_43:
        /* <DEDUP_REMOVED lines=8> */
.L_x_44:
[----:B------:R-:W0:Y:S01]  /*4380*/  LDC.64 R8, c[0x0][0x390] ;  /* 0x0000e400ff087b82 */ /* 0x000e220000000a00 */
[----:B------:R-:W-:-:S04]  /*4390*/  ISETP.GT.AND P2, PT, R34, R38, PT ;  /* 0x000000262200720c */ /* 0x000fc80003f44270 */
[----:B------:R-:W-:-:S05]  /*43a0*/  SEL R16, R16, RZ, !P2 ;  /* 0x000000ff10107207 */ /* 0x000fca0005000000 */
[----:B------:R-:W-:Y:S01]  /*43b0*/  IMAD.IADD R36, R17, 0x1, R16 ;  /* 0x0000000111247824 */ /* 0x000fe200078e0210 */
[----:B0-----:R-:W-:Y:S01]  /*43c0*/  IADD3 R35, P2, PT, R8, 0x100, RZ ;  /* 0x0000010008237810 */ /* 0x001fe20007f5e0ff */
[----:B------:R-:W-:-:S04]  /*43d0*/  IMAD.MOV.U32 R8, RZ, RZ, -0x1 ;  /* 0xffffffffff087424 */ /* 0x000fc800078e00ff */
[----:B------:R-:W-:-:S08]  /*43e0*/  IMAD.X R37, RZ, RZ, R9, P2 ;  /* 0x000000ffff257224 */ /* 0x000fd000010e0609 */
[----:B------:R-:W-:Y:S05]  /*43f0*/  WARPSYNC.COLLECTIVE R8, `(.L_x_45) ;  /* 0x0000000008087348 */ /* 0x000fea0003c00000 */
[----:B------:R-:W-:Y:S01]  /*4400*/  VOTE.ALL P0, P0 ;  /* 0x0000000000ff7806 */ /* 0x000fe20000000000 */
[----:B------:R-:W-:-:S12]  /*4410*/  ENDCOLLECTIVE ;  /* 0x000000000000791b */ /* 0x000fd80003800000 */
.L_x_45:
[----:B------:R-:W-:Y:S05]  /*4420*/  BRA `(.L_x_46) ;  /* 0xffffffcc00a07947 */ /* 0x000fea000383ffff */
.L_x_11:
[----:B------:R-:W-:Y:S01]  /*4430*/  BSSY B1, `(.L_x_47) ;  /* 0x0000006000017945 */ /* 0x000fe20003800000 */
[----:B------:R-:W-:Y:S01]  /*4440*/  PLOP3.LUT P0, PT, P0, PT, PT, 0x8, 0x80 ;  /* 0x000000000080781c */ /* 0x000fe2000070e170 */
[----:B------:R-:W-:-:S12]  /*4450*/  IMAD.MOV.U32 R8, RZ, RZ, -0x1 ;  /* 0xffffffffff087424 */ /* 0x000fd800078e00ff */
[----:B------:R-:W-:Y:S05]  /*4460*/  WARPSYNC.COLLECTIVE R8, `(.L_x_48) ;  /* 0x0000000008087348 */ /* 0x000fea0003c00000 */
[----:B------:R-:W-:Y:S01]  /*4470*/  VOTE.ANY P0, P0 ;  /* 0x0000000000ff7806 */ /* 0x000fe20000000100 */
[----:B------:R-:W-:-:S12]  /*4480*/  ENDCOLLECTIVE ;  /* 0x000000000000791b */ /* 0x000fd80003800000 */
.L_x_48:
[----:B------:R-:W-:Y:S05]  /*4490*/  BSYNC B1 ;  /* 0x0000000000017941 */ /* 0x000fea0003800000 */
.L_x_47:
[----:B------:R-:W-:Y:S05]  /*44a0*/  BRA `(.L_x_49) ;  /* 0xffffffcc00b07947 */ /* 0x000fea000383ffff */
.L_x_13:
[----:B------:R-:W-:Y:S01]  /*44b0*/  BSSY B1, `(.L_x_50) ;  /* 0x0000006000017945 */ /* 0x000fe20003800000 */
[----:B------:R-:W-:Y:S01]  /*44c0*/  PLOP3.LUT P0, PT, P0, PT, PT, 0x8, 0x80 ;  /* 0x000000000080781c */ /* 0x000fe2000070e170 */
[----:B------:R-:W-:-:S12]  /*44d0*/  IMAD.MOV.U32 R8, RZ, RZ, -0x1 ;  /* 0xffffffffff087424 */ /* 0x000fd800078e00ff */
[----:B------:R-:W-:Y:S05]  /*44e0*/  WARPSYNC.COLLECTIVE R8, `(.L_x_51) ;  /* 0x0000000008087348 */ /* 0x000fea0003c00000 */
[----:B------:R-:W-:Y:S01]  /*44f0*/  VOTE.ANY P0, P0 ;  /* 0x0000000000ff7806 */ /* 0x000fe20000000100 */
[----:B------:R-:W-:-:S12]  /*4500*/  ENDCOLLECTIVE ;  /* 0x000000000000791b */ /* 0x000fd80003800000 */
.L_x_51:
[----:B------:R-:W-:Y:S05]  /*4510*/  BSYNC B1 ;  /* 0x0000000000017941 */ /* 0x000fea0003800000 */
.L_x_50:
[----:B------:R-:W-:Y:S05]  /*4520*/  BRA `(.L_x_52) ;  /* 0xffffffcc00b47947 */ /* 0x000fea000383ffff */
.L_x_15:
[----:B------:R-:W-:Y:S01]  /*4530*/  BSSY B1, `(.L_x_53) ;  /* 0x0000006000017945 */ /* 0x000fe20003800000 */
[----:B------:R-:W-:Y:S01]  /*4540*/  PLOP3.LUT P2, PT, P0, PT, PT, 0x8, 0x80 ;  /* 0x000000000080781c */ /* 0x000fe2000074e170 */
[----:B------:R-:W-:-:S12]  /*4550*/  IMAD.MOV.U32 R8, RZ, RZ, -0x1 ;  /* 0xffffffffff087424 */ /* 0x000fd800078e00ff */
[----:B------:R-:W-:Y:S05]  /*4560*/  WARPSYNC.COLLECTIVE R8, `(.L_x_54) ;  /* 0x0000000008087348 */ /* 0x000fea0003c00000 */
[----:B------:R-:W-:Y:S01]  /*4570*/  VOTE.ANY R8, PT, P2 ;  /* 0x0000000000087806 */ /* 0x000fe200010e0100 */
[----:B------:R-:W-:Y:S06]  /*4580*/  ENDCOLLECTIVE ;  /* 0x000000000000791b */ /* 0x000fec0003800000 */
.L_x_54:
[----:B------:R-:W-:Y:S05]  /*4590*/  BSYNC B1 ;  /* 0x0000000000017941 */ /* 0x000fea0003800000 */
.L_x_53:
[----:B------:R-:W-:Y:S01]  /*45a0*/  LOP3.LUT R8, R8, 0x80000000, R45, 0xec, !PT ;  /* 0x8000000008087812 */ /* 0x000fe200078eec2d */
[----:B------:R-:W-:Y:S02]  /*45b0*/  IMAD.MOV.U32 R10, RZ, RZ, 0x1 ;  /* 0x00000001ff0a7424 */ /* 0x000fe400078e00ff */
[----:B------:R-:W-:Y:S02]  /*45c0*/  VIADD R18, R18, 0xffffffe0 ;  /* 0xffffffe012127836 */ /* 0x000fe40000000000 */
[----:B------:R-:W-:-:S05]  /*45d0*/  VIADD R9, R8, 0xffffffff ;  /* 0xffffffff08097836 */ /* 0x000fca0000000000 */
[----:B------:R-:W-:Y:S01]  /*45e0*/  LOP3.LUT R17, R8, R9, RZ, 0xc, !PT ;  /* 0x0000000908117212 */ /* 0x000fe200078e0cff */
[----:B------:R-:W-:-:S03]  /*45f0*/  IMAD.MOV.U32 R8, RZ, RZ, -0x1 ;  /* 0xffffffffff087424 */ /* 0x000fc600078e00ff */
[----:B------:R0:W1:Y:S04]  /*4600*/  POPC R9, R17 ;  /* 0x0000001100097309 */ /* 0x0000680000000000 */
[----:B01----:R-:W-:Y:S05]  /*4610*/  WARPSYNC.COLLECTIVE R8, `(.L_x_55) ;  /* 0x0000000008087348 */ /* 0x003fea0003c00000 */
[----:B-1----:R1:W2:Y:S02]  /*4620*/  SHFL.DOWN P2, R16, R15, R10, R9 ;  /* 0x0800000a0f107389 */ /* 0x0022a40000040009 */
[----:B012---:R-:W-:Y:S05]  /*4630*/  ENDCOLLECTIVE ;  /* 0x000000000000791b */ /* 0x007fea0003800000 */
.L_x_55:
[----:B------:R-:W-:Y:S01]  /*4640*/  ISETP.GE.AND P0, PT, R44, R9, PT ;  /* 0x000000092c00720c */ /* 0x000fe20003f06270 */
[----:B------:R-:W-:-:S03]  /*4650*/  IMAD.MOV.U32 R10, RZ, RZ, 0x2 ;  /* 0x00000002ff0a7424 */ /* 0x000fc600078e00ff */
[----:B------:R-:W-:Y:S02]  /*4660*/  SEL R16, R16, RZ, !P0 ;  /* 0x000000ff10107207 */ /* 0x000fe40004000000 */
[----:B------:R-:W-:-:S03]  /*4670*/  ISETP.GT.AND P0, PT, R33, R9, PT ;  /* 0x000000092100720c */ /* 0x000fc60003f04270 */
[----:B------:R-:W-:-:S10]  /*4680*/  IMAD.IADD R15, R16, 0x1, R15 ;  /* 0x00000001100f7824 */ /* 0x000fd400078e020f */
[----:B------:R-:W-:Y:S05]  /*4690*/  WARPSYNC.COLLECTIVE R8, `(.L_x_56) ;  /* 0x0000000008087348 */ /* 0x000fea0003c00000 */
[----:B------:R0:W1:Y:S02]  /*46a0*/  SHFL.DOWN P2, R16, R15, R10, R9 ;  /* 0x0800000a0f107389 */ /* 0x0000640000040009 */
[----:B01----:R-:W-:Y:S05]  /*46b0*/  ENDCOLLECTIVE ;  /* 0x000000000000791b */ /* 0x003fea0003800000 */
.L_x_56:
[----:B------:R-:W-:Y:S01]  /*46c0*/  IMAD.MOV.U32 R10, RZ, RZ, 0x4 ;  /* 0x00000004ff0a7424 */ /* 0x000fe200078e00ff */
[----:B------:R-:W-:Y:S02]  /*46d0*/  SEL R16, R16, RZ, !P0 ;  /* 0x000000ff10107207 */ /* 0x000fe40004000000 */
[----:B------:R-:W-:-:S03]  /*46e0*/  ISETP.GT.AND P0, PT, R32, R9, PT ;  /* 0x000000092000720c */ /* 0x000fc60003f04270 */
[----:B------:R-:W-:-:S10]  /*46f0*/  IMAD.IADD R15, R15, 0x1, R16 ;  /* 0x000000010f0f7824 */ /* 0x000fd400078e0210 */
[----:B------:R-:W-:Y:S05]  /*4700*/  WARPSYNC.COLLECTIVE R8, `(.L_x_57) ;  /* 0x0000000008087348 */ /* 0x000fea0003c00000 */
[----:B------:R0:W1:Y:S02]  /*4710*/  SHFL.DOWN P2, R16, R15, R10, R9 ;  /* 0x0800000a0f107389 */ /* 0x0000640000040009 */
[----:B01----:R-:W-:Y:S05]  /*4720*/  ENDCOLLECTIVE ;  /* 0x000000000000791b */ /* 0x003fea0003800000 */
.L_x_57:
[----:B------:R-:W-:Y:S01]  /*4730*/  IMAD.MOV.U32 R10, RZ, RZ, 0x8 ;  /* 0x00000008ff0a7424 */ /* 0x000fe200078e00ff */
[----:B------:R-:W-:Y:S02]  /*4740*/  SEL R16, R16, RZ, !P0 ;  /* 0x000000ff10107207 */ /* 0x000fe40004000000 */
[----:B------:R-:W-:-:S03]  /*4750*/  ISETP.GT.AND P0, PT, R19, R9, PT ;  /* 0x000000091300720c */ /* 0x000fc60003f04270 */
[----:B------:R-:W-:-:S10]  /*4760*/  IMAD.IADD R15, R15, 0x1, R16 ;  /* 0x000000010f0f7824 */ /* 0x000fd400078e0210 */
[----:B------:R-:W-:Y:S05]  /*4770*/  WARPSYNC.COLLECTIVE R8, `(.L_x_58) ;  /* 0x0000000008087348 */ /* 0x000fea0003c00000 */
[----:B------:R0:W1:Y:S02]  /*4780*/  SHFL.DOWN P2, R16, R15, R10, R9 ;  /* 0x0800000a0f107389 */ /* 0x0000640000040009 */
[----:B01----:R-:W-:Y:S05]  /*4790*/  ENDCOLLECTIVE ;  /* 0x000000000000791b */ /* 0x003fea0003800000 */
.L_x_58:
[----:B------:R-:W-:Y:S01]  /*47a0*/  IMAD.MOV.U32 R10, RZ, RZ, 0x10 ;  /* 0x00000010ff0a7424 */ /* 0x000fe200078e00ff */
[----:B------:R-:W-:Y:S02]  /*47b0*/  SEL R16, R16, RZ, !P0 ;  /* 0x000000ff10107207 */ /* 0x000fe40004000000 */
[----:B------:R-:W-:-:S03]  /*47c0*/  ISETP.GT.AND P0, PT, R34, R9, PT ;  /* 0x000000092200720c */ /* 0x000fc60003f04270 */
[----:B------:R-:W-:-:S10]  /*47d0*/  IMAD.IADD R15, R15, 0x1, R16 ;  /* 0x000000010f0f7824 */ /* 0x000fd400078e0210 */
[----:B------:R-:W-:Y:S05]  /*47e0*/  WARPSYNC.COLLECTIVE R8, `(.L_x_59) ;  /* 0x0000000008087348 */ /* 0x000fea0003c00000 */
[----:B------:R0:W1:Y:S02]  /*47f0*/  SHFL.DOWN P2, R16, R15, R10, R9 ;  /* 0x0800000a0f107389 */ /* 0x0000640000040009 */
[----:B01----:R-:W-:Y:S05]  /*4800*/  ENDCOLLECTIVE ;  /* 0x000000000000791b */ /* 0x003fea0003800000 */
.L_x_59:
[----:B------:R-:W-:Y:S02]  /*4810*/  SEL R16, R16, RZ, !P0 ;  /* 0x000000ff10107207 */ /* 0x000fe40004000000 */
[----:B------:R-:W-:Y:S02]  /*4820*/  ISETP.NE.AND P0, PT, R14, 0x65, PT ;  /* 0x000000650e00780c */ /* 0x000fe40003f05270 */
[----:B------:R-:W-:-:S11]  /*4830*/  IADD3 R36, PT, PT, R15, R16, R36 ;  /* 0x000000100f247210 */ /* 0x000fd60007ffe024 */
[----:B------:R-:W-:Y:S05]  /*4840*/  WARPSYNC.COLLECTIVE R8, `(.L_x_60) ;  /* 0x0000000008087348 */ /* 0x000fea0003c00000 */
[----:B------:R-:W-:Y:S01]  /*4850*/  VOTE.ALL P0, P0 ;  /* 0x0000000000ff7806 */ /* 0x000fe20000000000 */
[----:B------:R-:W-:-:S12]  /*4860*/  ENDCOLLECTIVE ;  /* 0x000000000000791b */ /* 0x000fd80003800000 */
.L_x_60:
[----:B------:R-:W-:Y:S05]  /*4870*/  BRA `(.L_x_61) ;  /* 0xffffffcc00607947 */ /* 0x000fea000383ffff */
.L_x_20:
[----:B------:R-:W-:Y:S01]  /*4880*/  BSSY B0, `(.L_x_62) ;  /* 0x0000006000007945 */ /* 0x000fe20003800000 */
[----:B------:R-:W-:Y:S01]  /*4890*/  PLOP3.LUT P0, PT, P0, PT, PT, 0x8, 0x80 ;  /* 0x000000000080781c */ /* 0x000fe2000070e170 */
[----:B------:R-:W-:-:S12]  /*48a0*/  IMAD.MOV.U32 R8, RZ, RZ, -0x1 ;  /* 0xffffffffff087424 */ /* 0x000fd800078e00ff */
[----:B------:R-:W-:Y:S05]  /*48b0*/  WARPSYNC.COLLECTIVE R8, `(.L_x_63) ;  /* 0x0000000008087348 */ /* 0x000fea0003c00000 */
[----:B------:R-:W-:Y:S01]  /*48c0*/  VOTE.ANY P0, P0 ;  /* 0x0000000000ff7806 */ /* 0x000fe20000000100 */
[----:B------:R-:W-:-:S12]  /*48d0*/  ENDCOLLECTIVE ;  /* 0x000000000000791b */ /* 0x000fd80003800000 */
.L_x_63:
[----:B------:R-:W-:Y:S05]  /*48e0*/  BSYNC B0 ;  /* 0x0000000000007941 */ /* 0x000fea0003800000 */
.L_x_62:
[----:B------:R-:W-:Y:S05]  /*48f0*/  BRA `(.L_x_64) ;  /* 0xffffffe400787947 */ /* 0x000fea000383ffff */
.L_x_22:
[----:B------:R-:W-:Y:S01]  /*4900*/  BSSY B0, `(.L_x_65) ;  /* 0x0000006000007945 */ /* 0x000fe20003800000 */
[----:B------:R-:W-:Y:S01]  /*4910*/  PLOP3.LUT P0, PT, P0, PT, PT, 0x8, 0x80 ;  /* 0x000000000080781c */ /* 0x000fe2000070e170 */
[----:B------:R-:W-:-:S12]  /*4920*/  IMAD.MOV.U32 R8, RZ, RZ, -0x1 ;  /* 0xffffffffff087424 */ /* 0x000fd800078e00ff */
[----:B------:R-:W-:Y:S05]  /*4930*/  WARPSYNC.COLLECTIVE R8, `(.L_x_66) ;  /* 0x0000000008087348 */ /* 0x000fea0003c00000 */
[----:B------:R-:W-:Y:S01]  /*4940*/  VOTE.ANY P0, P0 ;  /* 0x0000000000ff7806 */ /* 0x000fe20000000100 */
[----:B------:R-:W-:-:S12]  /*4950*/  ENDCOLLECTIVE ;  /* 0x000000000000791b */ /* 0x000fd80003800000 */
.L_x_66:
[----:B------:R-:W-:Y:S05]  /*4960*/  BSYNC B0 ;  /* 0x0000000000007941 */ /* 0x000fea0003800000 */
.L_x_65:
[----:B------:R-:W-:Y:S05]  /*4970*/  BRA `(.L_x_67) ;  /* 0xffffffe4007c7947 */ /* 0x000fea000383ffff */
.L_x_24:
        /* <DEDUP_REMOVED lines=8> */
.L_x_69:
[----:B------:R-:W-:Y:S05]  /*4a00*/  BSYNC B0 ;  /* 0x0000000000007941 */ /* 0x000fea0003800000 */
.L_x_68:
[----:B------:R-:W-:Y:S01]  /*4a10*/  LOP3.LUT R8, R8, 0x80000000, R42, 0xec, !PT ;  /* 0x8000000008087812 */ /* 0x000fe200078eec2a */
[----:B------:R-:W-:Y:S02]  /*4a20*/  IMAD.MOV.U32 R10, RZ, RZ, 0x1 ;  /* 0x00000001ff0a7424 */ /* 0x000fe400078e00ff */
[----:B------:R-:W-:Y:S02]  /*4a30*/  VIADD R19, R35, 0x2 ;  /* 0x0000000223137836 */ /* 0x000fe40000000000 */
[----:B------:R-:W-:-:S05]  /*4a40*/  VIADD R9, R8, 0xffffffff ;  /* 0xffffffff08097836 */ /* 0x000fca0000000000 */
[----:B------:R-:W-:Y:S01]  /*4a50*/  LOP3.LUT R38, R8, R9, RZ, 0xc, !PT ;  /* 0x0000000908267212 */ /* 0x000fe200078e0cff */
[----:B------:R-:W-:-:S05]  /*4a60*/  IMAD.MOV.U32 R8, RZ, RZ, -0x1 ;  /* 0xffffffffff087424 */ /* 0x000fca00078e00ff */
[----:B------:R-:W0:Y:S02]  /*4a70*/  POPC R38, R38 ;  /* 0x0000002600267309 */ /* 0x000e240000000000 */
[----:B0-----:R-:W-:Y:S01]  /*4a80*/  IMAD.MOV.U32 R9, RZ, RZ, R38 ;  /* 0x000000ffff097224 */ /* 0x001fe200078e0026 */
[----:B------:R-:W-:-:S13]  /*4a90*/  ISETP.GT.AND P3, PT, R19, R38, PT ;  /* 0x000000261300720c */ /* 0x000fda0003f64270 */
[----:B------:R-:W-:Y:S05]  /*4aa0*/  WARPSYNC.COLLECTIVE R8, `(.L_x_70) ;  /* 0x0000000008087348 */ /* 0x000fea0003c00000 */
[----:B------:R0:W1:Y:S02]  /*4ab0*/  SHFL.DOWN P2, R16, R15, R10, R9 ;  /* 0x0800000a0f107389 */ /* 0x0000640000040009 */
[----:B01----:R-:W-:Y:S05]  /*4ac0*/  ENDCOLLECTIVE ;  /* 0x000000000000791b */ /* 0x003fea0003800000 */
.L_x_70:
        /* <DEDUP_REMOVED lines=8> */
.L_x_71:
[----:B------:R-:W-:Y:S01]  /*4b50*/  IMAD.MOV.U32 R10, RZ, RZ, 0x4 ;  /* 0x00000004ff0a7424 */ /* 0x000fe200078e00ff */
[----:B------:R-:W-:-:S05]  /*4b60*/  SEL R16, R16, RZ, !P3 ;  /* 0x000000ff10107207 */ /* 0x000fca0005800000 */
[----:B------:R-:W-:Y:S02]  /*4b70*/  IMAD.IADD R19, R17, 0x1, R16 ;  /* 0x0000000111137824 */ /* 0x000fe400078e0210 */
[----:B------:R-:W-:Y:S02]  /*4b80*/  VIADD R17, R35, 0x4 ;  /* 0x0000000423117836 */ /* 0x000fe40000000000 */
[----:B------:R-:W-:-:S03]  /*4b90*/  IMAD.MOV.U32 R15, RZ, RZ, R19 ;  /* 0x000000ffff0f7224 */ /* 0x000fc600078e0013 */
[----:B------:R-:W-:Y:S01]  /*4ba0*/  ISETP.GT.AND P3, PT, R17, R38, PT ;  /* 0x000000261100720c */ /* 0x000fe20003f64270 */
[----:B------:R-:W-:-:S12]  /*4bb0*/  VIADD R17, R35, 0x8 ;  /* 0x0000000823117836 */ /* 0x000fd80000000000 */
[----:B------:R-:W-:Y:S05]  /*4bc0*/  WARPSYNC.COLLECTIVE R8, `(.L_x_72) ;  /* 0x0000000008087348 */ /* 0x000fea0003c00000 */
[----:B------:R0:W1:Y:S02]  /*4bd0*/  SHFL.DOWN P2, R16, R15, R10, R9 ;  /* 0x0800000a0f107389 */ /* 0x0000640000040009 */
[----:B01----:R-:W-:Y:S05]  /*4be0*/  ENDCOLLECTIVE ;  /* 0x000000000000791b */ /* 0x003fea0003800000 */
.L_x_72:
[----:B------:R-:W-:Y:S01]  /*4bf0*/  IMAD.MOV.U32 R10, RZ, RZ, 0x8 ;  /* 0x00000008ff0a7424 */ /* 0x000fe200078e00ff */
[----:B------:R-:W-:Y:S02]  /*4c00*/  SEL R16, R16, RZ, !P3 ;  /* 0x000000ff10107207 */ /* 0x000fe40005800000 */
[----:B------:R-:W-:-:S03]  /*4c10*/  ISETP.GT.AND P3, PT, R17, R38, PT ;  /* 0x000000261100720c */ /* 0x000fc60003f64270 */
[----:B------:R-:W-:Y:S02]  /*4c20*/  IMAD.IADD R37, R19, 0x1, R16 ;  /* 0x0000000113257824 */ /* 0x000fe400078e0210 */
[----:B------:R-:W-:Y:S02]  /*4c30*/  VIADD R19, R35, 0x10 ;  /* 0x0000001023137836 */ /* 0x000fe40000000000 */
[----:B------:R-:W-:-:S07]  /*4c40*/  IMAD.MOV.U32 R15, RZ, RZ, R37 ;  /* 0x000000ffff0f7224 */ /* 0x000fce00078e0025 */
[----:B------:R-:W-:Y:S05]  /*4c50*/  WARPSYNC.COLLECTIVE R8, `(.L_x_73) ;  /* 0x0000000008087348 */ /* 0x000fea0003c00000 */
[----:B------:R0:W1:Y:S02]  /*4c60*/  SHFL.DOWN P2, R16, R15, R10, R9 ;  /* 0x0800000a0f107389 */ /* 0x0000640000040009 */
[----:B01----:R-:W-:Y:S05]  /*4c70*/  ENDCOLLECTIVE ;  /* 0x000000000000791b */ /* 0x003fea0003800000 */
.L_x_73:
[----:B------:R-:W-:Y:S01]  /*4c80*/  IMAD.MOV.U32 R10, RZ, RZ, 0x10 ;  /* 0x00000010ff0a7424 */ /* 0x000fe200078e00ff */
[----:B------:R-:W-:-:S05]  /*4c90*/  SEL R16, R16, RZ, !P3 ;  /* 0x000000ff10107207 */ /* 0x000fca0005800000 */
[----:B------:R-:W-:-:S04]  /*4ca0*/  IMAD.IADD R17, R37, 0x1, R16 ;  /* 0x0000000125117824 */ /* 0x000fc800078e0210 */
[----:B------:R-:W-:-:S07]  /*4cb0*/  IMAD.MOV.U32 R15, RZ, RZ, R17 ;  /* 0x000000ffff0f7224 */ /* 0x000fce00078e0011 */
[----:B------:R-:W-:Y:S05]  /*4cc0*/  WARPSYNC.COLLECTIVE R8, `(.L_x_74) ;  /* 0x0000000008087348 */ /* 0x000fea0003c00000 */
[----:B------:R0:W1:Y:S02]  /*4cd0*/  SHFL.DOWN P2, R16, R15, R10, R9 ;  /* 0x0800000a0f107389 */ /* 0x0000640000040009 */
[----:B01----:R-:W-:Y:S05]  /*4ce0*/  ENDCOLLECTIVE ;  /* 0x000000000000791b */ /* 0x003fea0003800000 */
.L_x_74:
        /* <DEDUP_REMOVED lines=10> */
.L_x_75:
[----:B------:R-:W-:Y:S05]  /*4d90*/  BRA `(.L_x_76) ;  /* 0xffffffe400107947 */ /* 0x000fea000383ffff */
.L_x_26:
[----:B------:R-:W-:Y:S01]  /*4da0*/  BSSY B0, `(.L_x_77) ;  /* 0x0000006000007945 */ /* 0x000fe20003800000 */
[----:B------:R-:W-:Y:S01]  /*4db0*/  PLOP3.LUT P0, PT, P0, PT, PT, 0x8, 0x80 ;  /* 0x000000000080781c */ /* 0x000fe2000070e170 */
[----:B------:R-:W-:-:S12]  /*4dc0*/  IMAD.MOV.U32 R8, RZ, RZ, -0x1 ;  /* 0xffffffffff087424 */ /* 0x000fd800078e00ff */
[----:B------:R-:W-:Y:S05]  /*4dd0*/  WARPSYNC.COLLECTIVE R8, `(.L_x_78) ;  /* 0x0000000008087348 */ /* 0x000fea0003c00000 */
[----:B------:R-:W-:Y:S01]  /*4de0*/  VOTE.ANY P0, P0 ;  /* 0x0000000000ff7806 */ /* 0x000fe20000000100 */
[----:B------:R-:W-:-:S12]  /*4df0*/  ENDCOLLECTIVE ;  /* 0x000000000000791b */ /* 0x000fd80003800000 */
.L_x_78:
[----:B------:R-:W-:Y:S05]  /*4e00*/  BSYNC B0 ;  /* 0x0000000000007941 */ /* 0x000fea0003800000 */
.L_x_77:
[----:B------:R-:W-:Y:S05]  /*4e10*/  BRA `(.L_x_79) ;  /* 0xffffffe400207947 */ /* 0x000fea000383ffff */
.L_x_28:
[----:B------:R-:W-:Y:S01]  /*4e20*/  BSSY B0, `(.L_x_80) ;  /* 0x0000006000007945 */ /* 0x000fe20003800000 */
[----:B------:R-:W-:Y:S01]  /*4e30*/  PLOP3.LUT P0, PT, P0, PT, PT, 0x8, 0x80 ;  /* 0x000000000080781c */ /* 0x000fe2000070e170 */
[----:B------:R-:W-:-:S12]  /*4e40*/  IMAD.MOV.U32 R8, RZ, RZ, -0x1 ;  /* 0xffffffffff087424 */ /* 0x000fd800078e00ff */
[----:B------:R-:W-:Y:S05]  /*4e50*/  WARPSYNC.COLLECTIVE R8, `(.L_x_81) ;  /* 0x0000000008087348 */ /* 0x000fea0003c00000 */
[----:B------:R-:W-:Y:S01]  /*4e60*/  VOTE.ANY P0, P0 ;  /* 0x0000000000ff7806 */ /* 0x000fe20000000100 */
[----:B------:R-:W-:-:S12]  /*4e70*/  ENDCOLLECTIVE ;  /* 0x000000000000791b */ /* 0x000fd80003800000 */
.L_x_81:
[----:B------:R-:W-:Y:S05]  /*4e80*/  BSYNC B0 ;  /* 0x0000000000007941 */ /* 0x000fea0003800000 */
.L_x_80:
[----:B------:R-:W-:Y:S05]  /*4e90*/  BRA `(.L_x_82) ;  /* 0xffffffe400247947 */ /* 0x000fea000383ffff */
.L_x_30:
[----:B------:R-:W-:Y:S01]  /*4ea0*/  BSSY B0, `(.L_x_83) ;  /* 0x0000006000007945 */ /* 0x000fe20003800000 */
[----:B------:R-:W-:Y:S01]  /*4eb0*/  PLOP3.LUT P2, PT, P0, PT, PT, 0x8, 0x80 ;  /* 0x000000000080781c */ /* 0x000fe2000074e170 */
[----:B------:R-:W-:-:S12]  /*4ec0*/  IMAD.MOV.U32 R8, RZ, RZ, -0x1 ;  /* 0xffffffffff087424 */ /* 0x000fd800078e00ff */
[----:B------:R-:W-:Y:S05]  /*4ed0*/  WARPSYNC.COLLECTIVE R8, `(.L_x_84) ;  /* 0x0000000008087348 */ /* 0x000fea0003c00000 */
[----:B------:R-:W-:Y:S01]  /*4ee0*/  VOTE.ANY R8, PT, P2 ;  /* 0x0000000000087806 */ /* 0x000fe200010e0100 */
[----:B------:R-:W-:Y:S06]  /*4ef0*/  ENDCOLLECTIVE ;  /* 0x000000000000791b */ /* 0x000fec0003800000 */
.L_x_84:
[----:B------:R-:W-:Y:S05]  /*4f00*/  BSYNC B0 ;  /* 0x0000000000007941 */ /* 0x000fea0003800000 */
.L_x_83:
        /* <DEDUP_REMOVED lines=10> */
.L_x_85:
[----:B------:R-:W-:Y:S01]  /*4fb0*/  ISETP.GE.AND P0, PT, R35, R9, PT ;  /* 0x000000092300720c */ /* 0x000fe20003f06270 */
[----:B------:R-:W-:-:S03]  /*4fc0*/  IMAD.MOV.U32 R10, RZ, RZ, 0x2 ;  /* 0x00000002ff0a7424 */ /* 0x000fc600078e00ff */
[----:B------:R-:W-:-:S05]  /*4fd0*/  SEL R16, R16, RZ, !P0 ;  /* 0x000000ff10107207 */ /* 0x000fca0004000000 */
[----:B------:R-:W-:Y:S02]  /*4fe0*/  IMAD.IADD R44, R16, 0x1, R15 ;  /* 0x00000001102c7824 */ /* 0x000fe400078e020f */
[----:B------:R-:W-:Y:S02]  /*4ff0*/  VIADD R16, R35, 0x2 ;  /* 0x0000000223107836 */ /* 0x000fe40000000000 */
[----:B------:R-:W-:-:S03]  /*5000*/  IMAD.MOV.U32 R15, RZ, RZ, R44 ;  /* 0x000000ffff0f7224 */ /* 0x000fc600078e002c */
[----:B------:R-:W-:-:S13]  /*5010*/  ISETP.GT.AND P0, PT, R16, R9, PT ;  /* 0x000000091000720c */ /* 0x000fda0003f04270 */
[----:B------:R-:W-:Y:S05]  /*5020*/  WARPSYNC.COLLECTIVE R8, `(.L_x_86) ;  /* 0x0000000008087348 */ /* 0x000fea0003c00000 */
[----:B------:R0:W1:Y:S02]  /*5030*/  SHFL.DOWN P2, R16, R15, R10, R9 ;  /* 0x0800000a0f107389 */ /* 0x0000640000040009 */
[----:B01----:R-:W-:Y:S05]  /*5040*/  ENDCOLLECTIVE ;  /* 0x000000000000791b */ /* 0x003fea0003800000 */
.L_x_86:
[----:B------:R-:W-:Y:S01]  /*5050*/  IMAD.MOV.U32 R10, RZ, RZ, 0x4 ;  /* 0x00000004ff0a7424 */ /* 0x000fe200078e00ff */
[----:B------:R-:W-:Y:S01]  /*5060*/  SEL R17, R16, RZ, !P0 ;  /* 0x000000ff10117207 */ /* 0x000fe20004000000 */
[----:B------:R-:W-:-:S04]  /*5070*/  VIADD R16, R35, 0x4 ;  /* 0x0000000423107836 */ /* 0x000fc80000000000 */
[----:B------:R-:W-:Y:S01]  /*5080*/  IMAD.IADD R17, R44, 0x1, R17 ;  /* 0x000000012c117824 */ /* 0x000fe200078e0211 */
[----:B------:R-:W-:-:S03]  /*5090*/  ISETP.GT.AND P0, PT, R16, R9, PT ;  /* 0x000000091000720c */ /* 0x000fc60003f04270 */
[----:B------:R-:W-:-:S10]  /*50a0*/  IMAD.MOV.U32 R15, RZ, RZ, R17 ;  /* 0x000000ffff0f7224 */ /* 0x000fd400078e0011 */
[----:B------:R-:W-:Y:S05]  /*50b0*/  WARPSYNC.COLLECTIVE R8, `(.L_x_87) ;  /* 0x0000000008087348 */ /* 0x000fea0003c00000 */
[----:B------:R0:W1:Y:S02]  /*50c0*/  SHFL.DOWN P2, R16, R15, R10, R9 ;  /* 0x0800000a0f107389 */ /* 0x0000640000040009 */
[----:B01----:R-:W-:Y:S05]  /*50d0*/  ENDCOLLECTIVE ;  /* 0x000000000000791b */ /* 0x003fea0003800000 */
.L_x_87:
[----:B------:R-:W-:Y:S01]  /*50e0*/  IMAD.MOV.U32 R10, RZ, RZ, 0x8 ;  /* 0x00000008ff0a7424 */ /* 0x000fe200078e00ff */
[----:B------:R-:W-:-:S05]  /*50f0*/  SEL R16, R16, RZ, !P0 ;  /* 0x000000ff10107207 */ /* 0x000fca0004000000 */
[----:B------:R-:W-:Y:S02]  /*5100*/  IMAD.IADD R45, R17, 0x1, R16 ;  /* 0x00000001112d7824 */ /* 0x000fe400078e0210 */
[C---:B------:R-:W-:Y:S02]  /*5110*/  VIADD R16, R35.reuse, 0x8 ;  /* 0x0000000823107836 */ /* 0x040fe40000000000 */
[----:B------:R-:W-:Y:S02]  /*5120*/  IMAD.MOV.U32 R15, RZ, RZ, R45 ;  /* 0x000000ffff0f7224 */ /* 0x000fe400078e002d */
[----:B------:R-:W-:Y:S01]  /*5130*/  VIADD R17, R35, 0x10 ;  /* 0x0000001023117836 */ /* 0x000fe20000000000 */
[----:B------:R-:W-:-:S13]  /*5140*/  ISETP.GT.AND P0, PT, R16, R9, PT ;  /* 0x000000091000720c */ /* 0x000fda0003f04270 */
[----:B------:R-:W-:Y:S05]  /*5150*/  WARPSYNC.COLLECTIVE R8, `(.L_x_88) ;  /* 0x0000000008087348 */ /* 0x000fea0003c00000 */
[----:B------:R0:W1:Y:S02]  /*5160*/  SHFL.DOWN P2, R16, R15, R10, R9 ;  /* 0x0800000a0f107389 */ /* 0x0000640000040009 */
[----:B01----:R-:W-:Y:S05]  /*5170*/  ENDCOLLECTIVE ;  /* 0x000000000000791b */ /* 0x003fea0003800000 */
.L_x_88:
[----:B------:R-:W-:Y:S01]  /*5180*/  IMAD.MOV.U32 R10, RZ, RZ, 0x10 ;  /* 0x00000010ff0a7424 */ /* 0x000fe200078e00ff */
[----:B------:R-:W-:Y:S02]  /*5190*/  SEL R16, R16, RZ, !P0 ;  /* 0x000000ff10107207 */ /* 0x000fe40004000000 */
[----:B------:R-:W-:-:S03]  /*51a0*/  ISETP.GT.AND P0, PT, R17, R9, PT ;  /* 0x000000091100720c */ /* 0x000fc60003f04270 */
[----:B------:R-:W-:-:S04]  /*51b0*/  IMAD.IADD R44, R45, 0x1, R16 ;  /* 0x000000012d2c7824 */ /* 0x000fc800078e0210 */
[----:B------:R-:W-:-:S07]  /*51c0*/  IMAD.MOV.U32 R15, RZ, RZ, R44 ;  /* 0x000000ffff0f7224 */ /* 0x000fce00078e002c */
[----:B------:R-:W-:Y:S05]  /*51d0*/  WARPSYNC.COLLECTIVE R8, `(.L_x_89) ;  /* 0x0000000008087348 */ /* 0x000fea0003c00000 */
[----:B------:R0:W1:Y:S02]  /*51e0*/  SHFL.DOWN P2, R16, R15, R10, R9 ;  /* 0x0800000a0f107389 */ /* 0x0000640000040009 */
[----:B01----:R-:W-:Y:S05]  /*51f0*/  ENDCOLLECTIVE ;  /* 0x000000000000791b */ /* 0x003fea0003800000 */
.L_x_89:
[----:B------:R-:W-:Y:S02]  /*5200*/  SEL R16, R16, RZ, !P0 ;  /* 0x000000ff10107207 */ /* 0x000fe40004000000 */
[----:B------:R-:W-:Y:S02]  /*5210*/  ISETP.NE.AND P0, PT, R14, 0x65, PT ;  /* 0x000000650e00780c */ /* 0x000fe40003f05270 */
[----:B------:R-:W-:-:S11]  /*5220*/  IADD3 R19, PT, PT, R44, R16, R19 ;  /* 0x000000102c137210 */ /* 0x000fd60007ffe013 */
[----:B------:R-:W-:Y:S05]  /*5230*/  WARPSYNC.COLLECTIVE R8, `(.L_x_90) ;  /* 0x0000000008087348 */ /* 0x000fea0003c00000 */
[----:B------:R-:W-:Y:S01]  /*5240*/  VOTE.ALL P0, P0 ;  /* 0x0000000000ff7806 */ /* 0x000fe20000000000 */
[----:B------:R-:W-:-:S12]  /*5250*/  ENDCOLLECTIVE ;  /* 0x000000000000791b */ /* 0x000fd80003800000 */
.L_x_90:
[----:B------:R-:W-:Y:S05]  /*5260*/  BRA `(.L_x_91) ;  /* 0xffffffe000c07947 */ /* 0x000fea000383ffff */
.L_x_92:
[----:B------:R-:W-:-:S00]  /*5270*/  BRA `(.L_x_92) ;  /* 0xfffffffc00fc7947 */ /* 0x000fc0000383ffff */
[----:B------:R-:W-:-:S00]  /*5280*/  NOP ;  /* 0x0000000000007918 */ /* 0x000fc00000000000 */
[----:B------:R-:W-:-:S00]  /*5290*/  NOP ;  /* 0x0000000000007918 */ /* 0x000fc00000000000 */
[----:B------:R-:W-:-:S00]  /*52a0*/  NOP ;  /* 0x0000000000007918 */ /* 0x000fc00000000000 */
[----:B------:R-:W-:-:S00]  /*52b0*/  NOP ;  /* 0x0000000000007918 */ /* 0x000fc00000000000 */
[----:B------:R-:W-:-:S00]  /*52c0*/  NOP ;  /* 0x0000000000007918 */ /* 0x000fc00000000000 */
[----:B------:R-:W-:-:S00]  /*52d0*/  NOP ;  /* 0x0000000000007918 */ /* 0x000fc00000000000 */
[----:B------:R-:W-:-:S00]  /*52e0*/  NOP ;  /* 0x0000000000007918 */ /* 0x000fc00000000000 */
[----:B------:R-:W-:-:S00]  /*52f0*/  NOP ;  /* 0x0000000000007918 */ /* 0x000fc00000000000 */
.L_x_200:


//--------------------- .text._ZN3cub18CUB_300001_SM_10006detail4scan16DeviceScanKernelINS2_10policy_hubIiiijN4cuda3std3__44plusIvEEE10Policy1000EN6thrust24THRUST_300001_SM_1000_NS10device_ptrIiEESF_NS0_13ScanTileStateIiLb1EEES9_NS0_8NullTypeEjiLb0ESI_EEvT0_T1_T2_iT3_T4_T5_ --------------------------
	.section	.text._ZN3cub18CUB_300001_SM_10006detail4scan16DeviceScanKernelINS2_10policy_hubIiiijN4cuda3std3__44plusIvEEE10Policy1000EN6thrust24THRUST_300001_SM_1000_NS10device_ptrIiEESF_NS0_13ScanTileStateIiLb1EEES9_NS0_8NullTypeEjiLb0ESI_EEvT0_T1_T2_iT3_T4_T5_,"ax",@progbits
	.align	128
        .global         _ZN3cub18CUB_300001_SM_10006detail4scan16DeviceScanKernelINS2_10policy_hubIiiijN4cuda3std3__44plusIvEEE10Policy1000EN6thrust24THRUST_300001_SM_1000_NS10device_ptrIiEESF_NS0_13ScanTileStateIiLb1EEES9_NS0_8NullTypeEjiLb0ESI_EEvT0_T1_T2_iT3_T4_T5_
        .type           _ZN3cub18CUB_300001_SM_10006detail4scan16DeviceScanKernelINS2_10policy_hubIiiijN4cuda3std3__44plusIvEEE10Policy1000EN6thrust24THRUST_300001_SM_1000_NS10device_ptrIiEESF_NS0_13ScanTileStateIiLb1EEES9_NS0_8NullTypeEjiLb0ESI_EEvT0_T1_T2_iT3_T4_T5_,@function
        .size           _ZN3cub18CUB_300001_SM_10006detail4scan16DeviceScanKernelINS2_10policy_hubIiiijN4cuda3std3__44plusIvEEE10Policy1000EN6thrust24THRUST_300001_SM_1000_NS10device_ptrIiEESF_NS0_13ScanTileStateIiLb1EEES9_NS0_8NullTypeEjiLb0ESI_EEvT0_T1_T2_iT3_T4_T5_,(.L_x_201 - _ZN3cub18CUB_300001_SM_10006detail4scan16DeviceScanKernelINS2_10policy_hubIiiijN4cuda3std3__44plusIvEEE10Policy1000EN6thrust24THRUST_300001_SM_1000_NS10device_ptrIiEESF_NS0_13ScanTileStateIiLb1EEES9_NS0_8NullTypeEjiLb0ESI_EEvT0_T1_T2_iT3_T4_T5_)
        .other          _ZN3cub18CUB_300001_SM_10006detail4scan16DeviceScanKernelINS2_10policy_hubIiiijN4cuda3std3__44plusIvEEE10Policy1000EN6thrust24THRUST_300001_SM_1000_NS10device_ptrIiEESF_NS0_13ScanTileStateIiLb1EEES9_NS0_8NullTypeEjiLb0ESI_EEvT0_T1_T2_iT3_T4_T5_,@"STO_CUDA_ENTRY STV_DEFAULT"
_ZN3cub18CUB_300001_SM_10006detail4scan16DeviceScanKernelINS2_10policy_hubIiiijN4cuda3std3__44plusIvEEE10Policy1000EN6thrust24THRUST_300001_SM_1000_NS10device_ptrIiEESF_NS0_13ScanTileStateIiLb1EEES9_NS0_8NullTypeEjiLb0ESI_EEvT0_T1_T2_iT3_T4_T5_:
.text._ZN3cub18CUB_300001_SM_10006detail4scan16DeviceScanKernelINS2_10policy_hubIiiijN4cuda3std3__44plusIvEEE10Policy1000EN6thrust24THRUST_300001_SM_1000_NS10device_ptrIiEESF_NS0_13ScanTileStateIiLb1EEES9_NS0_8NullTypeEjiLb0ESI_EEvT0_T1_T2_iT3_T4_T5_:
[----:B------:R-:W-:Y:S08]  /*0000*/  LDC R1, c[0x0][0x37c] ;  /* 0x0000df00ff017b82 */ /* 0x000ff00000000800 */
[----:B------:R-:W0:Y:S01]  /*0010*/  S2UR UR4, SR_CTAID.X ;  /* 0x00000000000479c3 */ /* 0x000e220000002500 */
[----:B------:R-:W1:Y:S01]  /*0020*/  LDCU UR5, c[0x0][0x3a0] ;  /* 0x00007400ff0577ac */ /* 0x000e620008000800 */
[----:B------:R-:W2:Y:S06]  /*0030*/  LDCU.64 UR8, c[0x0][0x358] ;  /* 0x00006b00ff0877ac */ /* 0x000eac0008000a00 */
[----:B------:R-:W0:Y:S02]  /*0040*/  LDC R42, c[0x0][0x398] ;  /* 0x0000e600ff2a7b82 */ /* 0x000e240000000800 */
[----:B0-----:R-:W-:-:S04]  /*0050*/  VIADD R42, R42, UR4 ;  /* 0x000000042a2a7c36 */ /* 0x001fc80008000000 */
[----:B------:R-:W-:-:S05]  /*0060*/  IMAD R3, R42, 0x2100, RZ ;  /* 0x000021002a037824 */ /* 0x000fca00078e02ff */
[----:B-1----:R-:W-:-:S04]  /*0070*/  IADD3 R0, PT, PT, -R3, UR5, RZ ;  /* 0x0000000503007c10 */ /* 0x002fc8000fffe1ff */
[----:B------:R-:W-:-:S13]  /*0080*/  ISETP.GE.U32.AND P0, PT, R0, 0x2101, PT ;  /* 0x000021010000780c */ /* 0x000fda0003f06070 */
[----:B--2---:R-:W-:Y:S05]  /*0090*/  @!P0 BRA `(.L_x_93) ;  /* 0x0000001c00a88947 */ /* 0x004fea0003800000 */
[----:B------:R-:W0:Y:S01]  /*00a0*/  S2R R16, SR_TID.X ;  /* 0x0000000000107919 */ /* 0x000e220000002100 */
[----:B------:R-:W1:Y:S01]  /*00b0*/  LDCU.64 UR4, c[0x0][0x380] ;  /* 0x00007000ff0477ac */ /* 0x000e620008000a00 */
[C---:B0-----:R-:W-:Y:S02]  /*00c0*/  LOP3.LUT R0, R16.reuse, 0x1f, RZ, 0xc0, !PT ;  /* 0x0000001f10007812 */ /* 0x041fe400078ec0ff */
[----:B------:R-:W-:-:S05]  /*00d0*/  LOP3.LUT R5, R16, 0x3e0, RZ, 0xc0, !PT ;  /* 0x000003e010057812 */ /* 0x000fca00078ec0ff */
[----:B------:R-:W-:-:S05]  /*00e0*/  IMAD R0, R5, 0x16, R0 ;  /* 0x0000001605007824 */ /* 0x000fca00078e0200 */
[----:B------:R-:W-:-:S05]  /*00f0*/  IADD3 R0, P0, PT, R3, R0, RZ ;  /* 0x0000000003007210 */ /* 0x000fca0007f1e0ff */
[----:B------:R-:W-:Y:S02]  /*0100*/  IMAD.X R3, RZ, RZ, RZ, P0 ;  /* 0x000000ffff037224 */ /* 0x000fe400000e06ff */
        /* <DEDUP_REMOVED lines=30> */
[----:B------:R-:W-:Y:S01]  /*02f0*/  ISETP.NE.AND P0, PT, R42, RZ, PT ;  /* 0x000000ff2a00720c */ /* 0x000fe20003f05270 */
        /* <DEDUP_REMOVED lines=28> */
[----:B------:R0:W1:Y:S04]  /*04c0*/  LDS.64 R36, [R27] ;  /* 0x000000001b247984 */ /* 0x0000680000000a00 */
[----:B------:R0:W2:Y:S04]  /*04d0*/  LDS.64 R34, [R27+0x8] ;  /* 0x000008001b227984 */ /* 0x0000a80000000a00 */
[----:B------:R0:W3:Y:S04]  /*04e0*/  LDS.64 R32, [R27+0x10] ;  /* 0x000010001b207984 */ /* 0x0000e80000000a00 */
[----:B------:R0:W4:Y:S04]  /*04f0*/  LDS.64 R18, [R27+0x18] ;  /* 0x000018001b127984 */ /* 0x0001280000000a00 */
[----:B------:R0:W0:Y:S04]  /*0500*/  LDS.64 R14, [R27+0x20] ;  /* 0x000020001b0e7984 */ /* 0x0000280000000a00 */
[----:B------:R0:W0:Y:S04]  /*0510*/  LDS.64 R12, [R27+0x28] ;  /* 0x000028001b0c7984 */ /* 0x0000280000000a00 */
[----:B------:R0:W0:Y:S04]  /*0520*/  LDS.64 R10, [R27+0x30] ;  /* 0x000030001b0a7984 */ /* 0x0000280000000a00 */
[----:B------:R0:W0:Y:S04]  /*0530*/  LDS.64 R8, [R27+0x38] ;  /* 0x000038001b087984 */ /* 0x0000280000000a00 */
[----:B------:R0:W0:Y:S04]  /*0540*/  LDS.64 R6, [R27+0x40] ;  /* 0x000040001b067984 */ /* 0x0000280000000a00 */
[----:B------:R0:W0:Y:S04]  /*0550*/  LDS.64 R4, [R27+0x48] ;  /* 0x000048001b047984 */ /* 0x0000280000000a00 */
[----:B------:R0:W0:Y:S01]  /*0560*/  LDS.64 R2, [R27+0x50] ;  /* 0x000050001b027984 */ /* 0x0000220000000a00 */
[----:B------:R-:W-:Y:S06]  /*0570*/  BAR.SYNC.DEFER_BLOCKING 0x0 ;  /* 0x0000000000007b1d */ /* 0x000fec0000010000 */
[----:B-1----:R-:W-:Y:S05]  /*0580*/  @P0 BRA `(.L_x_95) ;  /* 0x00000004001c0947 */ /* 0x002fea0003800000 */
[----:B0-2---:R-:W-:Y:S02]  /*0590*/  IADD3 R17, PT, PT, R34, R37, R36 ;  /* 0x0000002522117210 */ /* 0x005fe40007ffe024 */
[C---:B------:R-:W-:Y:S02]  /*05a0*/  ISETP.NE.AND P1, PT, R39.reuse, 0x1f, PT ;  /* 0x0000001f2700780c */ /* 0x040fe40003f25270 */
[----:B---3--:R-:W-:Y:S02]  /*05b0*/  IADD3 R17, PT, PT, R32, R35, R17 ;  /* 0x0000002320117210 */ /* 0x008fe40007ffe011 */
[----:B------:R-:W-:Y:S02]  /*05c0*/  ISETP.GE.U32.AND P2, PT, R16, 0x20, PT ;  /* 0x000000201000780c */ /* 0x000fe40003f46070 */
[----:B----4-:R-:W-:Y:S02]  /*05d0*/  IADD3 R17, PT, PT, R18, R33, R17 ;  /* 0x0000002112117210 */ /* 0x010fe40007ffe011 */
[----:B------:R-:W-:-:S02]  /*05e0*/  ISETP.NE.AND P3, PT, R39, RZ, PT ;  /* 0x000000ff2700720c */ /* 0x000fc40003f65270 */
[----:B------:R-:W-:-:S03]  /*05f0*/  IADD3 R17, PT, PT, R14, R19, R17 ;  /* 0x000000130e117210 */ /* 0x000fc60007ffe011 */
[----:B------:R-:W-:Y:S02]  /*0600*/  @!P1 LEA R43, R40, UR4, 0x2 ;  /* 0x00000004282b9c11 */ /* 0x000fe4000f8e10ff */
[----:B------:R-:W-:-:S04]  /*0610*/  IADD3 R17, PT, PT, R12, R15, R17 ;  /* 0x0000000f0c117210 */ /* 0x000fc80007ffe011 */
[----:B------:R-:W-:-:S04]  /*0620*/  IADD3 R17, PT, PT, R10, R13, R17 ;  /* 0x0000000d0a117210 */ /* 0x000fc80007ffe011 */
[----:B------:R-:W-:-:S04]  /*0630*/  IADD3 R17, PT, PT, R8, R11, R17 ;  /* 0x0000000b08117210 */ /* 0x000fc80007ffe011 */
[----:B------:R-:W-:-:S04]  /*0640*/  IADD3 R17, PT, PT, R6, R9, R17 ;  /* 0x0000000906117210 */ /* 0x000fc80007ffe011 */
[----:B------:R-:W-:-:S04]  /*0650*/  IADD3 R17, PT, PT, R4, R7, R17 ;  /* 0x0000000704117210 */ /* 0x000fc80007ffe011 */
[----:B------:R-:W-:-:S05]  /*0660*/  IADD3 R20, PT, PT, R2, R5, R17 ;  /* 0x0000000502147210 */ /* 0x000fca0007ffe011 */
[----:B------:R-:W-:-:S05]  /*0670*/  IMAD.IADD R17, R3, 0x1, R20 ;  /* 0x0000000103117824 */ /* 0x000fca00078e0214 */
        /* <DEDUP_REMOVED lines=10> */
[----:B------:R-:W-:-:S04]  /*0720*/  ISETP.NE.AND P0, PT, R40, 0x2, PT ;  /* 0x000000022800780c */ /* 0x000fc80003f05270 */
        /* <DEDUP_REMOVED lines=8> */
[----:B------:R-:W-:Y:S01]  /*07b0*/  SEL R20, R21, R20, !P0 ;  /* 0x0000001415147207 */ /* 0x000fe20004000000 */
[----:B------:R-:W-:Y:S01]  /*07c0*/  IMAD.IADD R21, R42, 0x1, -R17 ;  /* 0x000000012a157824 */ /* 0x000fe200078e0a11 */
[----:B------:R-:W-:Y:S01]  /*07d0*/  ISETP.NE.AND P0, PT, R40, 0x3, PT ;  /* 0x000000032800780c */ /* 0x000fe20003f05270 */
[----:B------:R-:W-:-:S03]  /*07e0*/  IMAD.IADD R23, R23, 0x1, R22 ;  /* 0x0000000117177824 */ /* 0x000fc600078e0216 */
[----:B------:R-:W-:Y:S01]  /*07f0*/  SEL R20, R22, R20, !P0 ;  /* 0x0000001416147207 */ /* 0x000fe20004000000 */
[----:B-1----:R-:W-:Y:S01]  /*0800*/  IMAD.IADD R24, R23, 0x1, R24 ;  /* 0x0000000117187824 */ /* 0x002fe200078e0218 */
[C---:B------:R-:W-:Y:S02]  /*0810*/  ISETP.NE.AND P0, PT, R40.reuse, 0x4, PT ;  /* 0x000000042800780c */ /* 0x040fe40003f05270 */
[----:B------:R-:W-:Y:S01]  /*0820*/  SEL R17, R21, RZ, P3 ;  /* 0x000000ff15117207 */ /* 0x000fe20001800000 */
        /* <DEDUP_REMOVED lines=18> */
[----:B------:R-:W-:Y:S02]  /*0950*/  ISETP.NE.AND P1, PT, R40, 0xb, PT ;  /* 0x0000000b2800780c */ /* 0x000fe40003f25270 */
[----:B------:R-:W-:Y:S02]  /*0960*/  SEL R20, R29, R20, !P0 ;  /* 0x000000141d147207 */ /* 0x000fe40004000000 */
[----:B------:R-:W-:-:S02]  /*0970*/  ISETP.NE.AND P0, PT, R16, RZ, PT ;  /* 0x000000ff1000720c */ /* 0x000fc40003f05270 */
[----:B------:R-:W-:-:S05]  /*0980*/  SEL R20, R30, R20, !P1 ;  /* 0x000000141e147207 */ /* 0x000fca0004800000 */
[----:B------:R-:W-:-:S06]  /*0990*/  @P2 IMAD.IADD R21, R20, 0x1, R17 ;  /* 0x0000000114152824 */ /* 0x000fcc00078e0211 */
[----:B------:R-:W-:Y:S05]  /*09a0*/  @P0 BRA `(.L_x_96) ;  /* 0x0000000c00f00947 */ /* 0x000fea0003800000 */
[----:B------:R-:W0:Y:S01]  /*09b0*/  LDC.64 R16, c[0x0][0x390] ;  /* 0x0000e400ff107b82 */ /* 0x000e220000000a00 */
[----:B------:R-:W-:Y:S02]  /*09c0*/  IMAD.MOV.U32 R30, RZ, RZ, 0x65 ;  /* 0x00000065ff1e7424 */ /* 0x000fe400078e00ff */
[----:B------:R-:W-:-:S03]  /*09d0*/  IMAD.MOV.U32 R21, RZ, RZ, RZ ;  /* 0x000000ffff157224 */ /* 0x000fc600078e00ff */
[----:B0-----:R0:W-:Y:S01]  /*09e0*/  ST.E.64.STRONG.GPU desc[UR8][R16.64+0x100], R30 ;  /* 0x0001001e10007985 */ /* 0x0011e2000c10fb08 */
[----:B------:R-:W-:Y:S05]  /*09f0*/  BRA `(.L_x_96) ;  /* 0x0000000c00dc7947 */ /* 0x000fea0003800000 */
.L_x_95:
[----:B0-2---:R-:W-:Y:S02]  /*0a00*/  IADD3 R17, PT, PT, R34, R37, R36 ;  /* 0x0000002522117210 */ /* 0x005fe40007ffe024 */
[C---:B------:R-:W-:Y:S02]  /*0a10*/  ISETP.NE.AND P1, PT, R39.reuse, 0x1f, PT ;  /* 0x0000001f2700780c */ /* 0x040fe40003f25270 */
[----:B---3--:R-:W-:Y:S02]  /*0a20*/  IADD3 R17, PT, PT, R32, R35, R17 ;  /* 0x0000002320117210 */ /* 0x008fe40007ffe011 */
[----:B------:R-:W-:Y:S02]  /*0a30*/  ISETP.NE.AND P2, PT, R39, RZ, PT ;  /* 0x000000ff2700720c */ /* 0x000fe40003f45270 */
[----:B----4-:R-:W-:-:S04]  /*0a40*/  IADD3 R17, PT, PT, R18, R33, R17 ;  /* 0x0000002112117210 */ /* 0x010fc80007ffe011 */
        /* <DEDUP_REMOVED lines=56> */
[----:B------:R-:W-:-:S02]  /*0dd0*/  ISETP.GT.U32.AND P0, PT, R16, 0x1f, PT ;  /* 0x0000001f1000780c */ /* 0x000fc40003f04070 */
[----:B------:R-:W-:Y:S02]  /*0de0*/  SEL R20, R30, R20, !P1 ;  /* 0x000000141e147207 */ /* 0x000fe40004800000 */
[----:B------:R-:W-:-:S03]  /*0df0*/  ISETP.GE.U32.AND P1, PT, R16, 0x20, PT ;  /* 0x000000201000780c */ /* 0x000fc60003f26070 */
[----:B------:R-:W-:-:S05]  /*0e00*/  IMAD.IADD R20, R20, 0x1, R21 ;  /* 0x0000000114147824 */ /* 0x000fca00078e0215 */
[----:B------:R-:W-:Y:S01]  /*0e10*/  SEL R23, R17, R20, !P1 ;  /* 0x0000001411177207 */ /* 0x000fe20004800000 */
[----:B------:R-:W-:Y:S06]  /*0e20*/  @P0 BRA `(.L_x_97) ;  /* 0x0000000800a80947 */ /* 0x000fec0003800000 */
[----:B------:R-:W0:Y:S01]  /*0e30*/  LDC.64 R20, c[0x0][0x390] ;  /* 0x0000e400ff147b82 */ /* 0x000e220000000a00 */
[----:B------:R-:W-:Y:S02]  /*0e40*/  ISETP.NE.AND P1, PT, R16, RZ, PT ;  /* 0x000000ff1000720c */ /* 0x000fe40003f25270 */
[----:B------:R-:W-:-:S05]  /*0e50*/  LOP3.LUT R17, RZ, R16, RZ, 0x33, !PT ;  /* 0x00000010ff117212 */ /* 0x000fca00078e33ff */
[----:B------:R-:W-:-:S06]  /*0e60*/  IMAD.IADD R24, R42, 0x1, R17 ;  /* 0x000000012a187824 */ /* 0x000fcc00078e0211 */
        /* <DEDUP_REMOVED lines=11> */
.L_x_127:
[----:B------:R-:W-:Y:S05]  /*0f20*/  @!P0 BRA `(.L_x_99) ;  /* 0x0000000000748947 */ /* 0x000fea0003800000 */
[----:B------:R-:W-:-:S07]  /*0f30*/  IMAD.MOV.U32 R22, RZ, RZ, 0x3b8 ;  /* 0x000003b8ff167424 */ /* 0x000fce00078e00ff */
.L_x_101:
[----:B------:R-:W-:Y:S02]  /*0f40*/  VIADD R25, R22, 0x1 ;  /* 0x0000000116197836 */ /* 0x000fe40000000000 */
[----:B------:R-:W-:Y:S02]  /*0f50*/  IMAD R42, R42, 0x41a7, RZ ;  /* 0x000041a72a2a7824 */ /* 0x000fe400078e02ff */
[----:B------:R-:W0:Y:S01]  /*0f60*/  I2F.U32.RP R28, R25 ;  /* 0x00000019001c7306 */ /* 0x000e220000209000 */
[----:B------:R-:W-:Y:S01]  /*0f70*/  IMAD.MOV R29, RZ, RZ, -R25 ;  /* 0x000000ffff1d7224 */ /* 0x000fe200078e0a19 */
[----:B------:R-:W-:Y:S02]  /*0f80*/  ISETP.NE.U32.AND P2, PT, R25, RZ, PT ;  /* 0x000000ff1900720c */ /* 0x000fe40003f45070 */
[----:B------:R-:W-:-:S04]  /*0f90*/  LOP3.LUT R42, R42, 0x7fffffff, RZ, 0xc0, !PT ;  /* 0x7fffffff2a2a7812 */ /* 0x000fc800078ec0ff */
[----:B0-----:R-:W0:Y:S02]  /*0fa0*/  MUFU.RCP R28, R28 ;  /* 0x0000001c001c7308 */ /* 0x001e240000001000 */
[----:B0-----:R-:W-:-:S06]  /*0fb0*/  VIADD R20, R28, 0xffffffe ;  /* 0x0ffffffe1c147836 */ /* 0x001fcc0000000000 */
[----:B------:R0:W1:Y:S02]  /*0fc0*/  F2I.FTZ.U32.TRUNC.NTZ R21, R20 ;  /* 0x0000001400157305 */ /* 0x000064000021f000 */
[----:B0-----:R-:W-:Y:S02]  /*0fd0*/  IMAD.MOV.U32 R20, RZ, RZ, RZ ;  /* 0x000000ffff147224 */ /* 0x001fe400078e00ff */
[----:B-1----:R-:W-:-:S04]  /*0fe0*/  IMAD R29, R29, R21, RZ ;  /* 0x000000151d1d7224 */ /* 0x002fc800078e02ff */
[----:B------:R-:W-:-:S06]  /*0ff0*/  IMAD.HI.U32 R21, R21, R29, R20 ;  /* 0x0000001d15157227 */ /* 0x000fcc00078e0014 */
[----:B------:R-:W-:-:S04]  /*1000*/  IMAD.HI.U32 R21, R21, R42, RZ ;  /* 0x0000002a15157227 */ /* 0x000fc800078e00ff */
[----:B------:R-:W-:-:S04]  /*1010*/  IMAD.MOV R21, RZ, RZ, -R21 ;  /* 0x000000ffff157224 */ /* 0x000fc800078e0a15 */
[----:B------:R-:W-:-:S05]  /*1020*/  IMAD R28, R25, R21, R42 ;  /* 0x00000015191c7224 */ /* 0x000fca00078e022a */
[----:B------:R-:W-:-:S13]  /*1030*/  ISETP.GE.U32.AND P0, PT, R28, R25, PT ;  /* 0x000000191c00720c */ /* 0x000fda0003f06070 */
[----:B------:R-:W-:-:S05]  /*1040*/  @P0 IMAD.IADD R28, R28, 0x1, -R25 ;  /* 0x000000011c1c0824 */ /* 0x000fca00078e0a19 */
[----:B------:R-:W-:-:S13]  /*1050*/  ISETP.GE.U32.AND P0, PT, R28, R25, PT ;  /* 0x000000191c00720c */ /* 0x000fda0003f06070 */
[----:B------:R-:W-:Y:S01]  /*1060*/  @P0 IMAD.IADD R28, R28, 0x1, -R25 ;  /* 0x000000011c1c0824 */ /* 0x000fe200078e0a19 */
[----:B------:R-:W-:-:S04]  /*1070*/  @!P2 LOP3.LUT R28, RZ, R25, RZ, 0x33, !PT ;  /* 0x00000019ff1ca212 */ /* 0x000fc800078e33ff */
[----:B------:R-:W-:Y:S05]  /*1080*/  NANOSLEEP R28 ;  /* 0x0000001c0000735d */ /* 0x000fea0003800000 */
[----:B------:R-:W2:Y:S01]  /*1090*/  LD.E.64.STRONG.GPU R28, desc[UR8][R16.64+0x100] ;  /* 0x00010008101c7980 */ /* 0x000ea2000c10fb00 */
[----:B------:R-:W-:Y:S01]  /*10a0*/  UMOV UR5, 0xffffffff ;  /* 0xffffffff00057882 */ /* 0x000fe20000000000 */
[----:B------:R-:W-:Y:S02]  /*10b0*/  SHF.R.U32.HI R22, RZ, 0x1, R22 ;  /* 0x00000001ff167819 */ /* 0x000fe40000011616 */
[----:B--2---:R-:W-:Y:S01]  /*10c0*/  ISETP.NE.AND P0, PT, R28, 0x63, PT ;  /* 0x000000631c00780c */ /* 0x004fe20003f05270 */
[----:B------:R-:W-:-:S12]  /*10d0*/  BRA.DIV UR5, `(.L_x_100) ;  /* 0x00000036051c7947 */ /* 0x000fd8000b800000 */
[----:B------:R-:W-:-:S13]  /*10e0*/  VOTE.ANY P0, !P0 ;  /* 0x0000000000ff7806 */ /* 0x000fda0004000100 */
.L_x_130:
[----:B------:R-:W-:Y:S05]  /*10f0*/  @P0 BRA `(.L_x_101) ;  /* 0xfffffffc00900947 */ /* 0x000fea000383ffff */
.L_x_99:
[----:B------:R-:W-:Y:S01]  /*1100*/  UMOV UR5, 0xffffffff ;  /* 0xffffffff00057882 */ /* 0x000fe20000000000 */
[----:B------:R-:W-:Y:S02]  /*1110*/  ISETP.NE.AND P0, PT, R28, 0x65, PT ;  /* 0x000000651c00780c */ /* 0x000fe40003f05270 */
[----:B------:R-:W-:Y:S11]  /*1120*/  BRA.DIV UR5, `(.L_x_102) ;  /* 0x0000003605287947 */ /* 0x000ff6000b800000 */
[----:B------:R-:W0:Y:S01]  /*1130*/  S2R R25, SR_GEMASK ;  /* 0x0000000000197919 */ /* 0x000e220000003c00 */
[----:B------:R-:W-:Y:S01]  /*1140*/  VOTE.ANY R21, PT, !P0 ;  /* 0x0000000000157806 */ /* 0x000fe200040e0100 */
        /* <DEDUP_REMOVED lines=10> */
[----:B0-----:R-:W-:Y:S02]  /*11f0*/  IADD3 R44, P3, PT, R16, 0x100, RZ ;  /* 0x00000100102c7810 */ /* 0x001fe40007f7e0ff */
[----:B-1----:R-:W-:Y:S02]  /*1200*/  SEL R22, R22, RZ, !P0 ;  /* 0x000000ff16167207 */ /* 0x002fe40004000000 */
[----:B------:R-:W-:-:S03]  /*1210*/  ISETP.GT.AND P0, PT, R41, R48, PT ;  /* 0x000000302900720c */ /* 0x000fc60003f04270 */
[----:B------:R-:W-:-:S05]  /*1220*/  IMAD.IADD R43, R22, 0x1, R29 ;  /* 0x00000001162b7824 */ /* 0x000fca00078e021d */
[----:B------:R-:W0:Y:S02]  /*1230*/  SHFL.DOWN PT, R22, R43, 0x2, R48 ;  /* 0x084000002b167989 */ /* 0x000e2400000e0030 */
[----:B0-----:R-:W-:Y:S02]  /*1240*/  SEL R22, R22, RZ, !P0 ;  /* 0x000000ff16167207 */ /* 0x001fe40004000000 */
[----:B------:R-:W-:-:S03]  /*1250*/  ISETP.GT.AND P0, PT, R40, R48, PT ;  /* 0x000000302800720c */ /* 0x000fc60003f04270 */
[----:B------:R-:W-:Y:S02]  /*1260*/  IMAD.IADD R45, R43, 0x1, R22 ;  /* 0x000000012b2d7824 */ /* 0x000fe400078e0216 */
[----:B------:R-:W-:-:S03]  /*1270*/  VIADD R43, R39, 0x10 ;  /* 0x00000010272b7836 */ /* 0x000fc60000000000 */
[----:B------:R-:W0:Y:S02]  /*1280*/  SHFL.DOWN PT, R22, R45, 0x4, R48 ;  /* 0x088000002d167989 */ /* 0x000e2400000e0030 */
[-C--:B------:R-:W-:Y:S02]  /*1290*/  ISETP.GT.AND P2, PT, R43, R48.reuse, PT ;  /* 0x000000302b00720c */ /* 0x080fe40003f44270 */
[----:B0-----:R-:W-:Y:S02]  /*12a0*/  SEL R22, R22, RZ, !P0 ;  /* 0x000000ff16167207 */ /* 0x001fe40004000000 */
[----:B------:R-:W-:-:S03]  /*12b0*/  ISETP.GT.AND P0, PT, R30, R48, PT ;  /* 0x000000301e00720c */ /* 0x000fc60003f04270 */
[----:B------:R-:W-:Y:S02]  /*12c0*/  IMAD.IADD R29, R45, 0x1, R22 ;  /* 0x000000012d1d7824 */ /* 0x000fe400078e0216 */
[----:B------:R-:W-:-:S03]  /*12d0*/  IMAD.X R45, RZ, RZ, R17, P3 ;  /* 0x000000ffff2d7224 */ /* 0x000fc600018e0611 */
[----:B------:R-:W0:Y:S02]  /*12e0*/  SHFL.DOWN PT, R22, R29, 0x8, R48 ;  /* 0x090000001d167989 */ /* 0x000e2400000e0030 */
[----:B0-----:R-:W-:Y:S02]  /*12f0*/  SEL R22, R22, RZ, !P0 ;  /* 0x000000ff16167207 */ /* 0x001fe40004000000 */
[----:B------:R-:W-:-:S03]  /*1300*/  ISETP.NE.AND P0, PT, R28, 0x65, PT ;  /* 0x000000651c00780c */ /* 0x000fc60003f05270 */
[----:B------:R-:W-:-:S05]  /*1310*/  IMAD.IADD R47, R29, 0x1, R22 ;  /* 0x000000011d2f7824 */ /* 0x000fca00078e0216 */
[----:B------:R-:W0:Y:S05]  /*1320*/  SHFL.DOWN PT, R22, R47, 0x10, R48 ;  /* 0x0a0000002f167989 */ /* 0x000e2a00000e0030 */
[----:B------:R-:W-:Y:S02]  /*1330*/  VOTE.ALL P0, P0 ;  /* 0x0000000000ff7806 */ /* 0x000fe40000000000 */
[----:B0-----:R-:W-:-:S05]  /*1340*/  SEL R22, R22, RZ, !P2 ;  /* 0x000000ff16167207 */ /* 0x001fca0005000000 */
[----:B------:R-:W-:-:S07]  /*1350*/  IMAD.IADD R46, R47, 0x1, R22 ;  /* 0x000000012f2e7824 */ /* 0x000fce00078e0216 */
.L_x_139:
[----:B------:R-:W-:Y:S05]  /*1360*/  @!P0 BRA `(.L_x_103) ;  /* 0x00000004001c8947 */ /* 0x000fea0003800000 */
[----:B------:R-:W-:-:S07]  /*1370*/  IMAD.MOV.U32 R47, RZ, RZ, 0x3b8 ;  /* 0x000003b8ff2f7424 */ /* 0x000fce00078e00ff */
.L_x_109:
        /* <DEDUP_REMOVED lines=8> */
.L_x_142:
[----:B------:R-:W-:Y:S05]  /*1400*/  @!P0 BRA `(.L_x_105) ;  /* 0x0000000000748947 */ /* 0x000fea0003800000 */
[----:B------:R-:W-:-:S07]  /*1410*/  IMAD.MOV.U32 R22, RZ, RZ, R47 ;  /* 0x000000ffff167224 */ /* 0x000fce00078e002f */
.L_x_107:
        /* <DEDUP_REMOVED lines=27> */
.L_x_145:
[----:B------:R-:W-:Y:S05]  /*15d0*/  @P0 BRA `(.L_x_107) ;  /* 0xfffffffc00900947 */ /* 0x000fea000383ffff */
.L_x_105:
[----:B------:R-:W-:Y:S01]  /*15e0*/  UMOV UR5, 0xffffffff ;  /* 0xffffffff00057882 */ /* 0x000fe20000000000 */
[----:B------:R-:W-:Y:S02]  /*15f0*/  ISETP.NE.AND P0, PT, R28, 0x65, PT ;  /* 0x000000651c00780c */ /* 0x000fe40003f05270 */
[----:B------:R-:W-:Y:S11]  /*1600*/  BRA.DIV UR5, `(.L_x_108) ;  /* 0x0000003605387947 */ /* 0x000ff6000b800000 */
[----:B------:R-:W-:Y:S01]  /*1610*/  VOTE.ANY R21, PT, !P0 ;  /* 0x0000000000157806 */ /* 0x000fe200040e0100 */
[----:B------:R-:W-:-:S03]  /*1620*/  VIADD R24, R24, 0xffffffe0 ;  /* 0xffffffe018187836 */ /* 0x000fc60000000000 */
[----:B------:R-:W-:-:S05]  /*1630*/  LOP3.LUT R21, R21, 0x80000000, R25, 0xec, !PT ;  /* 0x8000000015157812 */ /* 0x000fca00078eec19 */
[----:B------:R-:W-:-:S05]  /*1640*/  VIADD R16, R21, 0xffffffff ;  /* 0xffffffff15107836 */ /* 0x000fca0000000000 */
[----:B------:R-:W-:-:S04]  /*1650*/  LOP3.LUT R16, R21, R16, RZ, 0xc, !PT ;  /* 0x0000001015107212 */ /* 0x000fc800078e0cff */
        /* <DEDUP_REMOVED lines=23> */
.L_x_154:
[----:B------:R-:W-:Y:S05]  /*17d0*/  @P0 BRA `(.L_x_109) ;  /* 0xfffffff800e80947 */ /* 0x000fea000383ffff */
.L_x_103:
        /* <DEDUP_REMOVED lines=8> */
[----:B0-----:R-:W-:-:S05]  /*1860*/  @!P1 LEA R16, R17, R16, 0x18 ;  /* 0x0000001011109211 */ /* 0x001fca00078ec0ff */
[----:B------:R1:W-:Y:S04]  /*1870*/  @!P1 STS [R16+0x8], R31 ;  /* 0x0000081f10009388 */ /* 0x0003e80000000800 */
[----:B------:R1:W-:Y:S01]  /*1880*/  @!P1 STS [R16+0x4], R46 ;  /* 0x0000042e10009388 */ /* 0x0003e20000000800 */
[----:B--2---:R-:W-:Y:S01]  /*1890*/  @!P0 LEA R21, R21, R20, 0x18 ;  /* 0x0000001415158211 */ /* 0x004fe200078ec0ff */
[----:B------:R-:W-:Y:S02]  /*18a0*/  IMAD.MOV.U32 R20, RZ, RZ, R23 ;  /* 0x000000ffff147224 */ /* 0x000fe400078e0017 */
[----:B------:R-:W-:Y:S02]  /*18b0*/  @!P0 IMAD.MOV.U32 R20, RZ, RZ, R46 ;  /* 0x000000ffff148224 */ /* 0x000fe400078e002e */
[----:B------:R1:W-:Y:S05]  /*18c0*/  @!P0 STS [R21+0x4c], R46 ;  /* 0x00004c2e15008388 */ /* 0x0003ea0000000800 */
.L_x_97:
[----:B------:R-:W-:Y:S05]  /*18d0*/  WARPSYNC.ALL ;  /* 0x0000000000007948 */ /* 0x000fea0003800000 */
[----:B------:R-:W0:Y:S08]  /*18e0*/  S2UR UR6, SR_CgaCtaId ;  /* 0x00000000000679c3 */ /* 0x000e300000008800 */
[----:B------:R-:W-:Y:S06]  /*18f0*/  BAR.SYNC.DEFER_BLOCKING 0x0 ;  /* 0x0000000000007b1d */ /* 0x000fec0000010000 */
[----:B------:R-:W-:Y:S01]  /*1900*/  UMOV UR5, 0x400 ;  /* 0x0000040000057882 */ /* 0x000fe20000000000 */
[----:B------:R-:W2:Y:S01]  /*1910*/  S2R R17, SR_TID.X ;  /* 0x0000000000117919 */ /* 0x000ea20000002100 */
[----:B0-----:R-:W-:-:S09]  /*1920*/  ULEA UR5, UR6, UR5, 0x18 ;  /* 0x0000000506057291 */ /* 0x001fd2000f8ec0ff */
[----:B-1----:R-:W0:Y:S01]  /*1930*/  LDS R16, [UR5+0x4c] ;  /* 0x00004c05ff107984 */ /* 0x002e220008000800 */
[----:B--2---:R-:W-:-:S04]  /*1940*/  ISETP.NE.AND P0, PT, R17, RZ, PT ;  /* 0x000000ff1100720c */ /* 0x004fc80003f05270 */
[----:B0-----:R-:W-:-:S05]  /*1950*/  SEL R21, R16, RZ, P0 ;  /* 0x000000ff10157207 */ /* 0x001fca0000000000 */
[----:B------:R-:W-:-:S07]  /*1960*/  IMAD.IADD R21, R21, 0x1, R20 ;  /* 0x0000000115157824 */ /* 0x000fce00078e0214 */
.L_x_96:
[----:B------:R-:W-:Y:S05]  /*1970*/  BSYNC.RECONVERGENT B0 ;  /* 0x0000000000007941 */ /* 0x000fea0003800200 */
.L_x_94:
[----:B------:R-:W-:Y:S01]  /*1980*/  IMAD.IADD R36, R36, 0x1, R21 ;  /* 0x0000000124247824 */ /* 0x000fe200078e0215 */
[----:B0-----:R-:W0:Y:S01]  /*1990*/  S2R R16, SR_TID.X ;  /* 0x0000000000107919 */ /* 0x001e220000002100 */
[----:B------:R-:W1:Y:S01]  /*19a0*/  S2UR UR6, SR_CgaCtaId ;  /* 0x00000000000679c3 */ /* 0x000e620000008800 */
[----:B------:R-:W-:Y:S01]  /*19b0*/  UMOV UR5, 0x400 ;  /* 0x0000040000057882 */ /* 0x000fe20000000000 */
[----:B------:R-:W-:Y:S01]  /*19c0*/  IMAD.IADD R37, R37, 0x1, R36 ;  /* 0x0000000125257824 */ /* 0x000fe200078e0224 */
[----:B------:R-:W2:Y:S03]  /*19d0*/  S2R R17, SR_LANEID ;  /* 0x0000000000117919 */ /* 0x000ea60000000000 */
[----:B------:R-:W-:Y:S02]  /*19e0*/  IMAD.IADD R34, R34, 0x1, R37 ;  /* 0x0000000122227824 */ /* 0x000fe400078e0225 */
[----:B------:R-:W-:Y:S02]  /*19f0*/  BAR.SYNC.DEFER_BLOCKING 0x0 ;  /* 0x0000000000007b1d */ /* 0x000fe40000010000 */
[----:B------:R-:W-:-:S04]  /*1a00*/  IMAD.IADD R35, R35, 0x1, R34 ;  /* 0x0000000123237824 */ /* 0x000fc800078e0222 */
[----:B------:R-:W-:-:S04]  /*1a10*/  IMAD.IADD R32, R32, 0x1, R35 ;  /* 0x0000000120207824 */ /* 0x000fc800078e0223 */
[----:B------:R-:W-:-:S04]  /*1a20*/  IMAD.IADD R33, R33, 0x1, R32 ;  /* 0x0000000121217824 */ /* 0x000fc800078e0220 */
[----:B------:R-:W-:Y:S01]  /*1a30*/  IMAD.IADD R18, R18, 0x1, R33 ;  /* 0x0000000112127824 */ /* 0x000fe200078e0221 */
[----:B-1----:R-:W-:-:S03]  /*1a40*/  ULEA UR5, UR6, UR5, 0x18 ;  /* 0x0000000506057291 */ /* 0x002fc6000f8ec0ff */
[----:B------:R-:W-:Y:S01]  /*1a50*/  IMAD.IADD R19, R19, 0x1, R18 ;  /* 0x0000000113137824 */ /* 0x000fe200078e0212 */
[----:B------:R-:W1:Y:S03]  /*1a60*/  LDCU.64 UR6, c[0x0][0x388] ;  /* 0x00007100ff0677ac */ /* 0x000e660008000a00 */
[----:B------:R-:W-:Y:S01]  /*1a70*/  IMAD.IADD R14, R14, 0x1, R19 ;  /* 0x000000010e0e7824 */ /* 0x000fe200078e0213 */
[----:B0-----:R-:W-:-:S03]  /*1a80*/  SHF.R.U32.HI R16, RZ, 0x5, R16 ;  /* 0x00000005ff107819 */ /* 0x001fc60000011610 */
[----:B------:R-:W-:Y:S02]  /*1a90*/  IMAD.IADD R15, R15, 0x1, R14 ;  /* 0x000000010f0f7824 */ /* 0x000fe400078e020e */
[----:B--2---:R-:W-:Y:S02]  /*1aa0*/  IMAD R16, R16, 0x2c0, R17 ;  /* 0x000002c010107824 */ /* 0x004fe400078e0211 */
[----:B------:R-:W-:-:S03]  /*1ab0*/  IMAD.IADD R12, R12, 0x1, R15 ;  /* 0x000000010c0c7824 */ /* 0x000fc600078e020f */
[----:B------:R-:W-:Y:S01]  /*1ac0*/  LEA R16, R16, UR5, 0x2 ;  /* 0x0000000510107c11 */ /* 0x000fe2000f8e10ff */
[----:B------:R-:W-:Y:S01]  /*1ad0*/  IMAD.IADD R13, R13, 0x1, R12 ;  /* 0x000000010d0d7824 */ /* 0x000fe200078e020c */
[----:B-1----:R-:W-:-:S03]  /*1ae0*/  IADD3 R38, P0, PT, R38, UR6, RZ ;  /* 0x0000000626267c10 */ /* 0x002fc6000ff1e0ff */
[----:B------:R-:W-:Y:S02]  /*1af0*/  IMAD.IADD R10, R10, 0x1, R13 ;  /* 0x000000010a0a7824 */ /* 0x000fe400078e020d */
[----:B------:R-:W-:Y:S01]  /*1b00*/  IMAD R20, R17, 0x54, R16 ;  /* 0x0000005411147824 */ /* 0x000fe200078e0210 */
[----:B------:R-:W-:Y:S01]  /*1b10*/  IADD3.X R39, PT, PT, R0, UR7, RZ, P0, !PT ;  /* 0x0000000700277c10 */ /* 0x000fe200087fe4ff */
[----:B------:R-:W-:-:S03]  /*1b20*/  IMAD.IADD R11, R11, 0x1, R10 ;  /* 0x000000010b0b7824 */ /* 0x000fc600078e020a */
[----:B------:R-:W-:Y:S01]  /*1b30*/  STS.64 [R20], R36 ;  /* 0x0000002414007388 */ /* 0x000fe20000000a00 */
[----:B------:R-:W-:-:S03]  /*1b40*/  IMAD.IADD R8, R8, 0x1, R11 ;  /* 0x0000000108087824 */ /* 0x000fc600078e020b */
[----:B------:R-:W-:Y:S01]  /*1b50*/  STS.64 [R20+0x8], R34 ;  /* 0x0000082214007388 */ /* 0x000fe20000000a00 */
        /* <DEDUP_REMOVED lines=13> */
[----:B------:R-:W-:Y:S04]  /*1c30*/  STS.64 [R20+0x40], R6 ;  /* 0x0000400614007388 */ /* 0x000fe80000000a00 */
[----:B------:R-:W-:Y:S04]  /*1c40*/  STS.64 [R20+0x48], R4 ;  /* 0x0000480414007388 */ /* 0x000fe80000000a00 */
[----:B------:R-:W-:Y:S01]  /*1c50*/  STS.64 [R20+0x50], R2 ;  /* 0x0000500214007388 */ /* 0x000fe20000000a00 */
        /* <DEDUP_REMOVED lines=46> */
.L_x_93:
[----:B------:R-:W-:-:S13]  /*1f40*/  ISETP.NE.AND P0, PT, R0, RZ, PT ;  /* 0x000000ff0000720c */ /* 0x000fda0003f05270 */
[----:B------:R-:W-:Y:S05]  /*1f50*/  @!P0 EXIT ;  /* 0x000000000000894d */ /* 0x000fea0003800000 */
[----:B------:R-:W0:Y:S02]  /*1f60*/  LDC.64 R4, c[0x0][0x380] ;  /* 0x0000e000ff047b82 */ /* 0x000e240000000a00 */
[----:B0-----:R-:W-:-:S05]  /*1f70*/  IMAD.WIDE.U32 R4, R3, 0x4, R4 ;  /* 0x0000000403047825 */ /* 0x001fca00078e0004 */
[----:B------:R0:W2:Y:S01]  /*1f80*/  LDG.E R6, desc[UR8][R4.64] ;  /* 0x0000000804067981 */ /* 0x0000a2000c1e1900 */
[----:B------:R-:W1:Y:S02]  /*1f90*/  S2R R2, SR_TID.X ;  /* 0x0000000000027919 */ /* 0x000e640000002100 */
[C---:B-1----:R-:W-:Y:S02]  /*1fa0*/  LOP3.LUT R3, R2.reuse, 0x1f, RZ, 0xc0, !PT ;  /* 0x0000001f02037812 */ /* 0x042fe400078ec0ff */
[----:B------:R-:W-:-:S05]  /*1fb0*/  LOP3.LUT R8, R2, 0x3e0, RZ, 0xc0, !PT ;  /* 0x000003e002087812 */ /* 0x000fca00078ec0ff */
[----:B------:R-:W-:-:S04]  /*1fc0*/  IMAD R3, R8, 0x16, R3 ;  /* 0x0000001608037824 */ /* 0x000fc800078e0203 */
[C---:B------:R-:W-:Y:S01]  /*1fd0*/  VIADD R7, R3.reuse, 0x20 ;  /* 0x0000002003077836 */ /* 0x040fe20000000000 */
[C---:B------:R-:W-:Y:S01]  /*1fe0*/  ISETP.GE.U32.AND P6, PT, R3.reuse, R0, PT ;  /* 0x000000000300720c */ /* 0x040fe20003fc6070 */
[C---:B------:R-:W-:Y:S01]  /*1ff0*/  VIADD R9, R3.reuse, 0x40 ;  /* 0x0000004003097836 */ /* 0x040fe20000000000 */
[C---:B0-----:R-:W-:Y:S01]  /*2000*/  LEA R4, P1, R3.reuse, R4, 0x2 ;  /* 0x0000000403047211 */ /* 0x041fe200078210ff */
[----:B------:R-:W-:Y:S01]  /*2010*/  VIADD R11, R3, 0x60 ;  /* 0x00000060030b7836 */ /* 0x000fe20000000000 */
[-C--:B------:R-:W-:Y:S01]  /*2020*/  ISETP.GE.U32.AND P5, PT, R7, R0.reuse, PT ;  /* 0x000000000700720c */ /* 0x080fe20003fa6070 */
[----:B------:R-:W-:Y:S01]  /*2030*/  VIADD R7, R3, 0x80 ;  /* 0x0000008003077836 */ /* 0x000fe20000000000 */
[-C--:B------:R-:W-:Y:S01]  /*2040*/  ISETP.GE.U32.AND P0, PT, R9, R0.reuse, PT ;  /* 0x000000000900720c */ /* 0x080fe20003f06070 */
[----:B------:R-:W-:Y:S01]  /*2050*/  IMAD.X R5, RZ, RZ, R5, P1 ;  /* 0x000000ffff057224 */ /* 0x000fe200008e0605 */
[-C--:B------:R-:W-:Y:S01]  /*2060*/  ISETP.GE.U32.AND P4, PT, R11, R0.reuse, PT ;  /* 0x000000000b00720c */ /* 0x080fe20003f86070 */
[----:B------:R-:W-:Y:S01]  /*2070*/  VIADD R9, R3, 0xa0 ;  /* 0x000000a003097836 */ /* 0x000fe20000000000 */
[----:B------:R-:W-:Y:S01]  /*2080*/  ISETP.GE.U32.AND P3, PT, R7, R0, PT ;  /* 0x000000000700720c */ /* 0x000fe20003f66070 */
[----:B------:R-:W-:-:S03]  /*2090*/  VIADD R7, R3, 0xc0 ;  /* 0x000000c003077836 */ /* 0x000fc60000000000 */
[-C--:B------:R-:W-:Y:S01]  /*20a0*/  ISETP.GE.U32.AND P2, PT, R9, R0.reuse, PT ;  /* 0x000000000900720c */ /* 0x080fe20003f46070 */
[----:B------:R-:W-:Y:S01]  /*20b0*/  VIADD R9, R3, 0x100 ;  /* 0x0000010003097836 */ /* 0x000fe20000000000 */
[-C--:B------:R-:W-:Y:S01]  /*20c0*/  ISETP.GE.U32.AND P1, PT, R7, R0.reuse, PT ;  /* 0x000000000700720c */ /* 0x080fe20003f26070 */
[C---:B------:R-:W-:Y:S02]  /*20d0*/  VIADD R7, R3.reuse, 0xe0 ;  /* 0x000000e003077836 */ /* 0x040fe40000000000 */
[----:B------:R-:W-:Y:S02]  /*20e0*/  VIADD R39, R3, 0x260 ;  /* 0x0000026003277836 */ /* 0x000fe40000000000 */
[----:B--2---:R-:W-:Y:S02]  /*20f0*/  IMAD.MOV.U32 R16, RZ, RZ, R6 ;  /* 0x000000ffff107224 */ /* 0x004fe400078e0006 */
[----:B------:R-:W2:Y:S01]  /*2100*/  @!P6 LDG.E R6, desc[UR8][R4.64] ;  /* 0x000000080406e981 */ /* 0x000ea2000c1e1900 */
[----:B------:R-:W-:Y:S01]  /*2110*/  ISETP.GE.U32.AND P6, PT, R7, R0, PT ;  /* 0x000000000700720c */ /* 0x000fe20003fc6070 */
[----:B------:R-:W-:-:S02]  /*2120*/  IMAD.MOV.U32 R10, RZ, RZ, R16 ;  /* 0x000000ffff0a7224 */ /* 0x000fc400078e0010 */
[----:B------:R-:W-:Y:S02]  /*2130*/  VIADD R7, R3, 0x120 ;  /* 0x0000012003077836 */ /* 0x000fe40000000000 */
[--C-:B------:R-:W-:Y:S02]  /*2140*/  IMAD.MOV.U32 R12, RZ, RZ, R16.reuse ;  /* 0x000000ffff0c7224 */ /* 0x100fe400078e0010 */
[----:B------:R-:W3:Y:S01]  /*2150*/  @!P0 LDG.E R10, desc[UR8][R4.64+0x100] ;  /* 0x00010008040a8981 */ /* 0x000ee2000c1e1900 */
[-C--:B------:R-:W-:Y:S01]  /*2160*/  ISETP.GE.U32.AND P0, PT, R7, R0.reuse, PT ;  /* 0x000000000700720c */ /* 0x080fe20003f06070 */
[----:B------:R-:W-:Y:S02]  /*2170*/  VIADD R7, R3, 0x140 ;  /* 0x0000014003077836 */ /* 0x000fe40000000000 */
[--C-:B------:R-:W-:Y:S01]  /*2180*/  IMAD.MOV.U32 R8, RZ, RZ, R16.reuse ;  /* 0x000000ffff087224 */ /* 0x100fe200078e0010 */
[----:B------:R-:W4:Y:S01]  /*2190*/  @!P4 LDG.E R12, desc[UR8][R4.64+0x180] ;  /* 0x00018008040cc981 */ /* 0x000f22000c1e1900 */
[----:B------:R-:W-:Y:S01]  /*21a0*/  IMAD.MOV.U32 R18, RZ, RZ, R16 ;  /* 0x000000ffff127224 */ /* 0x000fe200078e0010 */
[----:B------:R-:W-:Y:S01]  /*21b0*/  ISETP.GE.U32.AND P4, PT, R7, R0, PT ;  /* 0x000000000700720c */ /* 0x000fe20003f86070 */
[----:B------:R-:W-:-:S02]  /*21c0*/  VIADD R7, R3, 0x180 ;  /* 0x0000018003077836 */ /* 0x000fc40000000000 */
[----:B------:R-:W5:Y:S01]  /*21d0*/  @!P5 LDG.E R8, desc[UR8][R4.64+0x80] ;  /* 0x000080080408d981 */ /* 0x000f62000c1e1900 */
[-C--:B------:R-:W-:Y:S01]  /*21e0*/  ISETP.GE.U32.AND P5, PT, R9, R0.reuse, PT ;  /* 0x000000000900720c */ /* 0x080fe20003fa6070 */
[--C-:B------:R-:W-:Y:S02]  /*21f0*/  IMAD.MOV.U32 R20, RZ, RZ, R16.reuse ;  /* 0x000000ffff147224 */ /* 0x100fe400078e0010 */
[----:B------:R-:W5:Y:S01]  /*2200*/  @!P2 LDG.E R18, desc[UR8][R4.64+0x280] ;  /* 0x000280080412a981 */ /* 0x000f62000c1e1900 */
[-C--:B------:R-:W-:Y:S01]  /*2210*/  ISETP.GE.U32.AND P2, PT, R7, R0.reuse, PT ;  /* 0x000000000700720c */ /* 0x080fe20003f46070 */
[C---:B------:R-:W-:Y:S02]  /*2220*/  VIADD R7, R3.reuse, 0x1a0 ;  /* 0x000001a003077836 */ /* 0x040fe40000000000 */
[--C-:B------:R-:W-:Y:S01]  /*2230*/  IMAD.MOV.U32 R14, RZ, RZ, R16.reuse ;  /* 0x000000ffff0e7224 */ /* 0x100fe200078e0010 */
[----:B------:R-:W5:Y:S01]  /*2240*/  @!P1 LDG.E R20, desc[UR8][R4.64+0x300] ;  /* 0x0003000804149981 */ /* 0x000f62000c1e1900 */
[----:B------:R-:W-:Y:S01]  /*2250*/  VIADD R9, R3, 0x160 ;  /* 0x0000016003097836 */ /* 0x000fe20000000000 */
[----:B------:R-:W-:Y:S01]  /*2260*/  ISETP.GE.U32.AND P1, PT, R7, R0, PT ;  /* 0x000000000700720c */ /* 0x000fe20003f26070 */
[----:B------:R-:W-:-:S02]  /*2270*/  IMAD.MOV.U32 R24, RZ, RZ, R16 ;  /* 0x000000ffff187224 */ /* 0x000fc400078e0010 */
[----:B------:R-:W-:Y:S01]  /*2280*/  VIADD R7, R3, 0x1e0 ;  /* 0x000001e003077836 */ /* 0x000fe20000000000 */
        /* <DEDUP_REMOVED lines=17> */
[----:B------:R-:W-:Y:S02]  /*23a0*/  VIADD R7, R3, 0x280 ;  /* 0x0000028003077836 */ /* 0x000fe40000000000 */
[--C-:B------:R-:W-:Y:S01]  /*23b0*/  IMAD.MOV.U32 R28, RZ, RZ, R16.reuse ;  /* 0x000000ffff1c7224 */ /* 0x100fe200078e0010 */
[----:B------:R-:W5:Y:S01]  /*23c0*/  @!P2 LDG.E R32, desc[UR8][R4.64+0x600] ;  /* 0x000600080420a981 */ /* 0x000f62000c1e1900 */
[--C-:B------:R-:W-:Y:S01]  /*23d0*/  IMAD.MOV.U32 R34, RZ, RZ, R16.reuse ;  /* 0x000000ffff227224 */ /* 0x100fe200078e0010 */
[----:B------:R-:W-:Y:S01]  /*23e0*/  ISETP.GE.U32.AND P2, PT, R7, R0, PT ;  /* 0x000000000700720c */ /* 0x000fe20003f46070 */
[----:B------:R-:W-:-:S02]  /*23f0*/  IMAD.MOV.U32 R36, RZ, RZ, R16 ;  /* 0x000000ffff247224 */ /* 0x000fc400078e0010 */
[C---:B------:R-:W-:Y:S01]  /*2400*/  VIADD R9, R3.reuse, 0x220 ;  /* 0x0000022003097836 */ /* 0x040fe20000000000 */
[----:B------:R-:W5:Y:S01]  /*2410*/  @!P4 LDG.E R28, desc[UR8][R4.64+0x500] ;  /* 0x00050008041cc981 */ /* 0x000f62000c1e1900 */
[----:B------:R-:W-:-:S03]  /*2420*/  VIADD R7, R3, 0x2a0 ;  /* 0x000002a003077836 */ /* 0x000fc60000000000 */
[----:B------:R-:W5:Y:S01]  /*2430*/  @!P1 LDG.E R34, desc[UR8][R4.64+0x680] ;  /* 0x0006800804229981 */ /* 0x000f62000c1e1900 */
[-C--:B------:R-:W-:Y:S02]  /*2440*/  ISETP.GE.U32.AND P4, PT, R9, R0.reuse, PT ;  /* 0x000000000900720c */ /* 0x080fe40003f86070 */
[-C--:B------:R-:W-:Y:S01]  /*2450*/  ISETP.GE.U32.AND P1, PT, R39, R0.reuse, PT ;  /* 0x000000002700720c */ /* 0x080fe20003f26070 */
[----:B------:R-:W5:Y:S01]  /*2460*/  @!P6 LDG.E R36, desc[UR8][R4.64+0x700] ;  /* 0x000700080424e981 */ /* 0x000f62000c1e1900 */
[----:B------:R-:W-:Y:S01]  /*2470*/  ISETP.GE.U32.AND P6, PT, R7, R0, PT ;  /* 0x000000000700720c */ /* 0x000fe20003fc6070 */
        /* <DEDUP_REMOVED lines=16> */
[----:B------:R-:W-:Y:S01]  /*2580*/  UMOV UR4, 0x400 ;  /* 0x0000040000047882 */ /* 0x000fe20000000000 */
[----:B------:R-:W-:Y:S01]  /*2590*/  ISETP.NE.AND P0, PT, R42, RZ, PT ;  /* 0x000000ff2a00720c */ /* 0x000fe20003f05270 */
[----:B-1----:R-:W-:-:S02]  /*25a0*/  ULEA UR4, UR5, UR4, 0x18 ;  /* 0x0000000405047291 */ /* 0x002fc4000f8ec0ff */
[----:B0-----:R-:W-:-:S05]  /*25b0*/  IMAD R41, R43, 0x2c0, R38 ;  /* 0x000002c02b297824 */ /* 0x001fca00078e0226 */
        /* <DEDUP_REMOVED lines=39> */
[----:B------:R-:W-:Y:S02]  /*2830*/  ISETP.NE.AND P1, PT, R38, 0x1f, PT ;  /* 0x0000001f2600780c */ /* 0x000fe40003f25270 */
[----:B---3--:R-:W-:Y:S02]  /*2840*/  IADD3 R16, PT, PT, R8, R7, R16 ;  /* 0x0000000708107210 */ /* 0x008fe40007ffe010 */
[----:B------:R-:W-:Y:S02]  /*2850*/  ISETP.NE.AND P2, PT, R43, 0xb, PT ;  /* 0x0000000b2b00780c */ /* 0x000fe40003f45270 */
[----:B----4-:R-:W-:Y:S02]  /*2860*/  IADD3 R16, PT, PT, R10, R9, R16 ;  /* 0x000000090a107210 */ /* 0x010fe40007ffe010 */
[----:B------:R-:W-:-:S02]  /*2870*/  ISETP.GE.U32.AND P3, PT, R2, 0x20, PT ;  /* 0x000000200200780c */ /* 0x000fc40003f66070 */
        /* <DEDUP_REMOVED lines=46> */
[----:B------:R-:W-:Y:S02]  /*2b60*/  SEL R16, R22, R16, !P0 ;  /* 0x0000001016107207 */ /* 0x000fe40004000000 */
[----:B------:R-:W-:-:S04]  /*2b70*/  ISETP.NE.AND P0, PT, R43, 0x8, PT ;  /* 0x000000082b00780c */ /* 0x000fc80003f05270 */
[----:B------:R-:W-:Y:S02]  /*2b80*/  SEL R16, R23, R16, !P0 ;  /* 0x0000001017107207 */ /* 0x000fe40004000000 */
[----:B------:R-:W-:Y:S02]  /*2b90*/  ISETP.NE.AND P0, PT, R43, 0xa, PT ;  /* 0x0000000a2b00780c */ /* 0x000fe40003f05270 */
[----:B------:R-:W-:Y:S02]  /*2ba0*/  SEL R16, R24, R16, !P1 ;  /* 0x0000001018107207 */ /* 0x000fe40004800000 */
[----:B------:R-:W-:Y:S02]  /*2bb0*/  ISETP.NE.AND P1, PT, R38, RZ, PT ;  /* 0x000000ff2600720c */ /* 0x000fe40003f25270 */
[----:B------:R-:W-:Y:S01]  /*2bc0*/  SEL R16, R25, R16, !P0 ;  /* 0x0000001019107207 */ /* 0x000fe20004000000 */
[----:B------:R-:W-:Y:S01]  /*2bd0*/  @!P2 IMAD.IADD R16, R26, 0x1, R25 ;  /* 0x000000011a10a824 */ /* 0x000fe200078e0219 */
[----:B------:R-:W-:-:S02]  /*2be0*/  SEL R17, R42, RZ, P1 ;  /* 0x000000ff2a117207 */ /* 0x000fc40000800000 */
[----:B------:R-:W-:-:S03]  /*2bf0*/  ISETP.NE.AND P0, PT, R2, RZ, PT ;  /* 0x000000ff0200720c */ /* 0x000fc60003f05270 */
[----:B------:R-:W-:-:S05]  /*2c00*/  @P3 IMAD.IADD R42, R16, 0x1, R17 ;  /* 0x00000001102a3824 */ /* 0x000fca00078e0211 */
[----:B------:R-:W-:Y:S01]  /*2c10*/  SEL R17, R42, RZ, P0 ;  /* 0x000000ff2a117207 */ /* 0x000fe20000000000 */
[----:B------:R-:W-:Y:S06]  /*2c20*/  BRA `(.L_x_111) ;  /* 0x0000000c00e87947 */ /* 0x000fec0003800000 */
.L_x_110:
[----:B0-2---:R-:W-:Y:S02]  /*2c30*/  IADD3 R16, PT, PT, R6, R5, R4 ;  /* 0x0000000506107210 */ /* 0x005fe40007ffe004 */
[----:B------:R-:W-:Y:S02]  /*2c40*/  ISETP.NE.AND P1, PT, R38, 0x1f, PT ;  /* 0x0000001f2600780c */ /* 0x000fe40003f25270 */
        /* <DEDUP_REMOVED lines=52> */
[----:B------:R-:W-:Y:S01]  /*2f90*/  SEL R16, R23, R16, !P0 ;  /* 0x0000001017107207 */ /* 0x000fe20004000000 */
[----:B------:R-:W-:Y:S01]  /*2fa0*/  IMAD.IADD R23, R45, 0x1, -R44 ;  /* 0x000000012d177824 */ /* 0x000fe200078e0a2c */
[C---:B------:R-:W-:Y:S02]  /*2fb0*/  ISETP.NE.AND P0, PT, R43.reuse, 0xa, PT ;  /* 0x0000000a2b00780c */ /* 0x040fe40003f05270 */
[----:B------:R-:W-:Y:S02]  /*2fc0*/  SEL R16, R24, R16, !P1 ;  /* 0x0000001018107207 */ /* 0x000fe40004800000 */
[----:B------:R-:W-:Y:S02]  /*2fd0*/  ISETP.NE.AND P1, PT, R43, 0xb, PT ;  /* 0x0000000b2b00780c */ /* 0x000fe40003f25270 */
[----:B------:R-:W-:Y:S02]  /*2fe0*/  SEL R16, R25, R16, !P0 ;  /* 0x0000001019107207 */ /* 0x000fe40004000000 */
[----:B------:R-:W-:-:S02]  /*2ff0*/  ISETP.GT.U32.AND P0, PT, R2, 0x1f, PT ;  /* 0x0000001f0200780c */ /* 0x000fc40003f04070 */
[----:B------:R-:W-:Y:S02]  /*3000*/  SEL R17, R23, RZ, P2 ;  /* 0x000000ff17117207 */ /* 0x000fe40001000000 */
        /* <DEDUP_REMOVED lines=20> */
.L_x_157:
[----:B------:R-:W-:Y:S05]  /*3150*/  @!P0 BRA `(.L_x_114) ;  /* 0x0000000000748947 */ /* 0x000fea0003800000 */
[----:B------:R-:W-:-:S07]  /*3160*/  IMAD.MOV.U32 R20, RZ, RZ, 0x3b8 ;  /* 0x000003b8ff147424 */ /* 0x000fce00078e00ff */
.L_x_116:
        /* <DEDUP_REMOVED lines=27> */
.L_x_160:
[----:B------:R-:W-:Y:S05]  /*3320*/  @P0 BRA `(.L_x_116) ;  /* 0xfffffffc00900947 */ /* 0x000fea000383ffff */
.L_x_114:
        /* <DEDUP_REMOVED lines=23> */
[----:B------:R-:W-:-:S03]  /*34a0*/  ISETP.GT.AND P0, PT, R16, R47, PT ;  /* 0x0000002f1000720c */ /* 0x000fc60003f04270 */
[----:B------:R-:W-:-:S05]  /*34b0*/  IMAD.IADD R50, R46, 0x1, R17 ;  /* 0x000000012e327824 */ /* 0x000fca00078e0211 */
[----:B------:R-:W0:Y:S02]  /*34c0*/  SHFL.DOWN PT, R22, R50, 0x8, R47 ;  /* 0x0900000032167989 */ /* 0x000e2400000e002f */
[----:B0-----:R-:W-:Y:S02]  /*34d0*/  SEL R17, R22, RZ, !P0 ;  /* 0x000000ff16117207 */ /* 0x001fe40004000000 */
[----:B------:R-:W-:Y:S01]  /*34e0*/  ISETP.NE.AND P0, PT, R18, 0x65, PT ;  /* 0x000000651200780c */ /* 0x000fe20003f05270 */
[----:B------:R-:W-:Y:S02]  /*34f0*/  VIADD R18, R38, 0x10 ;  /* 0x0000001026127836 */ /* 0x000fe40000000000 */
[----:B------:R-:W-:Y:S02]  /*3500*/  IMAD.IADD R48, R50, 0x1, R17 ;  /* 0x0000000132307824 */ /* 0x000fe400078e0211 */
[----:B------:R-:W0:Y:S01]  /*3510*/  LDC.64 R16, c[0x0][0x390] ;  /* 0x0000e400ff107b82 */ /* 0x000e220000000a00 */
[----:B------:R-:W-:-:S02]  /*3520*/  ISETP.GT.AND P2, PT, R18, R47, PT ;  /* 0x0000002f1200720c */ /* 0x000fc40003f44270 */
[----:B------:R-:W1:Y:S05]  /*3530*/  SHFL.DOWN PT, R22, R48, 0x10, R47 ;  /* 0x0a00000030167989 */ /* 0x000e6a00000e002f */
[----:B------:R-:W-:Y:S02]  /*3540*/  VOTE.ALL P0, P0 ;  /* 0x0000000000ff7806 */ /* 0x000fe40000000000 */
[----:B0-----:R-:W-:Y:S02]  /*3550*/  IADD3 R44, P3, PT, R16, 0x100, RZ ;  /* 0x00000100102c7810 */ /* 0x001fe40007f7e0ff */
[----:B-1----:R-:W-:-:S03]  /*3560*/  SEL R19, R22, RZ, !P2 ;  /* 0x000000ff16137207 */ /* 0x002fc60005000000 */
[----:B------:R-:W-:Y:S02]  /*3570*/  IMAD.X R45, RZ, RZ, R17, P3 ;  /* 0x000000ffff2d7224 */ /* 0x000fe400018e0611 */
[----:B------:R-:W-:-:S07]  /*3580*/  IMAD.IADD R46, R48, 0x1, R19 ;  /* 0x00000001302e7824 */ /* 0x000fce00078e0213 */
.L_x_169:
[----:B------:R-:W-:Y:S05]  /*3590*/  @!P0 BRA `(.L_x_118) ;  /* 0x00000004002c8947 */ /* 0x000fea0003800000 */
[----:B------:R-:W-:-:S07]  /*35a0*/  IMAD.MOV.U32 R47, RZ, RZ, 0x3b8 ;  /* 0x000003b8ff2f7424 */ /* 0x000fce00078e00ff */
.L_x_124:
        /* <DEDUP_REMOVED lines=8> */
.L_x_172:
[----:B------:R-:W-:Y:S05]  /*3630*/  @!P0 BRA `(.L_x_120) ;  /* 0x0000000000748947 */ /* 0x000fea0003800000 */
[----:B------:R-:W-:-:S07]  /*3640*/  IMAD.MOV.U32 R20, RZ, RZ, R47 ;  /* 0x000000ffff147224 */ /* 0x000fce00078e002f */
.L_x_122:
        /* <DEDUP_REMOVED lines=27> */
.L_x_175:
[----:B------:R-:W-:Y:S05]  /*3800*/  @P0 BRA `(.L_x_122) ;  /* 0xfffffffc00900947 */ /* 0x000fea000383ffff */
.L_x_120:
[----:B------:R-:W-:Y:S01]  /*3810*/  UMOV UR5, 0xffffffff ;  /* 0xffffffff00057882 */ /* 0x000fe20000000000 */
[----:B------:R-:W-:Y:S02]  /*3820*/  ISETP.NE.AND P0, PT, R18, 0x65, PT ;  /* 0x000000651200780c */ /* 0x000fe40003f05270 */
[----:B------:R-:W-:Y:S11]  /*3830*/  BRA.DIV UR5, `(.L_x_123) ;  /* 0x0000001e051c7947 */ /* 0x000ff6000b800000 */
[----:B------:R-:W-:Y:S01]  /*3840*/  VOTE.ANY R21, PT, !P0 ;  /* 0x0000000000157806 */ /* 0x000fe200040e0100 */
[----:B------:R-:W-:Y:S02]  /*3850*/  VIADD R20, R38, 0x2 ;  /* 0x0000000226147836 */ /* 0x000fe40000000000 */
[----:B------:R-:W-:Y:S01]  /*3860*/  VIADD R43, R43, 0xffffffe0 ;  /* 0xffffffe02b2b7836 */ /* 0x000fe20000000000 */
[----:B------:R-:W-:-:S05]  /*3870*/  LOP3.LUT R21, R21, 0x80000000, R26, 0xec, !PT ;  /* 0x8000000015157812 */ /* 0x000fca00078eec1a */
        /* <DEDUP_REMOVED lines=28> */
.L_x_184:
[----:B------:R-:W-:Y:S05]  /*3a40*/  @P0 BRA `(.L_x_124) ;  /* 0xfffffff800d80947 */ /* 0x000fea000383ffff */
.L_x_118:
        /* <DEDUP_REMOVED lines=15> */
.L_x_112:
[----:B------:R-:W-:Y:S05]  /*3b40*/  WARPSYNC.ALL ;  /* 0x0000000000007948 */ /* 0x000fea0003800000 */
[----:B------:R-:W0:Y:S08]  /*3b50*/  S2UR UR5, SR_CgaCtaId ;  /* 0x00000000000579c3 */ /* 0x000e300000008800 */
[----:B------:R-:W-:Y:S01]  /*3b60*/  BAR.SYNC.DEFER_BLOCKING 0x0 ;  /* 0x0000000000007b1d */ /* 0x000fe20000010000 */
[----:B------:R-:W-:-:S05]  /*3b70*/  ISETP.NE.AND P0, PT, R2, RZ, PT ;  /* 0x000000ff0200720c */ /* 0x000fca0003f05270 */
[----:B------:R-:W-:Y:S02]  /*3b80*/  UMOV UR4, 0x400 ;  /* 0x0000040000047882 */ /* 0x000fe40000000000 */
[----:B0-----:R-:W-:-:S09]  /*3b90*/  ULEA UR4, UR5, UR4, 0x18 ;  /* 0x0000000405047291 */ /* 0x001fd2000f8ec0ff */
[----:B-1----:R-:W0:Y:S02]  /*3ba0*/  LDS R17, [UR4+0x4c] ;  /* 0x00004c04ff117984 */ /* 0x002e240008000800 */
[----:B0-----:R-:W-:-:S05]  /*3bb0*/  SEL R17, R17, RZ, P0 ;  /* 0x000000ff11117207 */ /* 0x001fca0000000000 */
[----:B------:R-:W-:-:S07]  /*3bc0*/  IMAD.IADD R17, R17, 0x1, R16 ;  /* 0x0000000111117824 */ /* 0x000fce00078e0210 */
.L_x_111:
[----:B------:R-:W-:Y:S01]  /*3bd0*/  IMAD.IADD R4, R4, 0x1, R17 ;  /* 0x0000000104047824 */ /* 0x000fe200078e0211 */
[----:B------:R-:W-:Y:S01]  /*3be0*/  BAR.SYNC.DEFER_BLOCKING 0x0 ;  /* 0x0000000000007b1d */ /* 0x000fe20000010000 */
[----:B------:R-:W-:Y:S02]  /*3bf0*/  ISETP.NE.AND P0, PT, R2, RZ, PT ;  /* 0x000000ff0200720c */ /* 0x000fe40003f05270 */
[----:B------:R-:W-:-:S05]  /*3c00*/  IMAD.IADD R5, R5, 0x1, R4 ;  /* 0x0000000105057824 */ /* 0x000fca00078e0204 */
[----:B------:R-:W0:Y:S01]  /*3c10*/  S2UR UR5, SR_CTAID.X ;  /* 0x00000000000579c3 */ /* 0x000e220000002500 */
[----:B------:R-:W-:Y:S01]  /*3c20*/  IMAD.IADD R6, R6, 0x1, R5 ;  /* 0x0000000106067824 */ /* 0x000fe200078e0205 */
[----:B------:R-:W1:Y:S03]  /*3c30*/  LDCU.64 UR6, c[0x0][0x388] ;  /* 0x00007100ff0677ac */ /* 0x000e660008000a00 */
[----:B------:R-:W-:-:S04]  /*3c40*/  IMAD.IADD R7, R7, 0x1, R6 ;  /* 0x0000000107077824 */ /* 0x000fc800078e0206 */
[----:B------:R-:W-:-:S04]  /*3c50*/  IMAD.IADD R8, R8, 0x1, R7 ;  /* 0x0000000108087824 */ /* 0x000fc800078e0207 */
[----:B------:R-:W-:-:S04]  /*3c60*/  IMAD.IADD R9, R9, 0x1, R8 ;  /* 0x0000000109097824 */ /* 0x000fc800078e0208 */
[----:B------:R-:W-:Y:S01]  /*3c70*/  IMAD.IADD R10, R10, 0x1, R9 ;  /* 0x000000010a0a7824 */ /* 0x000fe200078e0209 */
[----:B------:R2:W-:Y:S03]  /*3c80*/  STS.64 [R40], R4 ;  /* 0x0000000428007388 */ /* 0x0005e60000000a00 */
[----:B------:R-:W-:Y:S01]  /*3c90*/  IMAD.IADD R11, R11, 0x1, R10 ;  /* 0x000000010b0b7824 */ /* 0x000fe200078e020a */
[----:B------:R-:W-:Y:S03]  /*3ca0*/  STS.64 [R40+0x8], R6 ;  /* 0x0000080628007388 */ /* 0x000fe60000000a00 */
[----:B------:R-:W-:Y:S01]  /*3cb0*/  IMAD.IADD R12, R12, 0x1, R11 ;  /* 0x000000010c0c7824 */ /* 0x000fe200078e020b */
[----:B------:R3:W-:Y:S03]  /*3cc0*/  STS.64 [R40+0x10], R8 ;  /* 0x0000100828007388 */ /* 0x0007e60000000a00 */
[----:B------:R-:W-:Y:S01]  /*3cd0*/  IMAD.IADD R13, R13, 0x1, R12 ;  /* 0x000000010d0d7824 */ /* 0x000fe200078e020c */
[----:B------:R-:W-:Y:S01]  /*3ce0*/  STS.64 [R40+0x18], R10 ;  /* 0x0000180a28007388 */ /* 0x000fe20000000a00 */
[----:B--2---:R-:W0:Y:S02]  /*3cf0*/  LDC R4, c[0x0][0x398] ;  /* 0x0000e600ff047b82 */ /* 0x004e240000000800 */
[----:B------:R-:W-:Y:S01]  /*3d00*/  IMAD.IADD R14, R14, 0x1, R13 ;  /* 0x000000010e0e7824 */ /* 0x000fe200078e020d */
[----:B------:R2:W-:Y:S03]  /*3d10*/  STS.64 [R40+0x20], R12 ;  /* 0x0000200c28007388 */ /* 0x0005e60000000a00 */
[----:B------:R-:W-:Y:S01]  /*3d20*/  IMAD.IADD R15, R15, 0x1, R14 ;  /* 0x000000010f0f7824 */ /* 0x000fe200078e020e */
[----:B------:R-:W4:Y:S03]  /*3d30*/  S2R R5, SR_TID.X ;  /* 0x0000000000057919 */ /* 0x000f260000002100 */
[----:B------:R-:W-:Y:S01]  /*3d40*/  IMAD.IADD R28, R28, 0x1, R15 ;  /* 0x000000011c1c7824 */ /* 0x000fe200078e020f */
[----:B------:R-:W-:Y:S03]  /*3d50*/  STS.64 [R40+0x28], R14 ;  /* 0x0000280e28007388 */ /* 0x000fe60000000a00 */
[----:B------:R-:W-:Y:S01]  /*3d60*/  IMAD.IADD R29, R29, 0x1, R28 ;  /* 0x000000011d1d7824 */ /* 0x000fe200078e021c */
[----:B---3--:R-:W3:Y:S03]  /*3d70*/  S2R R8, SR_TID.X ;  /* 0x0000000000087919 */ /* 0x008ee60000002100 */
[----:B------:R-:W-:Y:S01]  /*3d80*/  IMAD.IADD R30, R30, 0x1, R29 ;  /* 0x000000011e1e7824 */ /* 0x000fe200078e021d */
[----:B------:R-:W-:Y:S03]  /*3d90*/  STS.64 [R40+0x30], R28 ;  /* 0x0000301c28007388 */ /* 0x000fe60000000a00 */
[----:B------:R-:W-:-:S02]  /*3da0*/  IMAD.IADD R31, R31, 0x1, R30 ;  /* 0x000000011f1f7824 */ /* 0x000fc400078e021e */
[----:B0-----:R-:W-:Y:S02]  /*3db0*/  VIADD R4, R4, UR5 ;  /* 0x0000000504047c36 */ /* 0x001fe40008000000 */
[----:B------:R-:W-:Y:S01]  /*3dc0*/  IMAD.IADD R32, R32, 0x1, R31 ;  /* 0x0000000120207824 */ /* 0x000fe200078e021f */
[----:B------:R-:W-:Y:S01]  /*3dd0*/  STS.64 [R40+0x38], R30 ;  /* 0x0000381e28007388 */ /* 0x000fe20000000a00 */
[----:B--2---:R-:W-:Y:S02]  /*3de0*/  IMAD R12, R4, 0x2100, RZ ;  /* 0x00002100040c7824 */ /* 0x004fe400078e02ff */
[----:B------:R-:W-:-:S04]  /*3df0*/  IMAD.IADD R33, R33, 0x1, R32 ;  /* 0x0000000121217824 */ /* 0x000fc800078e0220 */
[----:B------:R-:W-:Y:S01]  /*3e00*/  IMAD.IADD R34, R34, 0x1, R33 ;  /* 0x0000000122227824 */ /* 0x000fe200078e0221 */
[----:B------:R-:W-:Y:S03]  /*3e10*/  STS.64 [R40+0x40], R32 ;  /* 0x0000402028007388 */ /* 0x000fe60000000a00 */
[----:B------:R-:W-:Y:S01]  /*3e20*/  IMAD.IADD R35, R35, 0x1, R34 ;  /* 0x0000000123237824 */ /* 0x000fe200078e0222 */
[C---:B----4-:R-:W-:Y:S02]  /*3e30*/  LOP3.LUT R4, R5.reuse, 0x3e0, RZ, 0xc0, !PT ;  /* 0x000003e005047812 */ /* 0x050fe400078ec0ff */
[----:B------:R-:W-:Y:S01]  /*3e40*/  LOP3.LUT R6, R5, 0x1f, RZ, 0xc0, !PT ;  /* 0x0000001f05067812 */ /* 0x000fe200078ec0ff */
[----:B------:R-:W-:Y:S01]  /*3e50*/  IMAD.IADD R36, R36, 0x1, R35 ;  /* 0x0000000124247824 */ /* 0x000fe200078e0223 */
[----:B------:R-:W-:Y:S03]  /*3e60*/  STS.64 [R40+0x48], R34 ;  /* 0x0000482228007388 */ /* 0x000fe60000000a00 */
[----:B------:R-:W-:Y:S01]  /*3e70*/  IMAD.IADD R37, R37, 0x1, R36 ;  /* 0x0000000125257824 */ /* 0x000fe200078e0224 */
[----:B---3--:R-:W-:Y:S01]  /*3e80*/  LOP3.LUT R10, R8, 0x1f, RZ, 0xc0, !PT ;  /* 0x0000001f080a7812 */ /* 0x008fe200078ec0ff */
[----:B------:R-:W-:-:S03]  /*3e90*/  IMAD R6, R4, 0x16, R6 ;  /* 0x0000001604067824 */ /* 0x000fc600078e0206 */
[----:B------:R-:W-:Y:S01]  /*3ea0*/  STS.64 [R40+0x50], R36 ;  /* 0x0000502428007388 */ /* 0x000fe20000000a00 */
        /* <DEDUP_REMOVED lines=22> */
[----:B------:R0:W-:Y:S04]  /*4010*/  LDS R21, [R41+0xa80] ;  /* 0x000a800029157984 */ /* 0x0001e80000000800 */
[----:B------:R2:W-:Y:S01]  /*4020*/  @!P0 STS [UR4+0x8400], R0 ;  /* 0x00840000ff008988 */ /* 0x0005e20008000804 */
[----:B------:R-:W-:Y:S01]  /*4030*/  BAR.SYNC.DEFER_BLOCKING 0x0 ;  /* 0x0000000000007b1d */ /* 0x000fe20000010000 */
[----:B0-----:R-:W-:Y:S01]  /*4040*/  LOP3.LUT R41, R8, 0x3e0, RZ, 0xc0, !PT ;  /* 0x000003e008297812 */ /* 0x001fe200078ec0ff */
[----:B------:R-:W-:Y:S01]  /*4050*/  VIADD R8, R6, 0x80 ;  /* 0x0000008006087836 */ /* 0x000fe20000000000 */
[----:B------:R-:W-:-:S03]  /*4060*/  IADD3 R5, P0, PT, R12, R3, RZ ;  /* 0x000000030c057210 */ /* 0x000fc60007f1e0ff */
[----:B------:R-:W-:Y:S02]  /*4070*/  IMAD R10, R41, 0x16, R10 ;  /* 0x00000016290a7824 */ /* 0x000fe400078e020a */
[----:B------:R-:W-:Y:S02]  /*4080*/  VIADD R41, R6, 0x20 ;  /* 0x0000002006297836 */ /* 0x000fe40000000000 */
[----:B--2---:R-:W-:Y:S01]  /*4090*/  IMAD.X R0, RZ, RZ, RZ, P0 ;  /* 0x000000ffff007224 */ /* 0x004fe200000e06ff */
[----:B-1----:R-:W-:-:S04]  /*40a0*/  LEA R4, P0, R5, UR6, 0x2 ;  /* 0x0000000605047c11 */ /* 0x002fc8000f8010ff */
[----:B------:R-:W-:Y:S01]  /*40b0*/  LEA.HI.X R5, R5, UR7, R0, 0x2, P0 ;  /* 0x0000000705057c11 */ /* 0x000fe200080f1400 */
[----:B------:R-:W-:Y:S01]  /*40c0*/  VIADD R0, R10, 0xe0 ;  /* 0x000000e00a007836 */ /* 0x000fe20000000000 */
[----:B------:R-:W0:Y:S02]  /*40d0*/  LDS R2, [UR4+0x8400] ;  /* 0x00840004ff027984 */ /* 0x000e240008000800 */
[-C--:B0-----:R-:W-:Y:S01]  /*40e0*/  ISETP.GE.AND P6, PT, R3, R2.reuse, PT ;  /* 0x000000020300720c */ /* 0x081fe20003fc6270 */
[C---:B------:R-:W-:Y:S01]  /*40f0*/  VIADD R3, R6.reuse, 0xa0 ;  /* 0x000000a006037836 */ /* 0x040fe20000000000 */
[-C--:B------:R-:W-:Y:S01]  /*4100*/  ISETP.GE.AND P5, PT, R41, R2.reuse, PT ;  /* 0x000000022900720c */ /* 0x080fe20003fa6270 */
[----:B------:R-:W-:Y:S01]  /*4110*/  VIADD R41, R6, 0xc0 ;  /* 0x000000c006297836 */ /* 0x000fe20000000000 */
[-C--:B------:R-:W-:Y:S01]  /*4120*/  ISETP.GE.AND P0, PT, R8, R2.reuse, PT ;  /* 0x000000020800720c */ /* 0x080fe20003f06270 */
[----:B------:R-:W-:Y:S01]  /*4130*/  VIADD R8, R10, 0x40 ;  /* 0x000000400a087836 */ /* 0x000fe20000000000 */
[-C--:B------:R-:W-:Y:S01]  /*4140*/  ISETP.GE.AND P4, PT, R3, R2.reuse, PT ;  /* 0x000000020300720c */ /* 0x080fe20003f86270 */
[C---:B------:R-:W-:Y:S01]  /*4150*/  VIADD R3, R6.reuse, 0x100 ;  /* 0x0000010006037836 */ /* 0x040fe20000000000 */
[-C--:B------:R-:W-:Y:S01]  /*4160*/  ISETP.GE.AND P2, PT, R41, R2.reuse, PT ;  /* 0x000000022900720c */ /* 0x080fe20003f46270 */
[----:B------:R-:W-:Y:S01]  /*4170*/  VIADD R41, R6, 0x120 ;  /* 0x0000012006297836 */ /* 0x000fe20000000000 */
[----:B------:R-:W-:-:S02]  /*4180*/  ISETP.GE.AND P3, PT, R8, R2, PT ;  /* 0x000000020800720c */ /* 0x000fc40003f66270 */
[-C--:B------:R-:W-:Y:S01]  /*4190*/  ISETP.GE.AND P1, PT, R0, R2.reuse, PT ;  /* 0x000000020000720c */ /* 0x080fe20003f26270 */
[----:B------:R-:W-:Y:S01]  /*41a0*/  @!P6 STG.E desc[UR8][R4.64], R45 ;  /* 0x0000002d0400e986 */ /* 0x000fe2000c101908 */
[-C--:B------:R-:W-:Y:S01]  /*41b0*/  ISETP.GE.AND P6, PT, R3, R2.reuse, PT ;  /* 0x000000020300720c */ /* 0x080fe20003fc6270 */
[----:B------:R-:W-:Y:S02]  /*41c0*/  VIADD R3, R6, 0x140 ;  /* 0x0000014006037836 */ /* 0x000fe40000000000 */
[----:B------:R-:W-:Y:S01]  /*41d0*/  @!P5 STG.E desc[UR8][R4.64+0x80], R47 ;  /* 0x0000802f0400d986 */ /* 0x000fe2000c101908 */
[-C--:B------:R-:W-:Y:S01]  /*41e0*/  ISETP.GE.AND P5, PT, R41, R2.reuse, PT ;  /* 0x000000022900720c */ /* 0x080fe20003fa6270 */
[C---:B------:R-:W-:Y:S02]  /*41f0*/  VIADD R41, R10.reuse, 0x160 ;  /* 0x000001600a297836 */ /* 0x040fe40000000000 */
[----:B------:R-:W-:Y:S01]  /*4200*/  @!P0 STG.E desc[UR8][R4.64+0x200], R49 ;  /* 0x0002003104008986 */ /* 0x000fe2000c101908 */
[----:B------:R-:W-:Y:S01]  /*4210*/  ISETP.GE.AND P0, PT, R3, R2, PT ;  /* 0x000000020300720c */ /* 0x000fe20003f06270 */
[----:B------:R-:W-:-:S02]  /*4220*/  VIADD R3, R10, 0x180 ;  /* 0x000001800a037836 */ /* 0x000fc40000000000 */
[----:B------:R-:W-:Y:S01]  /*4230*/  @!P4 STG.E desc[UR8][R4.64+0x280], R51 ;  /* 0x000280330400c986 */ /* 0x000fe2000c101908 */
[-C--:B------:R-:W-:Y:S01]  /*4240*/  ISETP.GE.AND P4, PT, R41, R2.reuse, PT ;  /* 0x000000022900720c */ /* 0x080fe20003f86270 */
[C---:B------:R-:W-:Y:S02]  /*4250*/  VIADD R41, R10.reuse, 0x60 ;  /* 0x000000600a297836 */ /* 0x040fe40000000000 */
[----:B------:R-:W-:Y:S01]  /*4260*/  @!P2 STG.E desc[UR8][R4.64+0x300], R53 ;  /* 0x000300350400a986 */ /* 0x000fe2000c101908 */
[-C--:B------:R-:W-:Y:S01]  /*4270*/  ISETP.GE.AND P2, PT, R3, R2.reuse, PT ;  /* 0x000000020300720c */ /* 0x080fe20003f46270 */
[C---:B------:R-:W-:Y:S02]  /*4280*/  VIADD R3, R10.reuse, 0x1a0 ;  /* 0x000001a00a037836 */ /* 0x040fe40000000000 */
[----:B------:R0:W-:Y:S01]  /*4290*/  @!P3 STG.E desc[UR8][R4.64+0x100], R43 ;  /* 0x0001002b0400b986 */ /* 0x0001e2000c101908 */
[----:B------:R-:W-:Y:S01]  /*42a0*/  ISETP.GE.AND P3, PT, R41, R2, PT ;  /* 0x000000022900720c */ /* 0x000fe20003f66270 */
[----:B------:R-:W-:-:S02]  /*42b0*/  VIADD R41, R10, 0x1c0 ;  /* 0x000001c00a297836 */ /* 0x000fc40000000000 */
[----:B------:R1:W-:Y:S01]  /*42c0*/  @!P1 STG.E desc[UR8][R4.64+0x380], R37 ;  /* 0x0003802504009986 */ /* 0x0003e2000c101908 */
[-C--:B------:R-:W-:Y:S01]  /*42d0*/  ISETP.GE.AND P1, PT, R3, R2.reuse, PT ;  /* 0x000000020300720c */ /* 0x080fe20003f26270 */
[C---:B------:R-:W-:Y:S02]  /*42e0*/  VIADD R3, R6.reuse, 0x1e0 ;  /* 0x000001e006037836 */ /* 0x040fe40000000000 */
[----:B------:R1:W-:Y:S03]  /*42f0*/  @!P5 STG.E desc[UR8][R4.64+0x480], R33 ;  /* 0x000480210400d986 */ /* 0x0003e6000c101908 */
[-C--:B------:R-:W-:Y:S01]  /*4300*/  ISETP.GE.AND P5, PT, R3, R2.reuse, PT ;  /* 0x000000020300720c */ /* 0x080fe20003fa6270 */
[C---:B------:R-:W-:Y:S01]  /*4310*/  VIADD R3, R6.reuse, 0x240 ;  /* 0x0000024006037836 */ /* 0x040fe20000000000 */
[----:B------:R1:W-:Y:S01]  /*4320*/  @!P6 STG.E desc[UR8][R4.64+0x400], R35 ;  /* 0x000400230400e986 */ /* 0x0003e2000c101908 */
[----:B------:R-:W-:Y:S01]  /*4330*/  ISETP.GE.AND P6, PT, R41, R2, PT ;  /* 0x000000022900720c */ /* 0x000fe20003fc6270 */
[----:B------:R-:W-:-:S02]  /*4340*/  VIADD R41, R6, 0x200 ;  /* 0x0000020006297836 */ /* 0x000fc40000000000 */
[----:B------:R1:W-:Y:S01]  /*4350*/  @!P3 STG.E desc[UR8][R4.64+0x180], R29 ;  /* 0x0001801d0400b986 */ /* 0x0003e2000c101908 */
[-C--:B------:R-:W-:Y:S01]  /*4360*/  ISETP.GE.AND P3, PT, R3, R2.reuse, PT ;  /* 0x000000020300720c */ /* 0x080fe20003f66270 */
[----:B------:R-:W-:Y:S02]  /*4370*/  VIADD R3, R6, 0x280 ;  /* 0x0000028006037836 */ /* 0x000fe40000000000 */
[----:B------:R1:W-:Y:S01]  /*4380*/  @!P1 STG.E desc[UR8][R4.64+0x680], R25 ;  /* 0x0006801904009986 */ /* 0x0003e2000c101908 */
[----:B0-----:R-:W-:Y:S02]  /*4390*/  VIADD R43, R10, 0x220 ;  /* 0x000002200a2b7836 */ /* 0x001fe40000000000 */
[-C--:B------:R-:W-:Y:S01]  /*43a0*/  ISETP.GE.AND P1, PT, R3, R2.reuse, PT ;  /* 0x000000020300720c */ /* 0x080fe20003f26270 */
        /* <DEDUP_REMOVED lines=18> */
.L_x_98:
[----:B------:R-:W-:Y:S01]  /*44d0*/  BSSY B1, `(.L_x_125) ;  /* 0x0000006000017945 */ /* 0x000fe20003800000 */
[----:B------:R-:W-:Y:S01]  /*44e0*/  PLOP3.LUT P0, PT, P0, PT, PT, 0x8, 0x80 ;  /* 0x000000000080781c */ /* 0x000fe2000070e170 */
[----:B------:R-:W-:-:S12]  /*44f0*/  IMAD.MOV.U32 R21, RZ, RZ, -0x1 ;  /* 0xffffffffff157424 */ /* 0x000fd800078e00ff */
[----:B------:R-:W-:Y:S05]  /*4500*/  WARPSYNC.COLLECTIVE R21, `(.L_x_126) ;  /* 0x0000000015087348 */ /* 0x000fea0003c00000 */
[----:B------:R-:W-:Y:S01]  /*4510*/  VOTE.ANY P0, P0 ;  /* 0x0000000000ff7806 */ /* 0x000fe20000000100 */
[----:B------:R-:W-:-:S12]  /*4520*/  ENDCOLLECTIVE ;  /* 0x000000000000791b */ /* 0x000fd80003800000 */
.L_x_126:
[----:B------:R-:W-:Y:S05]  /*4530*/  BSYNC B1 ;  /* 0x0000000000017941 */ /* 0x000fea0003800000 */
.L_x_125:
[----:B------:R-:W-:Y:S05]  /*4540*/  BRA `(.L_x_127) ;  /* 0xffffffc800747947 */ /* 0x000fea000383ffff */
.L_x_100:
[----:B------:R-:W-:Y:S01]  /*4550*/  BSSY B1, `(.L_x_128) ;  /* 0x0000006000017945 */ /* 0x000fe20003800000 */
[----:B------:R-:W-:Y:S01]  /*4560*/  PLOP3.LUT P0, PT, P0, PT, PT, 0x8, 0x80 ;  /* 0x000000000080781c */ /* 0x000fe2000070e170 */
[----:B------:R-:W-:-:S12]  /*4570*/  IMAD.MOV.U32 R21, RZ, RZ, -0x1 ;  /* 0xffffffffff157424 */ /* 0x000fd800078e00ff */
[----:B------:R-:W-:Y:S05]  /*4580*/  WARPSYNC.COLLECTIVE R21, `(.L_x_129) ;  /* 0x0000000015087348 */ /* 0x000fea0003c00000 */
[----:B------:R-:W-:Y:S01]  /*4590*/  VOTE.ANY P0, P0 ;  /* 0x0000000000ff7806 */ /* 0x000fe20000000100 */
[----:B------:R-:W-:-:S12]  /*45a0*/  ENDCOLLECTIVE ;  /* 0x000000000000791b */ /* 0x000fd80003800000 */
.L_x_129:
[----:B------:R-:W-:Y:S05]  /*45b0*/  BSYNC B1 ;  /* 0x0000000000017941 */ /* 0x000fea0003800000 */
.L_x_128:
[----:B------:R-:W-:Y:S05]  /*45c0*/  BRA `(.L_x_130) ;  /* 0xffffffc800c87947 */ /* 0x000fea000383ffff */
.L_x_102:
[----:B------:R-:W0:Y:S01]  /*45d0*/  S2R R25, SR_GEMASK ;  /* 0x0000000000197919 */ /* 0x000e220000003c00 */
[----:B------:R-:W-:Y:S01]  /*45e0*/  BSSY B1, `(.L_x_131) ;  /* 0x0000006000017945 */ /* 0x000fe20003800000 */
[----:B------:R-:W-:Y:S01]  /*45f0*/  PLOP3.LUT P0, PT, P0, PT, PT, 0x8, 0x80 ;  /* 0x000000000080781c */ /* 0x000fe2000070e170 */
[----:B------:R-:W-:-:S12]  /*4600*/  IMAD.MOV.U32 R21, RZ, RZ, -0x1 ;  /* 0xffffffffff157424 */ /* 0x000fd800078e00ff */
[----:B0-----:R-:W-:Y:S05]  /*4610*/  WARPSYNC.COLLECTIVE R21, `(.L_x_132) ;  /* 0x0000000015087348 */ /* 0x001fea0003c00000 */
[----:B------:R-:W-:Y:S01]  /*4620*/  VOTE.ANY R21, PT, P0 ;  /* 0x0000000000157806 */ /* 0x000fe200000e0100 */
[----:B0-----:R-:W-:Y:S06]  /*4630*/  ENDCOLLECTIVE ;  /* 0x000000000000791b */ /* 0x001fec0003800000 */
.L_x_132:
[----:B------:R-:W-:Y:S05]  /*4640*/  BSYNC B1 ;  /* 0x0000000000017941 */ /* 0x000fea0003800000 */
.L_x_131:
[----:B------:R-:W-:Y:S01]  /*4650*/  LOP3.LUT R21, R21, 0x80000000, R25, 0xec, !PT ;  /* 0x8000000015157812 */ /* 0x000fe200078eec19 */
[----:B------:R-:W-:Y:S02]  /*4660*/  IMAD.MOV.U32 R20, RZ, RZ, R29 ;  /* 0x000000ffff147224 */ /* 0x000fe400078e001d */
[----:B------:R-:W-:Y:S02]  /*4670*/  VIADD R41, R39, 0x2 ;  /* 0x0000000227297836 */ /* 0x000fe40000000000 */
[----:B------:R-:W-:Y:S02]  /*4680*/  VIADD R16, R21, 0xffffffff ;  /* 0xffffffff15107836 */ /* 0x000fe40000000000 */
[C---:B------:R-:W-:Y:S02]  /*4690*/  VIADD R40, R39.reuse, 0x4 ;  /* 0x0000000427287836 */ /* 0x040fe40000000000 */
[----:B------:R-:W-:Y:S01]  /*46a0*/  VIADD R30, R39, 0x8 ;  /* 0x00000008271e7836 */ /* 0x000fe20000000000 */
[----:B------:R-:W-:Y:S01]  /*46b0*/  LOP3.LUT R48, R21, R16, RZ, 0xc, !PT ;  /* 0x0000001015307212 */ /* 0x000fe200078e0cff */
[----:B------:R-:W-:-:S02]  /*46c0*/  IMAD.MOV.U32 R16, RZ, RZ, 0x1 ;  /* 0x00000001ff107424 */ /* 0x000fc400078e00ff */
[----:B------:R-:W-:-:S03]  /*46d0*/  IMAD.MOV.U32 R21, RZ, RZ, -0x1 ;  /* 0xffffffffff157424 */ /* 0x000fc600078e00ff */
[----:B------:R-:W0:Y:S02]  /*46e0*/  POPC R48, R48 ;  /* 0x0000003000307309 */ /* 0x000e240000000000 */
[----:B0-----:R-:W-:Y:S01]  /*46f0*/  IMAD.MOV.U32 R17, RZ, RZ, R48 ;  /* 0x000000ffff117224 */ /* 0x001fe200078e0030 */
[----:B------:R-:W-:-:S13]  /*4700*/  ISETP.GE.AND P0, PT, R39, R48, PT ;  /* 0x000000302700720c */ /* 0x000fda0003f06270 */
[----:B------:R-:W-:Y:S05]  /*4710*/  WARPSYNC.COLLECTIVE R21, `(.L_x_133) ;  /* 0x0000000015087348 */ /* 0x000fea0003c00000 */
[----:B------:R0:W1:Y:S02]  /*4720*/  SHFL.DOWN P3, R22, R20, R16, R17 ;  /* 0x0800001014167389 */ /* 0x0000640000060011 */
[----:B01----:R-:W-:Y:S05]  /*4730*/  ENDCOLLECTIVE ;  /* 0x000000000000791b */ /* 0x003fea0003800000 */
.L_x_133:
        /* <DEDUP_REMOVED lines=8> */
.L_x_134:
[----:B------:R-:W-:Y:S01]  /*47c0*/  IMAD.MOV.U32 R16, RZ, RZ, 0x4 ;  /* 0x00000004ff107424 */ /* 0x000fe200078e00ff */
[----:B------:R-:W-:Y:S02]  /*47d0*/  SEL R22, R22, RZ, !P0 ;  /* 0x000000ff16167207 */ /* 0x000fe40004000000 */
[----:B------:R-:W-:-:S03]  /*47e0*/  ISETP.GT.AND P0, PT, R40, R48, PT ;  /* 0x000000302800720c */ /* 0x000fc60003f04270 */
[----:B------:R-:W-:Y:S02]  /*47f0*/  IMAD.IADD R45, R43, 0x1, R22 ;  /* 0x000000012b2d7824 */ /* 0x000fe400078e0216 */
[----:B------:R-:W-:Y:S02]  /*4800*/  VIADD R43, R39, 0x10 ;  /* 0x00000010272b7836 */ /* 0x000fe40000000000 */
[----:B------:R-:W-:-:S03]  /*4810*/  IMAD.MOV.U32 R20, RZ, RZ, R45 ;  /* 0x000000ffff147224 */ /* 0x000fc600078e002d */
[----:B------:R-:W-:-:S13]  /*4820*/  ISETP.GT.AND P2, PT, R43, R48, PT ;  /* 0x000000302b00720c */ /* 0x000fda0003f44270 */
[----:B------:R-:W-:Y:S05]  /*4830*/  WARPSYNC.COLLECTIVE R21, `(.L_x_135) ;  /* 0x0000000015087348 */ /* 0x000fea0003c00000 */
[----:B------:R0:W1:Y:S02]  /*4840*/  SHFL.DOWN P3, R22, R20, R16, R17 ;  /* 0x0800001014167389 */ /* 0x0000640000060011 */
[----:B01----:R-:W-:Y:S05]  /*4850*/  ENDCOLLECTIVE ;  /* 0x000000000000791b */ /* 0x003fea0003800000 */
.L_x_135:
        /* <DEDUP_REMOVED lines=8> */
.L_x_136:
[----:B------:R-:W-:Y:S01]  /*48e0*/  IMAD.MOV.U32 R16, RZ, RZ, 0x10 ;  /* 0x00000010ff107424 */ /* 0x000fe200078e00ff */
[----:B------:R-:W-:Y:S02]  /*48f0*/  SEL R22, R22, RZ, !P0 ;  /* 0x000000ff16167207 */ /* 0x000fe40004000000 */
[----:B------:R-:W-:-:S03]  /*4900*/  ISETP.NE.AND P0, PT, R28, 0x65, PT ;  /* 0x000000651c00780c */ /* 0x000fc60003f05270 */
[----:B------:R-:W-:Y:S02]  /*4910*/  IMAD.IADD R47, R29, 0x1, R22 ;  /* 0x000000011d2f7824 */ /* 0x000fe400078e0216 */
[----:B------:R-:W0:Y:S02]  /*4920*/  LDC.64 R28, c[0x0][0x390] ;  /* 0x0000e400ff1c7b82 */ /* 0x000e240000000a00 */
[----:B------:R-:W-:-:S07]  /*4930*/  IMAD.MOV.U32 R20, RZ, RZ, R47 ;  /* 0x000000ffff147224 */ /* 0x000fce00078e002f */
[----:B0-----:R-:W-:Y:S05]  /*4940*/  WARPSYNC.COLLECTIVE R21, `(.L_x_137) ;  /* 0x0000000015087348 */ /* 0x001fea0003c00000 */
[----:B------:R1:W2:Y:S02]  /*4950*/  SHFL.DOWN P3, R22, R20, R16, R17 ;  /* 0x0800001014167389 */ /* 0x0002a40000060011 */
[----:B012---:R-:W-:Y:S05]  /*4960*/  ENDCOLLECTIVE ;  /* 0x000000000000791b */ /* 0x007fea0003800000 */
.L_x_137:
[----:B------:R-:W-:Y:S05]  /*4970*/  WARPSYNC.COLLECTIVE R21, `(.L_x_138) ;  /* 0x0000000015087348 */ /* 0x000fea0003c00000 */
[----:B------:R-:W-:Y:S01]  /*4980*/  VOTE.ALL P0, P0 ;  /* 0x0000000000ff7806 */ /* 0x000fe20000000000 */
[----:B------:R-:W-:-:S12]  /*4990*/  ENDCOLLECTIVE ;  /* 0x000000000000791b */ /* 0x000fd80003800000 */
.L_x_138:
[----:B------:R-:W-:Y:S02]  /*49a0*/  IADD3 R44, P3, PT, R28, 0x100, RZ ;  /* 0x000001001c2c7810 */ /* 0x000fe40007f7e0ff */
[----:B------:R-:W-:-:S03]  /*49b0*/  SEL R22, R22, RZ, !P2 ;  /* 0x000000ff16167207 */ /* 0x000fc60005000000 */
[----:B------:R-:W-:Y:S02]  /*49c0*/  IMAD.X R45, RZ, RZ, R29, P3 ;  /* 0x000000ffff2d7224 */ /* 0x000fe400018e061d */
[----:B------:R-:W-:Y:S01]  /*49d0*/  IMAD.IADD R46, R47, 0x1, R22 ;  /* 0x000000012f2e7824 */ /* 0x000fe200078e0216 */
[----:B------:R-:W-:Y:S06]  /*49e0*/  BRA `(.L_x_139) ;  /* 0xffffffc8005c7947 */ /* 0x000fec000383ffff */
.L_x_104:
[----:B------:R-:W-:Y:S01]  /*49f0*/  BSSY B1, `(.L_x_140) ;  /* 0x0000006000017945 */ /* 0x000fe20003800000 */
[----:B------:R-:W-:Y:S01]  /*4a00*/  PLOP3.LUT P0, PT, P0, PT, PT, 0x8, 0x80 ;  /* 0x000000000080781c */ /* 0x000fe2000070e170 */
[----:B------:R-:W-:-:S12]  /*4a10*/  IMAD.MOV.U32 R21, RZ, RZ, -0x1 ;  /* 0xffffffffff157424 */ /* 0x000fd800078e00ff */
[----:B------:R-:W-:Y:S05]  /*4a20*/  WARPSYNC.COLLECTIVE R21, `(.L_x_141) ;  /* 0x0000000015087348 */ /* 0x000fea0003c00000 */
[----:B------:R-:W-:Y:S01]  /*4a30*/  VOTE.ANY P0, P0 ;  /* 0x0000000000ff7806 */ /* 0x000fe20000000100 */
[----:B------:R-:W-:-:S12]  /*4a40*/  ENDCOLLECTIVE ;  /* 0x000000000000791b */ /* 0x000fd80003800000 */
.L_x_141:
[----:B------:R-:W-:Y:S05]  /*4a50*/  BSYNC B1 ;  /* 0x0000000000017941 */ /* 0x000fea0003800000 */
.L_x_140:
[----:B------:R-:W-:Y:S05]  /*4a60*/  BRA `(.L_x_142) ;  /* 0xffffffc800647947 */ /* 0x000fea000383ffff */
.L_x_106:
[----:B------:R-:W-:Y:S01]  /*4a70*/  BSSY B1, `(.L_x_143) ;  /* 0x0000006000017945 */ /* 0x000fe20003800000 */
[----:B------:R-:W-:Y:S01]  /*4a80*/  PLOP3.LUT P0, PT, P0, PT, PT, 0x8, 0x80 ;  /* 0x000000000080781c */ /* 0x000fe2000070e170 */
[----:B------:R-:W-:-:S12]  /*4a90*/  IMAD.MOV.U32 R21, RZ, RZ, -0x1 ;  /* 0xffffffffff157424 */ /* 0x000fd800078e00ff */
[----:B------:R-:W-:Y:S05]  /*4aa0*/  WARPSYNC.COLLECTIVE R21, `(.L_x_144) ;  /* 0x0000000015087348 */ /* 0x000fea0003c00000 */
[----:B------:R-:W-:Y:S01]  /*4ab0*/  VOTE.ANY P0, P0 ;  /* 0x0000000000ff7806 */ /* 0x000fe20000000100 */
[----:B------:R-:W-:-:S12]  /*4ac0*/  ENDCOLLECTIVE ;  /* 0x000000000000791b */ /* 0x000fd80003800000 */
.L_x_144:
[----:B------:R-:W-:Y:S05]  /*4ad0*/  BSYNC B1 ;  /* 0x0000000000017941 */ /* 0x000fea0003800000 */
.L_x_143:
[----:B------:R-:W-:Y:S05]  /*4ae0*/  BRA `(.L_x_145) ;  /* 0xffffffc800b87947 */ /* 0x000fea000383ffff */
.L_x_108:
[----:B------:R-:W-:Y:S01]  /*4af0*/  BSSY B1, `(.L_x_146) ;  /* 0x0000006000017945 */ /* 0x000fe20003800000 */
[----:B------:R-:W-:Y:S01]  /*4b00*/  PLOP3.LUT P0, PT, P0, PT, PT, 0x8, 0x80 ;  /* 0x000000000080781c */ /* 0x000fe2000070e170 */
[----:B------:R-:W-:-:S12]  /*4b10*/  IMAD.MOV.U32 R21, RZ, RZ, -0x1 ;  /* 0xffffffffff157424 */ /* 0x000fd800078e00ff */
[----:B------:R-:W-:Y:S05]  /*4b20*/  WARPSYNC.COLLECTIVE R21, `(.L_x_147) ;  /* 0x0000000015087348 */ /* 0x000fea0003c00000 */
[----:B------:R-:W-:Y:S01]  /*4b30*/  VOTE.ANY R21, PT, P0 ;  /* 0x0000000000157806 */ /* 0x000fe200000e0100 */
[----:B------:R-:W-:Y:S06]  /*4b40*/  ENDCOLLECTIVE ;  /* 0x000000000000791b */ /* 0x000fec0003800000 */
.L_x_147:
[----:B------:R-:W-:Y:S05]  /*4b50*/  BSYNC B1 ;  /* 0x0000000000017941 */ /* 0x000fea0003800000 */
.L_x_146:
[----:B------:R-:W-:Y:S01]  /*4b60*/  LOP3.LUT R21, R21, 0x80000000, R25, 0xec, !PT ;  /* 0x8000000015157812 */ /* 0x000fe200078eec19 */
[----:B------:R-:W-:Y:S02]  /*4b70*/  IMAD.MOV.U32 R20, RZ, RZ, R29 ;  /* 0x000000ffff147224 */ /* 0x000fe400078e001d */
[----:B------:R-:W-:Y:S02]  /*4b80*/  VIADD R24, R24, 0xffffffe0 ;  /* 0xffffffe018187836 */ /* 0x000fe40000000000 */
[----:B------:R-:W-:-:S05]  /*4b90*/  VIADD R16, R21, 0xffffffff ;  /* 0xffffffff15107836 */ /* 0x000fca0000000000 */
[----:B------:R-:W-:Y:S01]  /*4ba0*/  LOP3.LUT R49, R21, R16, RZ, 0xc, !PT ;  /* 0x0000001015317212 */ /* 0x000fe200078e0cff */
[----:B------:R-:W-:Y:S02]  /*4bb0*/  IMAD.MOV.U32 R16, RZ, RZ, 0x1 ;  /* 0x00000001ff107424 */ /* 0x000fe400078e00ff */
[----:B------:R-:W-:Y:S01]  /*4bc0*/  IMAD.MOV.U32 R21, RZ, RZ, -0x1 ;  /* 0xffffffffff157424 */ /* 0x000fe200078e00ff */
[----:B------:R0:W1:Y:S06]  /*4bd0*/  POPC R17, R49 ;  /* 0x0000003100117309 */ /* 0x00006c0000000000 */
[----:B01----:R-:W-:Y:S05]  /*4be0*/  WARPSYNC.COLLECTIVE R21, `(.L_x_148) ;  /* 0x0000000015087348 */ /* 0x003fea0003c00000 */
[----:B-1----:R1:W2:Y:S02]  /*4bf0*/  SHFL.DOWN P3, R22, R20, R16, R17 ;  /* 0x0800001014167389 */ /* 0x0022a40000060011 */
[----:B012---:R-:W-:Y:S05]  /*4c00*/  ENDCOLLECTIVE ;  /* 0x000000000000791b */ /* 0x007fea0003800000 */
.L_x_148:
[----:B------:R-:W-:Y:S01]  /*4c10*/  ISETP.GE.AND P0, PT, R39, R17, PT ;  /* 0x000000112700720c */ /* 0x000fe20003f06270 */
[----:B------:R-:W-:-:S03]  /*4c20*/  IMAD.MOV.U32 R16, RZ, RZ, 0x2 ;  /* 0x00000002ff107424 */ /* 0x000fc600078e00ff */
[----:B------:R-:W-:Y:S02]  /*4c30*/  SEL R22, R22, RZ, !P0 ;  /* 0x000000ff16167207 */ /* 0x000fe40004000000 */
[----:B------:R-:W-:-:S03]  /*4c40*/  ISETP.GT.AND P0, PT, R41, R17, PT ;  /* 0x000000112900720c */ /* 0x000fc60003f04270 */
[----:B------:R-:W-:-:S04]  /*4c50*/  IMAD.IADD R48, R22, 0x1, R29 ;  /* 0x0000000116307824 */ /* 0x000fc800078e021d */
[----:B------:R-:W-:-:S07]  /*4c60*/  IMAD.MOV.U32 R20, RZ, RZ, R48 ;  /* 0x000000ffff147224 */ /* 0x000fce00078e0030 */
[----:B------:R-:W-:Y:S05]  /*4c70*/  WARPSYNC.COLLECTIVE R21, `(.L_x_149) ;  /* 0x0000000015087348 */ /* 0x000fea0003c00000 */
[----:B------:R0:W1:Y:S02]  /*4c80*/  SHFL.DOWN P3, R22, R20, R16, R17 ;  /* 0x0800001014167389 */ /* 0x0000640000060011 */
[----:B01----:R-:W-:Y:S05]  /*4c90*/  ENDCOLLECTIVE ;  /* 0x000000000000791b */ /* 0x003fea0003800000 */
.L_x_149:
        /* <DEDUP_REMOVED lines=8> */
.L_x_150:
        /* <DEDUP_REMOVED lines=8> */
.L_x_151:
        /* <DEDUP_REMOVED lines=8> */
.L_x_152:
[----:B------:R-:W-:Y:S02]  /*4e20*/  SEL R22, R22, RZ, !P0 ;  /* 0x000000ff16167207 */ /* 0x000fe40004000000 */
[----:B------:R-:W-:Y:S02]  /*4e30*/  ISETP.NE.AND P0, PT, R28, 0x65, PT ;  /* 0x000000651c00780c */ /* 0x000fe40003f05270 */
[----:B------:R-:W-:-:S11]  /*4e40*/  IADD3 R46, PT, PT, R29, R22, R46 ;  /* 0x000000161d2e7210 */ /* 0x000fd60007ffe02e */
[----:B------:R-:W-:Y:S05]  /*4e50*/  WARPSYNC.COLLECTIVE R21, `(.L_x_153) ;  /* 0x0000000015087348 */ /* 0x000fea0003c00000 */
[----:B------:R-:W-:Y:S01]  /*4e60*/  VOTE.ALL P0, P0 ;  /* 0x0000000000ff7806 */ /* 0x000fe20000000000 */
[----:B------:R-:W-:-:S12]  /*4e70*/  ENDCOLLECTIVE ;  /* 0x000000000000791b */ /* 0x000fd80003800000 */
.L_x_153:
[----:B------:R-:W-:Y:S05]  /*4e80*/  BRA `(.L_x_154) ;  /* 0xffffffc800507947 */ /* 0x000fea000383ffff */
.L_x_113:
[----:B------:R-:W-:Y:S01]  /*4e90*/  BSSY B0, `(.L_x_155) ;  /* 0x0000006000007945 */ /* 0x000fe20003800000 */
[----:B------:R-:W-:Y:S01]  /*4ea0*/  PLOP3.LUT P0, PT, P0, PT, PT, 0x8, 0x80 ;  /* 0x000000000080781c */ /* 0x000fe2000070e170 */
[----:B------:R-:W-:-:S12]  /*4eb0*/  IMAD.MOV.U32 R21, RZ, RZ, -0x1 ;  /* 0xffffffffff157424 */ /* 0x000fd800078e00ff */
[----:B------:R-:W-:Y:S05]  /*4ec0*/  WARPSYNC.COLLECTIVE R21, `(.L_x_156) ;  /* 0x0000000015087348 */ /* 0x000fea0003c00000 */
[----:B------:R-:W-:Y:S01]  /*4ed0*/  VOTE.ANY P0, P0 ;  /* 0x0000000000ff7806 */ /* 0x000fe20000000100 */
[----:B------:R-:W-:-:S12]  /*4ee0*/  ENDCOLLECTIVE ;  /* 0x000000000000791b */ /* 0x000fd80003800000 */
.L_x_156:
[----:B------:R-:W-:Y:S05]  /*4ef0*/  BSYNC B0 ;  /* 0x0000000000007941 */ /* 0x000fea0003800000 */
.L_x_155:
[----:B------:R-:W-:Y:S05]  /*4f00*/  BRA `(.L_x_157) ;  /* 0xffffffe000907947 */ /* 0x000fea000383ffff */
.L_x_115:
[----:B------:R-:W-:Y:S01]  /*4f10*/  BSSY B0, `(.L_x_158) ;  /* 0x0000006000007945 */ /* 0x000fe20003800000 */
[----:B------:R-:W-:Y:S01]  /*4f20*/  PLOP3.LUT P0, PT, P0, PT, PT, 0x8, 0x80 ;  /* 0x000000000080781c */ /* 0x000fe2000070e170 */
[----:B------:R-:W-:-:S12]  /*4f30*/  IMAD.MOV.U32 R21, RZ, RZ, -0x1 ;  /* 0xffffffffff157424 */ /* 0x000fd800078e00ff */
[----:B------:R-:W-:Y:S05]  /*4f40*/  WARPSYNC.COLLECTIVE R21, `(.L_x_159) ;  /* 0x0000000015087348 */ /* 0x000fea0003c00000 */
[----:B------:R-:W-:Y:S01]  /*4f50*/  VOTE.ANY P0, P0 ;  /* 0x0000000000ff7806 */ /* 0x000fe20000000100 */
[----:B------:R-:W-:-:S12]  /*4f60*/  ENDCOLLECTIVE ;  /* 0x000000000000791b */ /* 0x000fd80003800000 */
.L_x_159:
[----:B------:R-:W-:Y:S05]  /*4f70*/  BSYNC B0 ;  /* 0x0000000000007941 */ /* 0x000fea0003800000 */
.L_x_158:
[----:B------:R-:W-:Y:S05]  /*4f80*/  BRA `(.L_x_160) ;  /* 0xffffffe000e47947 */ /* 0x000fea000383ffff */
.L_x_117:
[----:B------:R-:W0:Y:S01]  /*4f90*/  S2R R26, SR_GEMASK ;  /* 0x00000000001a7919 */ /* 0x000e220000003c00 */
[----:B------:R-:W-:Y:S01]  /*4fa0*/  BSSY B0, `(.L_x_161) ;  /* 0x0000006000007945 */ /* 0x000fe20003800000 */
[----:B------:R-:W-:Y:S01]  /*4fb0*/  PLOP3.LUT P0, PT, P0, PT, PT, 0x8, 0x80 ;  /* 0x000000000080781c */ /* 0x000fe2000070e170 */
[----:B------:R-:W-:-:S12]  /*4fc0*/  IMAD.MOV.U32 R21, RZ, RZ, -0x1 ;  /* 0xffffffffff157424 */ /* 0x000fd800078e00ff */
[----:B0-----:R-:W-:Y:S05]  /*4fd0*/  WARPSYNC.COLLECTIVE R21, `(.L_x_162) ;  /* 0x0000000015087348 */ /* 0x001fea0003c00000 */
[----:B------:R-:W-:Y:S01]  /*4fe0*/  VOTE.ANY R21, PT, P0 ;  /* 0x0000000000157806 */ /* 0x000fe200000e0100 */
[----:B0-----:R-:W-:Y:S06]  /*4ff0*/  ENDCOLLECTIVE ;  /* 0x000000000000791b */ /* 0x001fec0003800000 */
.L_x_162:
[----:B------:R-:W-:Y:S05]  /*5000*/  BSYNC B0 ;  /* 0x0000000000007941 */ /* 0x000fea0003800000 */
.L_x_161:
[----:B------:R-:W-:Y:S01]  /*5010*/  LOP3.LUT R21, R21, 0x80000000, R26, 0xec, !PT ;  /* 0x8000000015157812 */ /* 0x000fe200078eec1a */
[----:B------:R-:W-:-:S04]  /*5020*/  IMAD.MOV.U32 R20, RZ, RZ, R19 ;  /* 0x000000ffff147224 */ /* 0x000fc800078e0013 */
[----:B------:R-:W-:-:S05]  /*5030*/  VIADD R16, R21, 0xffffffff ;  /* 0xffffffff15107836 */ /* 0x000fca0000000000 */
[----:B------:R-:W-:Y:S01]  /*5040*/  LOP3.LUT R47, R21, R16, RZ, 0xc, !PT ;  /* 0x00000010152f7212 */ /* 0x000fe200078e0cff */
[----:B------:R-:W-:Y:S02]  /*5050*/  IMAD.MOV.U32 R16, RZ, RZ, 0x1 ;  /* 0x00000001ff107424 */ /* 0x000fe400078e00ff */
[----:B------:R-:W-:-:S03]  /*5060*/  IMAD.MOV.U32 R21, RZ, RZ, -0x1 ;  /* 0xffffffffff157424 */ /* 0x000fc600078e00ff */
[----:B------:R-:W0:Y:S02]  /*5070*/  POPC R47, R47 ;  /* 0x0000002f002f7309 */ /* 0x000e240000000000 */
[----:B0-----:R-:W-:Y:S01]  /*5080*/  IMAD.MOV.U32 R17, RZ, RZ, R47 ;  /* 0x000000ffff117224 */ /* 0x001fe200078e002f */
[----:B------:R-:W-:-:S13]  /*5090*/  ISETP.GE.AND P0, PT, R38, R47, PT ;  /* 0x0000002f2600720c */ /* 0x000fda0003f06270 */
[----:B------:R-:W-:Y:S05]  /*50a0*/  WARPSYNC.COLLECTIVE R21, `(.L_x_163) ;  /* 0x0000000015087348 */ /* 0x000fea0003c00000 */
[----:B------:R0:W1:Y:S02]  /*50b0*/  SHFL.DOWN P3, R22, R20, R16, R17 ;  /* 0x0800001014167389 */ /* 0x0000640000060011 */
[----:B01----:R-:W-:Y:S05]  /*50c0*/  ENDCOLLECTIVE ;  /* 0x000000000000791b */ /* 0x003fea0003800000 */
.L_x_163:
[----:B------:R-:W-:Y:S01]  /*50d0*/  IMAD.MOV.U32 R16, RZ, RZ, 0x2 ;  /* 0x00000002ff107424 */ /* 0x000fe200078e00ff */
        /* <DEDUP_REMOVED lines=8> */
.L_x_164:
        /* <DEDUP_REMOVED lines=9> */
.L_x_165:
        /* <DEDUP_REMOVED lines=9> */
.L_x_166:
[----:B------:R-:W-:Y:S01]  /*5280*/  IMAD.MOV.U32 R16, RZ, RZ, 0x10 ;  /* 0x00000010ff107424 */ /* 0x000fe200078e00ff */
[----:B------:R-:W-:Y:S02]  /*5290*/  SEL R19, R22, RZ, !P0 ;  /* 0x000000ff16137207 */ /* 0x000fe40004000000 */
[----:B------:R-:W-:Y:S01]  /*52a0*/  ISETP.NE.AND P0, PT, R18, 0x65, PT ;  /* 0x000000651200780c */ /* 0x000fe20003f05270 */
[----:B------:R-:W-:Y:S02]  /*52b0*/  VIADD R18, R38, 0x10 ;  /* 0x0000001026127836 */ /* 0x000fe40000000000 */
[----:B------:R-:W-:-:S03]  /*52c0*/  IMAD.IADD R48, R50, 0x1, R19 ;  /* 0x0000000132307824 */ /* 0x000fc600078e0213 */
[----:B------:R-:W-:Y:S01]  /*52d0*/  ISETP.GT.AND P2, PT, R18, R47, PT ;  /* 0x0000002f1200720c */ /* 0x000fe20003f44270 */
[----:B------:R-:W-:Y:S01]  /*52e0*/  IMAD.MOV.U32 R20, RZ, RZ, R48 ;  /* 0x000000ffff147224 */ /* 0x000fe200078e0030 */
[----:B------:R-:W0:Y:S11]  /*52f0*/  LDC.64 R18, c[0x0][0x390] ;  /* 0x0000e400ff127b82 */ /* 0x000e360000000a00 */
[----:B0-----:R-:W-:Y:S05]  /*5300*/  WARPSYNC.COLLECTIVE R21, `(.L_x_167) ;  /* 0x0000000015087348 */ /* 0x001fea0003c00000 */
[----:B------:R1:W2:Y:S02]  /*5310*/  SHFL.DOWN P3, R22, R20, R16, R17 ;  /* 0x0800001014167389 */ /* 0x0002a40000060011 */
[----:B012---:R-:W-:Y:S05]  /*5320*/  ENDCOLLECTIVE ;  /* 0x000000000000791b */ /* 0x007fea0003800000 */
.L_x_167:
[----:B------:R-:W-:Y:S05]  /*5330*/  WARPSYNC.COLLECTIVE R21, `(.L_x_168) ;  /* 0x0000000015087348 */ /* 0x000fea0003c00000 */
[----:B------:R-:W-:Y:S01]  /*5340*/  VOTE.ALL P0, P0 ;  /* 0x0000000000ff7806 */ /* 0x000fe20000000000 */
[----:B------:R-:W-:-:S12]  /*5350*/  ENDCOLLECTIVE ;  /* 0x000000000000791b */ /* 0x000fd80003800000 */
.L_x_168:
[----:B------:R-:W-:Y:S02]  /*5360*/  SEL R45, R22, RZ, !P2 ;  /* 0x000000ff162d7207 */ /* 0x000fe40005000000 */
[----:B------:R-:W-:-:S03]  /*5370*/  IADD3 R44, P3, PT, R18, 0x100, RZ ;  /* 0x00000100122c7810 */ /* 0x000fc60007f7e0ff */
[----:B------:R-:W-:Y:S02]  /*5380*/  IMAD.IADD R46, R48, 0x1, R45 ;  /* 0x00000001302e7824 */ /* 0x000fe400078e022d */
[----:B------:R-:W-:Y:S01]  /*5390*/  IMAD.X R45, RZ, RZ, R19, P3 ;  /* 0x000000ffff2d7224 */ /* 0x000fe200018e0613 */
[----:B------:R-:W-:Y:S07]  /*53a0*/  BRA `(.L_x_169) ;  /* 0xffffffe000787947 */ /* 0x000fee000383ffff */
.L_x_119:
[----:B------:R-:W-:Y:S01]  /*53b0*/  BSSY B0, `(.L_x_170) ;  /* 0x0000006000007945 */ /* 0x000fe20003800000 */
[----:B------:R-:W-:Y:S01]  /*53c0*/  PLOP3.LUT P0, PT, P0, PT, PT, 0x8, 0x80 ;  /* 0x000000000080781c */ /* 0x000fe2000070e170 */
[----:B------:R-:W-:-:S12]  /*53d0*/  IMAD.MOV.U32 R21, RZ, RZ, -0x1 ;  /* 0xffffffffff157424 */ /* 0x000fd800078e00ff */
[----:B------:R-:W-:Y:S05]  /*53e0*/  WARPSYNC.COLLECTIVE R21, `(.L_x_171) ;  /* 0x0000000015087348 */ /* 0x000fea0003c00000 */
[----:B------:R-:W-:Y:S01]  /*53f0*/  VOTE.ANY P0, P0 ;  /* 0x0000000000ff7806 */ /* 0x000fe20000000100 */
[----:B------:R-:W-:-:S12]  /*5400*/  ENDCOLLECTIVE ;  /* 0x000000000000791b */ /* 0x000fd80003800000 */
.L_x_171:
[----:B------:R-:W-:Y:S05]  /*5410*/  BSYNC B0 ;  /* 0x0000000000007941 */ /* 0x000fea0003800000 */
.L_x_170:
[----:B------:R-:W-:Y:S05]  /*5420*/  BRA `(.L_x_172) ;  /* 0xffffffe000807947 */ /* 0x000fea000383ffff */
.L_x_121:
[----:B------:R-:W-:Y:S01]  /*5430*/  BSSY B0, `(.L_x_173) ;  /* 0x0000006000007945 */ /* 0x000fe20003800000 */
[----:B------:R-:W-:Y:S01]  /*5440*/  PLOP3.LUT P0, PT, P0, PT, PT, 0x8, 0x80 ;  /* 0x000000000080781c */ /* 0x000fe2000070e170 */
[----:B------:R-:W-:-:S12]  /*5450*/  IMAD.MOV.U32 R21, RZ, RZ, -0x1 ;  /* 0xffffffffff157424 */ /* 0x000fd800078e00ff */
[----:B------:R-:W-:Y:S05]  /*5460*/  WARPSYNC.COLLECTIVE R21, `(.L_x_174) ;  /* 0x0000000015087348 */ /* 0x000fea0003c00000 */
[----:B------:R-:W-:Y:S01]  /*5470*/  VOTE.ANY P0, P0 ;  /* 0x0000000000ff7806 */ /* 0x000fe20000000100 */
[----:B------:R-:W-:-:S12]  /*5480*/  ENDCOLLECTIVE ;  /* 0x000000000000791b */ /* 0x000fd80003800000 */
.L_x_174:
[----:B------:R-:W-:Y:S05]  /*5490*/  BSYNC B0 ;  /* 0x0000000000007941 */ /* 0x000fea0003800000 */
.L_x_173:
[----:B------:R-:W-:Y:S05]  /*54a0*/  BRA `(.L_x_175) ;  /* 0xffffffe000d47947 */ /* 0x000fea000383ffff */
.L_x_123:
[----:B------:R-:W-:Y:S01]  /*54b0*/  BSSY B0, `(.L_x_176) ;  /* 0x0000006000007945 */ /* 0x000fe20003800000 */
[----:B------:R-:W-:Y:S01]  /*54c0*/  PLOP3.LUT P0, PT, P0, PT, PT, 0x8, 0x80 ;  /* 0x000000000080781c */ /* 0x000fe2000070e170 */
[----:B------:R-:W-:-:S12]  /*54d0*/  IMAD.MOV.U32 R21, RZ, RZ, -0x1 ;  /* 0xffffffffff157424 */ /* 0x000fd800078e00ff */
[----:B------:R-:W-:Y:S05]  /*54e0*/  WARPSYNC.COLLECTIVE R21, `(.L_x_177) ;  /* 0x0000000015087348 */ /* 0x000fea0003c00000 */
[----:B------:R-:W-:Y:S01]  /*54f0*/  VOTE.ANY R21, PT, P0 ;  /* 0x0000000000157806 */ /* 0x000fe200000e0100 */
[----:B------:R-:W-:Y:S06]  /*5500*/  ENDCOLLECTIVE ;  /* 0x000000000000791b */ /* 0x000fec0003800000 */
.L_x_177:
[----:B------:R-:W-:Y:S05]  /*5510*/  BSYNC B0 ;  /* 0x0000000000007941 */ /* 0x000fea0003800000 */
.L_x_176:
        /* <DEDUP_REMOVED lines=11> */
.L_x_178:
        /* <DEDUP_REMOVED lines=10> */
.L_x_179:
[----:B------:R-:W-:Y:S01]  /*5670*/  IMAD.MOV.U32 R16, RZ, RZ, 0x4 ;  /* 0x00000004ff107424 */ /* 0x000fe200078e00ff */
[----:B------:R-:W-:Y:S01]  /*5680*/  SEL R19, R22, RZ, !P0 ;  /* 0x000000ff16137207 */ /* 0x000fe20004000000 */
[----:B------:R-:W-:-:S04]  /*5690*/  VIADD R22, R38, 0x4 ;  /* 0x0000000426167836 */ /* 0x000fc80000000000 */
[----:B------:R-:W-:Y:S01]  /*56a0*/  IMAD.IADD R50, R48, 0x1, R19 ;  /* 0x0000000130327824 */ /* 0x000fe200078e0213 */
[----:B------:R-:W-:Y:S01]  /*56b0*/  ISETP.GT.AND P0, PT, R22, R17, PT ;  /* 0x000000111600720c */ /* 0x000fe20003f04270 */
[----:B------:R-:W-:Y:S02]  /*56c0*/  VIADD R48, R38, 0x10 ;  /* 0x0000001026307836 */ /* 0x000fe40000000000 */
[----:B------:R-:W-:-:S10]  /*56d0*/  IMAD.MOV.U32 R20, RZ, RZ, R50 ;  /* 0x000000ffff147224 */ /* 0x000fd400078e0032 */
[----:B------:R-:W-:Y:S05]  /*56e0*/  WARPSYNC.COLLECTIVE R21, `(.L_x_180) ;  /* 0x0000000015087348 */ /* 0x000fea0003c00000 */
[----:B------:R0:W1:Y:S02]  /*56f0*/  SHFL.DOWN P3, R22, R20, R16, R17 ;  /* 0x0800001014167389 */ /* 0x0000640000060011 */
[----:B01----:R-:W-:Y:S05]  /*5700*/  ENDCOLLECTIVE ;  /* 0x000000000000791b */ /* 0x003fea0003800000 */
.L_x_180:
        /* <DEDUP_REMOVED lines=9> */
.L_x_181:
        /* <DEDUP_REMOVED lines=8> */
.L_x_182:
[----:B------:R-:W-:Y:S02]  /*5820*/  SEL R22, R22, RZ, !P0 ;  /* 0x000000ff16167207 */ /* 0x000fe40004000000 */
[----:B------:R-:W-:Y:S02]  /*5830*/  ISETP.NE.AND P0, PT, R18, 0x65, PT ;  /* 0x000000651200780c */ /* 0x000fe40003f05270 */
[----:B------:R-:W-:-:S11]  /*5840*/  IADD3 R46, PT, PT, R19, R22, R46 ;  /* 0x00000016132e7210 */ /* 0x000fd60007ffe02e */
[----:B------:R-:W-:Y:S05]  /*5850*/  WARPSYNC.COLLECTIVE R21, `(.L_x_183) ;  /* 0x0000000015087348 */ /* 0x000fea0003c00000 */
[----:B------:R-:W-:Y:S01]  /*5860*/  VOTE.ALL P0, P0 ;  /* 0x0000000000ff7806 */ /* 0x000fe20000000000 */
[----:B------:R-:W-:-:S12]  /*5870*/  ENDCOLLECTIVE ;  /* 0x000000000000791b */ /* 0x000fd80003800000 */
.L_x_183:
[----:B------:R-:W-:Y:S05]  /*5880*/  BRA `(.L_x_184) ;  /* 0xffffffe0006c7947 */ /* 0x000fea000383ffff */
.L_x_185:
        /* <DEDUP_REMOVED lines=15> */
.L_x_201:


//--------------------- .text._ZN3cub18CUB_300001_SM_10006detail4scan20DeviceScanInitKernelINS0_13ScanTileStateIiLb1EEEEEvT_i --------------------------
	.section	.text._ZN3cub18CUB_300001_SM_10006detail4scan20DeviceScanInitKernelINS0_13ScanTileStateIiLb1EEEEEvT_i,"ax",@progbits
	.align	128
        .global         _ZN3cub18CUB_300001_SM_10006detail4scan20DeviceScanInitKernelINS0_13ScanTileStateIiLb1EEEEEvT_i
        .type           _ZN3cub18CUB_300001_SM_10006detail4scan20DeviceScanInitKernelINS0_13ScanTileStateIiLb1EEEEEvT_i,@function
        .size           _ZN3cub18CUB_300001_SM_10006detail4scan20DeviceScanInitKernelINS0_13ScanTileStateIiLb1EEEEEvT_i,(.L_x_202 - _ZN3cub18CUB_300001_SM_10006detail4scan20DeviceScanInitKernelINS0_13ScanTileStateIiLb1EEEEEvT_i)
        .other          _ZN3cub18CUB_300001_SM_10006detail4scan20DeviceScanInitKernelINS0_13ScanTileStateIiLb1EEEEEvT_i,@"STO_CUDA_ENTRY STV_DEFAULT"
_ZN3cub18CUB_300001_SM_10006detail4scan20DeviceScanInitKernelINS0_13ScanTileStateIiLb1EEEEEvT_i:
.text._ZN3cub18CUB_300001_SM_10006detail4scan20DeviceScanInitKernelINS0_13ScanTileStateIiLb1EEEEEvT_i:
[----:B------:R-:W-:Y:S01]  /*0000*/  LDC R1, c[0x0][0x37c] ;  /* 0x0000df00ff017b82 */ /* 0x000fe20000000800 */
[----:B------:R-:W0:Y:S07]  /*0010*/  S2R R0, SR_TID.X ;  /* 0x0000000000007919 */ /* 0x000e2e0000002100 */
[----:B------:R-:W1:Y:S01]  /*0020*/  S2UR UR6, SR_CTAID.X ;  /* 0x00000000000679c3 */ /* 0x000e620000002500 */
[----:B------:R-:W2:Y:S07]  /*0030*/  LDCU UR4, c[0x0][0x388] ;  /* 0x00007100ff0477ac */ /* 0x000eae0008000800 */
[----:B------:R-:W1:Y:S01]  /*0040*/  LDC R5, c[0x0][0x360] ;  /* 0x0000d800ff057b82 */ /* 0x000e620000000800 */
[----:B0-----:R-:W-:Y:S01]  /*0050*/  ISETP.GT.U32.AND P0, PT, R0, 0x1f, PT ;  /* 0x0000001f0000780c */ /* 0x001fe20003f04070 */
[----:B-1----:R-:W-:-:S03]  /*0060*/  IMAD R5, R5, UR6, R0 ;  /* 0x0000000605057c24 */ /* 0x002fc6000f8e0200 */
[----:B------:R-:W-:Y:S02]  /*0070*/  ISETP.NE.OR P0, PT, RZ, UR6, P0 ;  /* 0x00000006ff007c0c */ /* 0x000fe40008705670 */
[----:B--2---:R-:W-:Y:S01]  /*0080*/  ISETP.GE.AND P1, PT, R5, UR4, PT ;  /* 0x0000000405007c0c */ /* 0x004fe2000bf26270 */
[----:B------:R-:W0:-:S12]  /*0090*/  LDCU.64 UR4, c[0x0][0x358] ;  /* 0x00006b00ff0477ac */ /* 0x000e180008000a00 */
[----:B------:R-:W1:Y:S01]  /*00a0*/  @!P1 LDC.64 R2, c[0x0][0x380] ;  /* 0x0000e000ff029b82 */ /* 0x000e620000000a00 */
[----:B------:R-:W-:Y:S01]  /*00b0*/  @!P1 MOV R4, 0x63 ;  /* 0x0000006300049802 */ /* 0x000fe20000000f00 */
[----:B-1----:R-:W-:-:S04]  /*00c0*/  @!P1 IMAD.WIDE R2, R5, 0x8, R2 ;  /* 0x0000000805029825 */ /* 0x002fc800078e0202 */
[----:B------:R-:W-:-:S05]  /*00d0*/  HFMA2 R5, -RZ, RZ, 0, 0 ;  /* 0x00000000ff057431 */ /* 0x000fca00000001ff */
[----:B0-----:R0:W-:Y:S01]  /*00e0*/  @!P1 STG.E.64 desc[UR4][R2.64+0x100], R4 ;  /* 0x0001000402009986 */ /* 0x0011e2000c101b04 */
[----:B------:R-:W-:Y:S05]  /*00f0*/  @P0 EXIT ;  /* 0x000000000000094d */ /* 0x000fea0003800000 */
[----:B0-----:R-:W0:Y:S02]  /*0100*/  LDC.64 R2, c[0x0][0x380] ;  /* 0x0000e000ff027b82 */ /* 0x001e240000000a00 */
[----:B0-----:R-:W-:-:S05]  /*0110*/  IMAD.WIDE.U32 R2, R0, 0x8, R2 ;  /* 0x0000000800027825 */ /* 0x001fca00078e0002 */
[----:B------:R-:W-:Y:S01]  /*0120*/  STG.E.64 desc[UR4][R2.64], RZ ;  /* 0x000000ff02007986 */ /* 0x000fe2000c101b04 */
[----:B------:R-:W-:Y:S05]  /*0130*/  EXIT ;  /* 0x000000000000794d */ /* 0x000fea0003800000 */
.L_x_186:
        /* <DEDUP_REMOVED lines=12> */
.L_x_202:


//--------------------- .text._ZN3cub18CUB_300001_SM_10006detail11EmptyKernelIvEEvv --------------------------
	.section	.text._ZN3cub18CUB_300001_SM_10006detail11EmptyKernelIvEEvv,"ax",@progbits
	.align	128
        .global         _ZN3cub18CUB_300001_SM_10006detail11EmptyKernelIvEEvv
        .type           _ZN3cub18CUB_300001_SM_10006detail11EmptyKernelIvEEvv,@function
        .size           _ZN3cub18CUB_300001_SM_10006detail11EmptyKernelIvEEvv,(.L_x_203 - _ZN3cub18CUB_300001_SM_10006detail11EmptyKernelIvEEvv)
        .other          _ZN3cub18CUB_300001_SM_10006detail11EmptyKernelIvEEvv,@"STO_CUDA_ENTRY STV_DEFAULT"
_ZN3cub18CUB_300001_SM_10006detail11EmptyKernelIvEEvv:
.text._ZN3cub18CUB_300001_SM_10006detail11EmptyKernelIvEEvv:
[----:B------:R-:W-:Y:S01]  /*0000*/  LDC R1, c[0x0][0x37c] ;  /* 0x0000df00ff017b82 */ /* 0x000fe20000000800 */
[----:B------:R-:W-:Y:S05]  /*0010*/  EXIT ;  /* 0x000000000000794d */ /* 0x000fea0003800000 */
.L_x_187:
        /* <DEDUP_REMOVED lines=14> */
.L_x_203:


//--------------------- .text._Z11placeKernelPKiPiS1_l --------------------------
	.section	.text._Z11placeKernelPKiPiS1_l,"ax",@progbits
	.align	128
        .global         _Z11placeKernelPKiPiS1_l
        .type           _Z11placeKernelPKiPiS1_l,@function
        .size           _Z11placeKernelPKiPiS1_l,(.L_x_204 - _Z11placeKernelPKiPiS1_l)
        .other          _Z11placeKernelPKiPiS1_l,@"STO_CUDA_ENTRY STV_DEFAULT"
_Z11placeKernelPKiPiS1_l:
.text._Z11placeKernelPKiPiS1_l:
[----:B------:R-:W-:Y:S01]  /*0000*/  LDC R1, c[0x0][0x37c] ;  /* 0x0000df00ff017b82 */ /* 0x000fe20000000800 */
[----:B------:R-:W0:Y:S07]  /*0010*/  S2R R3, SR_TID.X ;  /* 0x0000000000037919 */ /* 0x000e2e0000002100 */
[----:B------:R-:W0:Y:S01]  /*0020*/  S2UR UR4, SR_CTAID.X ;  /* 0x00000000000479c3 */ /* 0x000e220000002500 */
[----:B------:R-:W1:Y:S07]  /*0030*/  LDCU.64 UR6, c[0x0][0x398] ;  /* 0x00007300ff0677ac */ /* 0x000e6e0008000a00 */
[----:B------:R-:W0:Y:S02]  /*0040*/  LDC R0, c[0x0][0x360] ;  /* 0x0000d800ff007b82 */ /* 0x000e240000000800 */
[----:B0-----:R-:W-:-:S05]  /*0050*/  IMAD R0, R0, UR4, R3 ;  /* 0x0000000400007c24 */ /* 0x001fca000f8e0203 */
[----:B-1----:R-:W-:Y:S02]  /*0060*/  ISETP.GE.U32.AND P0, PT, R0, UR6, PT ;  /* 0x0000000600007c0c */ /* 0x002fe4000bf06070 */
[----:B------:R-:W-:-:S04]  /*0070*/  SHF.R.S32.HI R3, RZ, 0x1f, R0 ;  /* 0x0000001fff037819 */ /* 0x000fc80000011400 */
[----:B------:R-:W-:-:S13]  /*0080*/  ISETP.GE.AND.EX P0, PT, R3, UR7, PT, P0 ;  /* 0x0000000703007c0c */ /* 0x000fda000bf06300 */
[----:B------:R-:W-:Y:S05]  /*0090*/  @P0 EXIT ;  /* 0x000000000000094d */ /* 0x000fea0003800000 */
[----:B------:R-:W0:Y:S01]  /*00a0*/  LDCU.64 UR6, c[0x0][0x380] ;  /* 0x00007000ff0677ac */ /* 0x000e220008000a00 */
[----:B------:R-:W1:Y:S01]  /*00b0*/  LDCU.64 UR4, c[0x0][0x358] ;  /* 0x00006b00ff0477ac */ /* 0x000e620008000a00 */
[----:B------:R-:W-:Y:S01]  /*00c0*/  IMAD.MOV.U32 R9, RZ, RZ, -0x1 ;  /* 0xffffffffff097424 */ /* 0x000fe200078e00ff */
[----:B------:R-:W2:Y:S01]  /*00d0*/  LDC.64 R4, c[0x0][0x390] ;  /* 0x0000e400ff047b82 */ /* 0x000ea20000000a00 */
[----:B0-----:R-:W-:-:S04]  /*00e0*/  LEA R6, P0, R0, UR6, 0x2 ;  /* 0x0000000600067c11 */ /* 0x001fc8000f8010ff */
[----:B------:R-:W-:-:S03]  /*00f0*/  LEA.HI.X R7, R0, UR7, R3, 0x2, P0 ;  /* 0x0000000700077c11 */ /* 0x000fc600080f1403 */
[----:B------:R-:W0:Y:S03]  /*0100*/  LDC.64 R2, c[0x0][0x388] ;  /* 0x0000e200ff027b82 */ /* 0x000e260000000a00 */
[----:B-1----:R-:W0:Y:S02]  /*0110*/  LDG.E R7, desc[UR4][R6.64] ;  /* 0x0000000406077981 */ /* 0x002e24000c1e1900 */
[----:B0-----:R-:W-:-:S06]  /*0120*/  IMAD.WIDE R2, R7, 0x4, R2 ;  /* 0x0000000407027825 */ /* 0x001fcc00078e0202 */
[----:B------:R-:W2:Y:S02]  /*0130*/  ATOMG.E.ADD.STRONG.GPU PT, R3, desc[UR4][R2.64], R9 ;  /* 0x80000009020379a8 */ /* 0x000ea400081ef104 */
[----:B--2---:R-:W-:-:S05]  /*0140*/  IMAD.WIDE R4, R3, 0x4, R4 ;  /* 0x0000000403047825 */ /* 0x004fca00078e0204 */
[----:B------:R-:W-:Y:S01]  /*0150*/  STG.E desc[UR4][R4.64+-0x4], R7 ;  /* 0xfffffc0704007986 */ /* 0x000fe2000c101904 */
[----:B------:R-:W-:Y:S05]  /*0160*/  EXIT ;  /* 0x000000000000794d */ /* 0x000fea0003800000 */
.L_x_188:
        /* <DEDUP_REMOVED lines=9> */
.L_x_204:


//--------------------- .text._Z11countKernelPKiPil --------------------------
	.section	.text._Z11countKernelPKiPil,"ax",@progbits
	.align	128
        .global         _Z11countKernelPKiPil
        .type           _Z11countKernelPKiPil,@function
        .size           _Z11countKernelPKiPil,(.L_x_205 - _Z11countKernelPKiPil)
        .other          _Z11countKernelPKiPil,@"STO_CUDA_ENTRY STV_DEFAULT"
_Z11countKernelPKiPil:
.text._Z11countKernelPKiPil:
        /* <DEDUP_REMOVED lines=12> */
[----:B0-----:R-:W-:-:S04]  /*00c0*/  LEA R4, P0, R0, UR6, 0x2 ;  /* 0x0000000600047c11 */ /* 0x001fc8000f8010ff */
[----:B------:R-:W-:Y:S02]  /*00d0*/  LEA.HI.X R5, R0, UR7, R3, 0x2, P0 ;  /* 0x0000000700057c11 */ /* 0x000fe400080f1403 */
[----:B------:R-:W0:Y:S04]  /*00e0*/  LDC.64 R2, c[0x0][0x388] ;  /* 0x0000e200ff027b82 */ /* 0x000e280000000a00 */
[----:B-1----:R-:W0:Y:S01]  /*00f0*/  LDG.E R5, desc[UR4][R4.64] ;  /* 0x0000000404057981 */ /* 0x002e22000c1e1900 */
[----:B------:R-:W-:Y:S02]  /*0100*/  IMAD.MOV.U32 R7, RZ, RZ, 0x1 ;  /* 0x00000001ff077424 */ /* 0x000fe400078e00ff */
[----:B0-----:R-:W-:-:S05]  /*0110*/  IMAD.WIDE R2, R5, 0x4, R2 ;  /* 0x0000000405027825 */ /* 0x001fca00078e0202 */
[----:B------:R-:W-:Y:S01]  /*0120*/  REDG.E.ADD.STRONG.GPU desc[UR4][R2.64], R7 ;  /* 0x000000070200798e */ /* 0x000fe2000c12e104 */
[----:B------:R-:W-:Y:S05]  /*0130*/  EXIT ;  /* 0x000000000000794d */ /* 0x000fea0003800000 */
.L_x_189:
        /* <DEDUP_REMOVED lines=12> */
.L_x_205:


//--------------------- .text._Z25GenerateRandomArrayKernelPiP17curandStateXORWOWiii --------------------------
	.section	.text._Z25GenerateRandomArrayKernelPiP17curandStateXORWOWiii,"ax",@progbits
	.align	128
        .global         _Z25GenerateRandomArrayKernelPiP17curandStateXORWOWiii
        .type           _Z25GenerateRandomArrayKernelPiP17curandStateXORWOWiii,@function
        .size           _Z25GenerateRandomArrayKernelPiP17curandStateXORWOWiii,(.L_x_206 - _Z25GenerateRandomArrayKernelPiP17curandStateXORWOWiii)
        .other          _Z25GenerateRandomArrayKernelPiP17curandStateXORWOWiii,@"STO_CUDA_ENTRY STV_DEFAULT"
_Z25GenerateRandomArrayKernelPiP17curandStateXORWOWiii:
.text._Z25GenerateRandomArrayKernelPiP17curandStateXORWOWiii:
[----:B------:R-:W-:Y:S01]  /*0000*/  LDC R1, c[0x0][0x37c] ;  /* 0x0000df00ff017b82 */ /* 0x000fe20000000800 */
[----:B------:R-:W0:Y:S07]  /*0010*/  S2R R3, SR_TID.X ;  /* 0x0000000000037919 */ /* 0x000e2e0000002100 */
[----:B------:R-:W0:Y:S01]  /*0020*/  S2UR UR4, SR_CTAID.X ;  /* 0x00000000000479c3 */ /* 0x000e220000002500 */
[----:B------:R-:W1:Y:S07]  /*0030*/  LDCU UR5, c[0x0][0x398] ;  /* 0x00007300ff0577ac */ /* 0x000e6e0008000800 */
[----:B------:R-:W0:Y:S02]  /*0040*/  LDC R0, c[0x0][0x360] ;  /* 0x0000d800ff007b82 */ /* 0x000e240000000800 */
[----:B0-----:R-:W-:-:S05]  /*0050*/  IMAD R0, R0, UR4, R3 ;  /* 0x0000000400007c24 */ /* 0x001fca000f8e0203 */
[----:B-1----:R-:W-:-:S13]  /*0060*/  ISETP.GE.AND P0, PT, R0, UR5, PT ;  /* 0x0000000500007c0c */ /* 0x002fda000bf06270 */
[----:B------:R-:W-:Y:S05]  /*0070*/  @P0 EXIT ;  /* 0x000000000000094d */ /* 0x000fea0003800000 */
[----:B------:R-:W0:Y:S01]  /*0080*/  LDC.64 R2, c[0x0][0x388] ;  /* 0x0000e200ff027b82 */ /* 0x000e220000000a00 */
[----:B------:R-:W1:Y:S01]  /*0090*/  LDCU.64 UR6, c[0x0][0x358] ;  /* 0x00006b00ff0677ac */ /* 0x000e620008000a00 */
[----:B------:R-:W2:Y:S01]  /*00a0*/  LDCU.64 UR8, c[0x0][0x390] ;  /* 0x00007200ff0877ac */ /* 0x000ea20008000a00 */
[----:B------:R-:W-:-:S05]  /*00b0*/  HFMA2 R21, -RZ, RZ, 0.1171875, 0 ;  /* 0x2f800000ff157431 */ /* 0x000fca00000001ff */
[----:B------:R-:W3:Y:S01]  /*00c0*/  LDC.64 R18, c[0x0][0x380] ;  /* 0x0000e000ff127b82 */ /* 0x000ee20000000a00 */
[----:B0-----:R-:W-:-:S05]  /*00d0*/  IMAD.WIDE R2, R0, 0x30, R2 ;  /* 0x0000003000027825 */ /* 0x001fca00078e0202 */
[----:B-1----:R-:W4:Y:S04]  /*00e0*/  LDG.E.64 R16, desc[UR6][R2.64] ;  /* 0x0000000602107981 */ /* 0x002f28000c1e1b00 */
[----:B------:R-:W5:Y:S04]  /*00f0*/  LDG.E.64 R8, desc[UR6][R2.64+0x10] ;  /* 0x0000100602087981 */ /* 0x000f68000c1e1b00 */
[----:B------:R-:W5:Y:S04]  /*0100*/  LDG.E.64 R10, desc[UR6][R2.64+0x8] ;  /* 0x00000806020a7981 */ /* 0x000f68000c1e1b00 */
[----:B------:R-:W5:Y:S04]  /*0110*/  LDG.E.64 R6, desc[UR6][R2.64+0x18] ;  /* 0x0000180602067981 */ /* 0x000f68000c1e1b00 */
[----:B------:R-:W5:Y:S04]  /*0120*/  LDG.E.64 R4, desc[UR6][R2.64+0x28] ;  /* 0x0000280602047981 */ /* 0x000f68000c1e1b00 */
[----:B------:R-:W5:Y:S01]  /*0130*/  LDG.E R13, desc[UR6][R2.64+0x20] ;  /* 0x00002006020d7981 */ /* 0x000f62000c1e1900 */
[----:B--2---:R-:W-:Y:S01]  /*0140*/  UIADD3 UR4, UPT, UPT, UR9, 0x1, -UR8 ;  /* 0x0000000109047890 */ /* 0x004fe2000fffe808 */
[----:B---3--:R-:W-:Y:S01]  /*0150*/  IMAD.WIDE R18, R0, 0x4, R18 ;  /* 0x0000000400127825 */ /* 0x008fe200078e0212 */
[----:B----4-:R-:W-:-:S02]  /*0160*/  SHF.R.U32.HI R12, RZ, 0x2, R17 ;  /* 0x00000002ff0c7819 */ /* 0x010fc40000011611 */
[----:B------:R-:W-:Y:S02]  /*0170*/  IADD3 R16, PT, PT, R16, 0x587c5, RZ ;  /* 0x000587c510107810 */ /* 0x000fe40007ffe0ff */
[----:B------:R-:W-:Y:S01]  /*0180*/  LOP3.LUT R12, R12, R17, RZ, 0x3c, !PT ;  /* 0x000000110c0c7212 */ /* 0x000fe200078e3cff */
[----:B-----5:R-:W-:Y:S01]  /*0190*/  IMAD.SHL.U32 R14, R9, 0x10, RZ ;  /* 0x00000010090e7824 */ /* 0x020fe200078e00ff */
[----:B------:R-:W-:Y:S02]  /*01a0*/  I2FP.F32.S32 R17, UR4 ;  /* 0x0000000400117c45 */ /* 0x000fe40008201400 */
[----:B------:R-:W-:Y:S01]  /*01b0*/  MOV R23, R8 ;  /* 0x0000000800177202 */ /* 0x000fe20000000f00 */
[----:B------:R-:W-:Y:S01]  /*01c0*/  IMAD.SHL.U32 R15, R12, 0x2, RZ ;  /* 0x000000020c0f7824 */ /* 0x000fe200078e00ff */
[----:B------:R-:W-:-:S04]  /*01d0*/  MOV R22, R11 ;  /* 0x0000000b00167202 */ /* 0x000fc80000000f00 */
[----:B------:R-:W-:Y:S01]  /*01e0*/  LOP3.LUT R15, R9, R14, R15, 0x96, !PT ;  /* 0x0000000e090f7212 */ /* 0x000fe200078e960f */
[----:B------:R-:W-:-:S03]  /*01f0*/  IMAD.MOV.U32 R14, RZ, RZ, R9 ;  /* 0x000000ffff0e7224 */ /* 0x000fc600078e0009 */
[----:B------:R-:W-:-:S05]  /*0200*/  LOP3.LUT R15, R15, R12, RZ, 0x3c, !PT ;  /* 0x0000000c0f0f7212 */ /* 0x000fca00078e3cff */
[----:B------:R-:W-:-:S05]  /*0210*/  IMAD.IADD R12, R15, 0x1, R16 ;  /* 0x000000010f0c7824 */ /* 0x000fca00078e0210 */
[----:B------:R-:W-:-:S05]  /*0220*/  I2FP.F32.U32 R12, R12 ;  /* 0x0000000c000c7245 */ /* 0x000fca0000201000 */
[----:B------:R-:W-:-:S04]  /*0230*/  FFMA R12, R12, R21, 1.1641532182693481445e-10 ;  /* 0x2f0000000c0c7423 */ /* 0x000fc80000000015 */
[----:B------:R-:W-:Y:S01]  /*0240*/  FMUL R12, R12, R17 ;  /* 0x000000110c0c7220 */ /* 0x000fe20000400000 */
[----:B------:R-:W-:-:S05]  /*0250*/  IMAD.MOV.U32 R17, RZ, RZ, R10 ;  /* 0x000000ffff117224 */ /* 0x000fca00078e000a */
[----:B------:R-:W0:Y:S02]  /*0260*/  F2I.TRUNC.NTZ R12, R12 ;  /* 0x0000000c000c7305 */ /* 0x000e24000020f100 */
[----:B0-----:R-:W-:-:S05]  /*0270*/  VIADD R21, R12, UR8 ;  /* 0x000000080c157c36 */ /* 0x001fca0008000000 */
[----:B------:R-:W-:Y:S04]  /*0280*/  STG.E desc[UR6][R18.64], R21 ;  /* 0x0000001512007986 */ /* 0x000fe8000c101906 */
[----:B------:R-:W-:Y:S04]  /*0290*/  STG.E.64 desc[UR6][R2.64], R16 ;  /* 0x0000001002007986 */ /* 0x000fe8000c101b06 */
[----:B------:R-:W-:Y:S04]  /*02a0*/  STG.E.64 desc[UR6][R2.64+0x8], R22 ;  /* 0x0000081602007986 */ /* 0x000fe8000c101b06 */
[----:B------:R-:W-:Y:S04]  /*02b0*/  STG.E.64 desc[UR6][R2.64+0x10], R14 ;  /* 0x0000100e02007986 */ /* 0x000fe8000c101b06 */
[----:B------:R-:W-:Y:S04]  /*02c0*/  STG.E.64 desc[UR6][R2.64+0x18], R6 ;  /* 0x0000180602007986 */ /* 0x000fe8000c101b06 */
[----:B------:R-:W-:Y:S04]  /*02d0*/  STG.E.64 desc[UR6][R2.64+0x28], R4 ;  /* 0x0000280402007986 */ /* 0x000fe8000c101b06 */
[----:B------:R-:W-:Y:S01]  /*02e0*/  STG.E desc[UR6][R2.64+0x20], R13 ;  /* 0x0000200d02007986 */ /* 0x000fe2000c101906 */
[----:B------:R-:W-:Y:S05]  /*02f0*/  EXIT ;  /* 0x000000000000794d */ /* 0x000fea0003800000 */
.L_x_190:
        /* <DEDUP_REMOVED lines=16> */
.L_x_206:


//--------------------- .text._Z16InitCurandStatesP17curandStateXORWOWxi --------------------------
	.section	.text._Z16InitCurandStatesP17curandStateXORWOWxi,"ax",@progbits
	.align	128
        .global         _Z16InitCurandStatesP17curandStateXORWOWxi
        .type           _Z16InitCurandStatesP17curandStateXORWOWxi,@function
        .size           _Z16InitCurandStatesP17curandStateXORWOWxi,(.L_x_207 - _Z16InitCurandStatesP17curandStateXORWOWxi)
        .other          _Z16InitCurandStatesP17curandStateXORWOWxi,@"STO_CUDA_ENTRY STV_DEFAULT"
_Z16InitCurandStatesP17curandStateXORWOWxi:
.text._Z16InitCurandStatesP17curandStateXORWOWxi:
        /* <DEDUP_REMOVED lines=10> */
[----:B------:R-:W-:Y:S01]  /*00a0*/  ISETP.NE.AND P0, PT, R13, RZ, PT ;  /* 0x000000ff0d00720c */ /* 0x000fe20003f05270 */
[----:B------:R-:W-:Y:S05]  /*00b0*/  BSSY.RECONVERGENT B0, `(.L_x_191) ;  /* 0x00000e1000007945 */ /* 0x000fea0003800200 */
[----:B------:R-:W2:Y:S01]  /*00c0*/  LDC.64 R6, c[0x0][0x380] ;  /* 0x0000e000ff067b82 */ /* 0x000ea20000000a00 */
[----:B0-----:R-:W-:Y:S02]  /*00d0*/  LOP3.LUT R0, R2, 0xaad26b49, RZ, 0x3c, !PT ;  /* 0xaad26b4902007812 */ /* 0x001fe400078e3cff */
[----:B------:R-:W-:-:S03]  /*00e0*/  LOP3.LUT R2, R3, 0xf7dcefdd, RZ, 0x3c, !PT ;  /* 0xf7dcefdd03027812 */ /* 0x000fc600078e3cff */
[----:B------:R-:W-:Y:S02]  /*00f0*/  IMAD R0, R0, 0x4182bed5, RZ ;  /* 0x4182bed500007824 */ /* 0x000fe400078e02ff */
[----:B------:R-:W-:Y:S02]  /*0100*/  IMAD R3, R2, -0x658354e5, RZ ;  /* 0x9a7cab1b02037824 */ /* 0x000fe400078e02ff */
[----:B--2---:R-:W-:Y:S01]  /*0110*/  IMAD.WIDE R6, R13, 0x30, R6 ;  /* 0x000000300d067825 */ /* 0x004fe200078e0206 */
[C---:B------:R-:W-:Y:S02]  /*0120*/  LOP3.LUT R8, R0.reuse, 0x159a55e5, RZ, 0x3c, !PT ;  /* 0x159a55e500087812 */ /* 0x040fe400078e3cff */
[C---:B------:R-:W-:Y:S01]  /*0130*/  IADD3 R4, PT, PT, R0.reuse, 0x64f0c9, R3 ;  /* 0x0064f0c900047810 */ /* 0x040fe20007ffe003 */
[C---:B------:R-:W-:Y:S01]  /*0140*/  VIADD R5, R0.reuse, 0x75bcd15 ;  /* 0x075bcd1500057836 */ /* 0x040fe20000000000 */
[----:B------:R-:W-:Y:S01]  /*0150*/  LOP3.LUT R10, R3, 0x5491333, RZ, 0x3c, !PT ;  /* 0x05491333030a7812 */ /* 0x000fe200078e3cff */
[----:B------:R-:W-:-:S02]  /*0160*/  VIADD R11, R0, 0x583f19 ;  /* 0x00583f19000b7836 */ /* 0x000fc40000000000 */
[----:B------:R-:W-:Y:S01]  /*0170*/  VIADD R9, R3, 0x1f123bb5 ;  /* 0x1f123bb503097836 */ /* 0x000fe20000000000 */
[----:B-1----:R0:W-:Y:S04]  /*0180*/  STG.E.64 desc[UR4][R6.64], R4 ;  /* 0x0000000406007986 */ /* 0x0021e8000c101b04 */
[----:B------:R0:W-:Y:S04]  /*0190*/  STG.E.64 desc[UR4][R6.64+0x8], R8 ;  /* 0x0000080806007986 */ /* 0x0001e8000c101b04 */
[----:B------:R0:W-:Y:S01]  /*01a0*/  STG.E.64 desc[UR4][R6.64+0x10], R10 ;  /* 0x0000100a06007986 */ /* 0x0001e2000c101b04 */
[----:B------:R-:W-:Y:S05]  /*01b0*/  @!P0 BRA `(.L_x_192) ;  /* 0x0000000c00408947 */ /* 0x000fea0003800000 */
[----:B------:R-:W-:Y:S01]  /*01c0*/  SHF.R.S32.HI R0, RZ, 0x1f, R13 ;  /* 0x0000001fff007819 */ /* 0x000fe2000001140d */
[----:B------:R-:W-:-:S07]  /*01d0*/  IMAD.MOV.U32 R12, RZ, RZ, RZ ;  /* 0x000000ffff0c7224 */ /* 0x000fce00078e00ff */
.L_x_198:
[----:B-1----:R-:W-:Y:S01]  /*01e0*/  LOP3.LUT R2, R13, 0x3, RZ, 0xc0, !PT ;  /* 0x000000030d027812 */ /* 0x002fe200078ec0ff */
[----:B------:R-:W-:Y:S03]  /*01f0*/  BSSY.RECONVERGENT B1, `(.L_x_193) ;  /* 0x00000c6000017945 */ /* 0x000fe60003800200 */
[----:B------:R-:W-:-:S04]  /*0200*/  ISETP.NE.U32.AND P0, PT, R2, RZ, PT ;  /* 0x000000ff0200720c */ /* 0x000fc80003f05070 */
[----:B------:R-:W-:-:S13]  /*0210*/  ISETP.NE.AND.EX P0, PT, RZ, RZ, PT, P0 ;  /* 0x000000ffff00720c */ /* 0x000fda0003f05300 */
[----:B------:R-:W-:Y:S05]  /*0220*/  @!P0 BRA `(.L_x_194) ;  /* 0x0000000c00088947 */ /* 0x000fea0003800000 */
[----:B0-----:R-:W0:Y:S01]  /*0230*/  LDC.64 R8, c[0x4][RZ] ;  /* 0x01000000ff087b82 */ /* 0x001e220000000a00 */
[----:B------:R-:W-:Y:S02]  /*0240*/  IMAD.MOV.U32 R14, RZ, RZ, RZ ;  /* 0x000000ffff0e7224 */ /* 0x000fe400078e00ff */
[----:B0-----:R-:W-:-:S07]  /*0250*/  IMAD.WIDE.U32 R8, R12, 0xc80, R8 ;  /* 0x00000c800c087825 */ /* 0x001fce00078e0008 */
.L_x_197:
[----:B-1----:R-:W-:Y:S01]  /*0260*/  IMAD.MOV.U32 R15, RZ, RZ, RZ ;  /* 0x000000ffff0f7224 */ /* 0x002fe200078e00ff */
[----:B------:R-:W-:Y:S01]  /*0270*/  CS2R R2, SRZ ;  /* 0x0000000000027805 */ /* 0x000fe2000001ff00 */
[----:B------:R-:W-:Y:S01]  /*0280*/  IMAD.MOV.U32 R17, RZ, RZ, RZ ;  /* 0x000000ffff117224 */ /* 0x000fe200078e00ff */
[----:B------:R-:W-:-:S07]  /*0290*/  CS2R R4, SRZ ;  /* 0x0000000000047805 */ /* 0x000fce000001ff00 */
.L_x_196:
[----:B------:R-:W-:-:S05]  /*02a0*/  IMAD.WIDE.U32 R10, R17, 0x4, R6 ;  /* 0x00000004110a7825 */ /* 0x000fca00078e0006 */
[----:B------:R0:W5:Y:S01]  /*02b0*/  LDG.E R16, desc[UR4][R10.64+0x4] ;  /* 0x000004040a107981 */ /* 0x000162000c1e1900 */
[----:B------:R-:W-:-:S07]  /*02c0*/  IMAD.MOV.U32 R19, RZ, RZ, RZ ;  /* 0x000000ffff137224 */ /* 0x000fce00078e00ff */
.L_x_195:
[----:B-----5:R-:W-:Y:S01]  /*02d0*/  SHF.R.U32.HI R24, RZ, R19, R16 ;  /* 0x00000013ff187219 */ /* 0x020fe20000011610 */
[----:B0-----:R-:W-:-:S03]  /*02e0*/  IMAD.SHL.U32 R10, R17, 0x20, RZ ;  /* 0x00000020110a7824 */ /* 0x001fc600078e00ff */
[----:B------:R-:W-:Y:S01]  /*02f0*/  LOP3.LUT R11, R24, 0x1, RZ, 0xc0, !PT ;  /* 0x00000001180b7812 */ /* 0x000fe200078ec0ff */
[----:B------:R-:W-:-:S03]  /*0300*/  IMAD.IADD R10, R10, 0x1, R19 ;  /* 0x000000010a0a7824 */ /* 0x000fc600078e0213 */
[----:B------:R-:W-:Y:S01]  /*0310*/  ISETP.NE.U32.AND P0, PT, R11, 0x1, PT ;  /* 0x000000010b00780c */ /* 0x000fe20003f05070 */
[----:B------:R-:W-:-:S03]  /*0320*/  IMAD R11, R10, 0x5, RZ ;  /* 0x000000050a0b7824 */ /* 0x000fc600078e02ff */
[----:B------:R-:W-:Y:S01]  /*0330*/  R2P PR, R24, 0x7e ;  /* 0x0000007e18007804 */ /* 0x000fe20000000000 */
[----:B------:R-:W-:-:S08]  /*0340*/  IMAD.WIDE.U32 R10, R11, 0x4, R8 ;  /* 0x000000040b0a7825 */ /* 0x000fd000078e0008 */
[----:B------:R-:W2:Y:S04]  /*0350*/  @!P0 LDG.E R18, desc[UR4][R10.64] ;  /* 0x000000040a128981 */ /* 0x000ea8000c1e1900 */
[----:B------:R-:W3:Y:S04]  /*0360*/  @!P0 LDG.E R20, desc[UR4][R10.64+0x10] ;  /* 0x000010040a148981 */ /* 0x000ee8000c1e1900 */
[----:B------:R-:W4:Y:S04]  /*0370*/  @P1 LDG.E R22, desc[UR4][R10.64+0x14] ;  /* 0x000014040a161981 */ /* 0x000f28000c1e1900 */
[----:B------:R-:W4:Y:S04]  /*0380*/  @P2 LDG.E R26, desc[UR4][R10.64+0x28] ;  /* 0x000028040a1a2981 */ /* 0x000f28000c1e1900 */
[----:B------:R-:W4:Y:S04]  /*0390*/  @!P0 LDG.E R21, desc[UR4][R10.64+0x4] ;  /* 0x000004040a158981 */ /* 0x000f28000c1e1900 */
[----:B------:R-:W4:Y:S04]  /*03a0*/  @!P0 LDG.E R23, desc[UR4][R10.64+0xc] ;  /* 0x00000c040a178981 */ /* 0x000f28000c1e1900 */
[----:B------:R-:W4:Y:S04]  /*03b0*/  @P1 LDG.E R25, desc[UR4][R10.64+0x18] ;  /* 0x000018040a191981 */ /* 0x000f28000c1e1900 */
[----:B------:R-:W4:Y:S04]  /*03c0*/  @P3 LDG.E R28, desc[UR4][R10.64+0x3c] ;  /* 0x00003c040a1c3981 */ /* 0x000f28000c1e1900 */
[----:B------:R-:W4:Y:S01]  /*03d0*/  @P6 LDG.E R27, desc[UR4][R10.64+0x7c] ;  /* 0x00007c040a1b6981 */ /* 0x000f22000c1e1900 */
[----:B--2---:R-:W-:-:S03]  /*03e0*/  @!P0 LOP3.LUT R15, R15, R18, RZ, 0x3c, !PT ;  /* 0x000000120f0f8212 */ /* 0x004fc600078e3cff */
[----:B------:R-:W2:Y:S01]  /*03f0*/  @!P0 LDG.E R18, desc[UR4][R10.64+0x8] ;  /* 0x000008040a128981 */ /* 0x000ea2000c1e1900 */
[----:B---3--:R-:W-:-:S03]  /*0400*/  @!P0 LOP3.LUT R3, R3, R20, RZ, 0x3c, !PT ;  /* 0x0000001403038212 */ /* 0x008fc600078e3cff */
[----:B------:R-:W3:Y:S01]  /*0410*/  @P1 LDG.E R20, desc[UR4][R10.64+0x24] ;  /* 0x000024040a141981 */ /* 0x000ee2000c1e1900 */
[----:B----4-:R-:W-:-:S03]  /*0420*/  @P1 LOP3.LUT R15, R15, R22, RZ, 0x3c, !PT ;  /* 0x000000160f0f1212 */ /* 0x010fc600078e3cff */
[----:B------:R-:W4:Y:S01]  /*0430*/  @P2 LDG.E R22, desc[UR4][R10.64+0x38] ;  /* 0x000038040a162981 */ /* 0x000f22000c1e1900 */
[----:B------:R-:W-:-:S03]  /*0440*/  @P2 LOP3.LUT R15, R15, R26, RZ, 0x3c, !PT ;  /* 0x0000001a0f0f2212 */ /* 0x000fc600078e3cff */
[----:B------:R-:W4:Y:S01]  /*0450*/  @P4 LDG.E R26, desc[UR4][R10.64+0x50] ;  /* 0x000050040a1a4981 */ /* 0x000f22000c1e1900 */
[----:B------:R-:W-:-:S03]  /*0460*/  @!P0 LOP3.LUT R4, R4, R21, RZ, 0x3c, !PT ;  /* 0x0000001504048212 */ /* 0x000fc600078e3cff */
[----:B------:R-:W4:Y:S01]  /*0470*/  @P1 LDG.E R21, desc[UR4][R10.64+0x20] ;  /* 0x000020040a151981 */ /* 0x000f22000c1e1900 */
[----:B------:R-:W-:-:S03]  /*0480*/  @!P0 LOP3.LUT R2, R2, R23, RZ, 0x3c, !PT ;  /* 0x0000001702028212 */ /* 0x000fc600078e3cff */
[----:B------:R-:W4:Y:S01]  /*0490*/  @P2 LDG.E R23, desc[UR4][R10.64+0x2c] ;  /* 0x00002c040a172981 */ /* 0x000f22000c1e1900 */
[----:B------:R-:W-:-:S03]  /*04a0*/  @P1 LOP3.LUT R4, R4, R25, RZ, 0x3c, !PT ;  /* 0x0000001904041212 */ /* 0x000fc600078e3cff */
[----:B------:R-:W4:Y:S01]  /*04b0*/  @P2 LDG.E R25, desc[UR4][R10.64+0x34] ;  /* 0x000034040a192981 */ /* 0x000f22000c1e1900 */
[----:B--2---:R-:W-:-:S03]  /*04c0*/  @!P0 LOP3.LUT R5, R5, R18, RZ, 0x3c, !PT ;  /* 0x0000001205058212 */ /* 0x004fc600078e3cff */
[----:B------:R-:W2:Y:S01]  /*04d0*/  @P1 LDG.E R18, desc[UR4][R10.64+0x1c] ;  /* 0x00001c040a121981 */ /* 0x000ea2000c1e1900 */
[----:B---3--:R-:W-:-:S03]  /*04e0*/  @P1 LOP3.LUT R3, R3, R20, RZ, 0x3c, !PT ;  /* 0x0000001403031212 */ /* 0x008fc600078e3cff */
[----:B------:R-:W3:Y:S01]  /*04f0*/  @P2 LDG.E R20, desc[UR4][R10.64+0x30] ;  /* 0x000030040a142981 */ /* 0x000ee2000c1e1900 */
[----:B----4-:R-:W-:-:S03]  /*0500*/  @P2 LOP3.LUT R3, R3, R22, RZ, 0x3c, !PT ;  /* 0x0000001603032212 */ /* 0x010fc600078e3cff */
[----:B------:R-:W4:Y:S01]  /*0510*/  @P3 LDG.E R22, desc[UR4][R10.64+0x4c] ;  /* 0x00004c040a163981 */ /* 0x000f22000c1e1900 */
[----:B------:R-:W-:-:S04]  /*0520*/  @P3 LOP3.LUT R15, R15, R28, RZ, 0x3c, !PT ;  /* 0x0000001c0f0f3212 */ /* 0x000fc800078e3cff */
[----:B------:R-:W-:Y:S02]  /*0530*/  @P4 LOP3.LUT R15, R15, R26, RZ, 0x3c, !PT ;  /* 0x0000001a0f0f4212 */ /* 0x000fe400078e3cff */
[----:B------:R-:W-:Y:S01]  /*0540*/  @P1 LOP3.LUT R2, R2, R21, RZ, 0x3c, !PT ;  /* 0x0000001502021212 */ /* 0x000fe200078e3cff */
[----:B------:R-:W4:Y:S04]  /*0550*/  @P5 LDG.E R26, desc[UR4][R10.64+0x64] ;  /* 0x000064040a1a5981 */ /* 0x000f28000c1e1900 */
[----:B------:R-:W4:Y:S01]  /*0560*/  @P3 LDG.E R21, desc[UR4][R10.64+0x40] ;  /* 0x000040040a153981 */ /* 0x000f22000c1e1900 */
[----:B------:R-:W-:Y:S02]  /*0570*/  @P2 LOP3.LUT R4, R4, R23, RZ, 0x3c, !PT ;  /* 0x0000001704042212 */ /* 0x000fe400078e3cff */
[----:B------:R-:W-:Y:S01]  /*0580*/  @P2 LOP3.LUT R2, R2, R25, RZ, 0x3c, !PT ;  /* 0x0000001902022212 */ /* 0x000fe200078e3cff */
[----:B------:R-:W4:Y:S04]  /*0590*/  @P3 LDG.E R23, desc[UR4][R10.64+0x48] ;  /* 0x000048040a173981 */ /* 0x000f28000c1e1900 */
[----:B------:R-:W4:Y:S01]  /*05a0*/  @P4 LDG.E R25, desc[UR4][R10.64+0x54] ;  /* 0x000054040a194981 */ /* 0x000f22000c1e1900 */
[----:B--2---:R-:W-:-:S03]  /*05b0*/  @P1 LOP3.LUT R5, R5, R18, RZ, 0x3c, !PT ;  /* 0x0000001205051212 */ /* 0x004fc600078e3cff */
[----:B------:R-:W2:Y:S01]  /*05c0*/  @P3 LDG.E R18, desc[UR4][R10.64+0x44] ;  /* 0x000044040a123981 */ /* 0x000ea2000c1e1900 */
[----:B---3--:R-:W-:-:S03]  /*05d0*/  @P2 LOP3.LUT R5, R5, R20, RZ, 0x3c, !PT ;  /* 0x0000001405052212 */ /* 0x008fc600078e3cff */
[----:B------:R-:W3:Y:S01]  /*05e0*/  @P4 LDG.E R20, desc[UR4][R10.64+0x58] ;  /* 0x000058040a144981 */ /* 0x000ee2000c1e1900 */
[----:B----4-:R-:W-:-:S03]  /*05f0*/  @P3 LOP3.LUT R3, R3, R22, RZ, 0x3c, !PT ;  /* 0x0000001603033212 */ /* 0x010fc600078e3cff */
[----:B------:R-:W4:Y:S01]  /*0600*/  @P4 LDG.E R22, desc[UR4][R10.64+0x60] ;  /* 0x000060040a164981 */ /* 0x000f22000c1e1900 */
[----:B------:R-:W-:Y:S02]  /*0610*/  LOP3.LUT P0, RZ, R24, 0x80, RZ, 0xc0, !PT ;  /* 0x0000008018ff7812 */ /* 0x000fe4000780c0ff */
[----:B------:R-:W-:Y:S02]  /*0620*/  @P5 LOP3.LUT R15, R15, R26, RZ, 0x3c, !PT ;  /* 0x0000001a0f0f5212 */ /* 0x000fe400078e3cff */
[----:B------:R-:W4:Y:S01]  /*0630*/  @P6 LDG.E R26, desc[UR4][R10.64+0x78] ;  /* 0x000078040a1a6981 */ /* 0x000f22000c1e1900 */
[----:B------:R-:W-:-:S03]  /*0640*/  @P3 LOP3.LUT R4, R4, R21, RZ, 0x3c, !PT ;  /* 0x0000001504043212 */ /* 0x000fc600078e3cff */
[----:B------:R-:W4:Y:S01]  /*0650*/  @P4 LDG.E R21, desc[UR4][R10.64+0x5c] ;  /* 0x00005c040a154981 */ /* 0x000f22000c1e1900 */
[----:B------:R-:W-:-:S03]  /*0660*/  @P3 LOP3.LUT R2, R2, R23, RZ, 0x3c, !PT ;  /* 0x0000001702023212 */ /* 0x000fc600078e3cff */
[----:B------:R-:W4:Y:S01]  /*0670*/  @P5 LDG.E R23, desc[UR4][R10.64+0x68] ;  /* 0x000068040a175981 */ /* 0x000f22000c1e1900 */
[----:B------:R-:W-:-:S03]  /*0680*/  @P4 LOP3.LUT R4, R4, R25, RZ, 0x3c, !PT ;  /* 0x0000001904044212 */ /* 0x000fc600078e3cff */
[----:B------:R-:W4:Y:S01]  /*0690*/  @P5 LDG.E R25, desc[UR4][R10.64+0x70] ;  /* 0x000070040a195981 */ /* 0x000f22000c1e1900 */
[----:B--2---:R-:W-:-:S03]  /*06a0*/  @P3 LOP3.LUT R5, R5, R18, RZ, 0x3c, !PT ;  /* 0x0000001205053212 */ /* 0x004fc600078e3cff */
[----:B------:R-:W2:Y:S01]  /*06b0*/  @P5 LDG.E R18, desc[UR4][R10.64+0x6c] ;  /* 0x00006c040a125981 */ /* 0x000ea2000c1e1900 */
[----:B---3--:R-:W-:-:S03]  /*06c0*/  @P4 LOP3.LUT R5, R5, R20, RZ, 0x3c, !PT ;  /* 0x0000001405054212 */ /* 0x008fc600078e3cff */
[----:B------:R-:W3:Y:S01]  /*06d0*/  @P5 LDG.E R20, desc[UR4][R10.64+0x74] ;  /* 0x000074040a145981 */ /* 0x000ee2000c1e1900 */
[----:B----4-:R-:W-:-:S03]  /*06e0*/  @P4 LOP3.LUT R3, R3, R22, RZ, 0x3c, !PT ;  /* 0x0000001603034212 */ /* 0x010fc600078e3cff */
[----:B------:R-:W4:Y:S01]  /*06f0*/  @P0 LDG.E R22, desc[UR4][R10.64+0x8c] ;  /* 0x00008c040a160981 */ /* 0x000f22000c1e1900 */
[----:B------:R-:W-:-:S03]  /*0700*/  @P6 LOP3.LUT R15, R15, R26, RZ, 0x3c, !PT ;  /* 0x0000001a0f0f6212 */ /* 0x000fc600078e3cff */
        /* <DEDUP_REMOVED lines=13> */
[----:B------:R-:W-:Y:S02]  /*07e0*/  @P6 LOP3.LUT R4, R4, R27, RZ, 0x3c, !PT ;  /* 0x0000001b04046212 */ /* 0x000fe400078e3cff */
[----:B------:R-:W-:Y:S02]  /*07f0*/  @P6 LOP3.LUT R2, R2, R21, RZ, 0x3c, !PT ;  /* 0x0000001502026212 */ /* 0x000fe400078e3cff */
[----:B------:R-:W-:Y:S02]  /*0800*/  @P0 LOP3.LUT R4, R4, R23, RZ, 0x3c, !PT ;  /* 0x0000001704040212 */ /* 0x000fe400078e3cff */
[----:B------:R-:W-:Y:S02]  /*0810*/  @P0 LOP3.LUT R2, R2, R25, RZ, 0x3c, !PT ;  /* 0x0000001902020212 */ /* 0x000fe400078e3cff */
[----:B--2---:R-:W-:Y:S02]  /*0820*/  @P6 LOP3.LUT R5, R5, R18, RZ, 0x3c, !PT ;  /* 0x0000001205056212 */ /* 0x004fe400078e3cff */
[----:B---3--:R-:W-:-:S02]  /*0830*/  @P6 LOP3.LUT R3, R3, R20, RZ, 0x3c, !PT ;  /* 0x0000001403036212 */ /* 0x008fc400078e3cff */
[----:B----4-:R-:W-:Y:S02]  /*0840*/  @P0 LOP3.LUT R5, R5, R22, RZ, 0x3c, !PT ;  /* 0x0000001605050212 */ /* 0x010fe400078e3cff */
[----:B------:R-:W-:Y:S02]  /*0850*/  @P0 LOP3.LUT R3, R3, R26, RZ, 0x3c, !PT ;  /* 0x0000001a03030212 */ /* 0x000fe400078e3cff */
[----:B------:R-:W-:-:S13]  /*0860*/  R2P PR, R24.B1, 0x7f ;  /* 0x0000007f18007804 */ /* 0x000fda0000001000 */
[----:B------:R-:W2:Y:S04]  /*0870*/  @P0 LDG.E R18, desc[UR4][R10.64+0xa0] ;  /* 0x0000a0040a120981 */ /* 0x000ea8000c1e1900 */
[----:B------:R-:W3:Y:S04]  /*0880*/  @P1 LDG.E R22, desc[UR4][R10.64+0xb4] ;  /* 0x0000b4040a161981 */ /* 0x000ee8000c1e1900 */
[----:B------:R-:W4:Y:S04]  /*0890*/  @P2 LDG.E R26, desc[UR4][R10.64+0xc8] ;  /* 0x0000c8040a1a2981 */ /* 0x000f28000c1e1900 */
[----:B------:R-:W4:Y:S04]  /*08a0*/  @P3 LDG.E R28, desc[UR4][R10.64+0xdc] ;  /* 0x0000dc040a1c3981 */ /* 0x000f28000c1e1900 */
[----:B------:R-:W4:Y:S04]  /*08b0*/  @P0 LDG.E R23, desc[UR4][R10.64+0xa4] ;  /* 0x0000a4040a170981 */ /* 0x000f28000c1e1900 */
[----:B------:R-:W4:Y:S04]  /*08c0*/  @P0 LDG.E R20, desc[UR4][R10.64+0xa8] ;  /* 0x0000a8040a140981 */ /* 0x000f28000c1e1900 */
[----:B------:R-:W4:Y:S04]  /*08d0*/  @P4 LDG.E R25, desc[UR4][R10.64+0xf0] ;  /* 0x0000f0040a194981 */ /* 0x000f28000c1e1900 */
        /* <DEDUP_REMOVED lines=21> */
[----:B------:R-:W-:Y:S02]  /*0a30*/  LOP3.LUT P0, RZ, R24, 0x8000, RZ, 0xc0, !PT ;  /* 0x0000800018ff7812 */ /* 0x000fe4000780c0ff */
[----:B----4-:R-:W-:Y:S01]  /*0a40*/  @P5 LOP3.LUT R15, R15, R26, RZ, 0x3c, !PT ;  /* 0x0000001a0f0f5212 */ /* 0x010fe200078e3cff */
[----:B------:R-:W4:Y:S04]  /*0a50*/  @P3 LDG.E R24, desc[UR4][R10.64+0xe4] ;  /* 0x0000e4040a183981 */ /* 0x000f28000c1e1900 */
[----:B------:R-:W2:Y:S01]  /*0a60*/  @P6 LDG.E R26, desc[UR4][R10.64+0x118] ;  /* 0x000118040a1a6981 */ /* 0x000ea2000c1e1900 */
        /* <DEDUP_REMOVED lines=8> */
[----:B---3--:R-:W-:-:S03]  /*0af0*/  @P2 LOP3.LUT R3, R3, R22, RZ, 0x3c, !PT ;  /* 0x0000001603032212 */ /* 0x008fc600078e3cff */
[----:B------:R-:W3:Y:S01]  /*0b00*/  @P4 LDG.E R22, desc[UR4][R10.64+0x100] ;  /* 0x000100040a164981 */ /* 0x000ee2000c1e1900 */
[----:B--2---:R-:W-:-:S03]  /*0b10*/  @P6 LOP3.LUT R15, R15, R26, RZ, 0x3c, !PT ;  /* 0x0000001a0f0f6212 */ /* 0x004fc600078e3cff */
[----:B------:R-:W2:Y:S01]  /*0b20*/  @P0 LDG.E R26, desc[UR4][R10.64+0x12c] ;  /* 0x00012c040a1a0981 */ /* 0x000ea2000c1e1900 */
[----:B----4-:R-:W-:-:S03]  /*0b30*/  @P2 LOP3.LUT R2, R2, R23, RZ, 0x3c, !PT ;  /* 0x0000001702022212 */ /* 0x010fc600078e3cff */
[----:B------:R-:W4:Y:S01]  /*0b40*/  @P4 LDG.E R23, desc[UR4][R10.64+0xfc] ;  /* 0x0000fc040a174981 */ /* 0x000f22000c1e1900 */
[----:B------:R-:W-:-:S03]  /*0b50*/  @P2 LOP3.LUT R5, R5, R20, RZ, 0x3c, !PT ;  /* 0x0000001405052212 */ /* 0x000fc600078e3cff */
[----:B------:R-:W4:Y:S01]  /*0b60*/  @P4 LDG.E R20, desc[UR4][R10.64+0xf8] ;  /* 0x0000f8040a144981 */ /* 0x000f22000c1e1900 */
[----:B------:R-:W-:Y:S02]  /*0b70*/  @P3 LOP3.LUT R2, R2, R27, RZ, 0x3c, !PT ;  /* 0x0000001b02023212 */ /* 0x000fe400078e3cff */
[----:B------:R-:W-:Y:S01]  /*0b80*/  @P3 LOP3.LUT R4, R4, R25, RZ, 0x3c, !PT ;  /* 0x0000001904043212 */ /* 0x000fe200078e3cff */
[----:B------:R-:W4:Y:S01]  /*0b90*/  @P5 LDG.E R27, desc[UR4][R10.64+0x110] ;  /* 0x000110040a1b5981 */ /* 0x000f22000c1e1900 */
[----:B------:R-:W-:-:S03]  /*0ba0*/  @P3 LOP3.LUT R5, R5, R24, RZ, 0x3c, !PT ;  /* 0x0000001805053212 */ /* 0x000fc600078e3cff */
[----:B------:R-:W4:Y:S04]  /*0bb0*/  @P5 LDG.E R25, desc[UR4][R10.64+0x108] ;  /* 0x000108040a195981 */ /* 0x000f28000c1e1900 */
        /* <DEDUP_REMOVED lines=19> */
[----:B------:R-:W-:-:S05]  /*0cf0*/  VIADD R19, R19, 0x10 ;  /* 0x0000001013137836 */ /* 0x000fca0000000000 */
[----:B------:R-:W-:Y:S02]  /*0d00*/  ISETP.NE.AND P1, PT, R19, 0x20, PT ;  /* 0x000000201300780c */ /* 0x000fe40003f25270 */
[----:B------:R-:W-:Y:S02]  /*0d10*/  @P5 LOP3.LUT R3, R3, R18, RZ, 0x3c, !PT ;  /* 0x0000001203035212 */ /* 0x000fe400078e3cff */
[----:B------:R-:W-:Y:S02]  /*0d20*/  @P6 LOP3.LUT R4, R4, R21, RZ, 0x3c, !PT ;  /* 0x0000001504046212 */ /* 0x000fe400078e3cff */
[----:B---3--:R-:W-:-:S04]  /*0d30*/  @P6 LOP3.LUT R3, R3, R22, RZ, 0x3c, !PT ;  /* 0x0000001603036212 */ /* 0x008fc800078e3cff */
[----:B--2---:R-:W-:Y:S02]  /*0d40*/  @P0 LOP3.LUT R3, R3, R26, RZ, 0x3c, !PT ;  /* 0x0000001a03030212 */ /* 0x004fe400078e3cff */
[----:B----4-:R-:W-:Y:S02]  /*0d50*/  @P6 LOP3.LUT R2, R2, R23, RZ, 0x3c, !PT ;  /* 0x0000001702026212 */ /* 0x010fe400078e3cff */
[----:B------:R-:W-:Y:S02]  /*0d60*/  @P6 LOP3.LUT R5, R5, R20, RZ, 0x3c, !PT ;  /* 0x0000001405056212 */ /* 0x000fe400078e3cff */
[----:B------:R-:W-:Y:S02]  /*0d70*/  @P0 LOP3.LUT R2, R2, R27, RZ, 0x3c, !PT ;  /* 0x0000001b02020212 */ /* 0x000fe400078e3cff */
[----:B------:R-:W-:Y:S02]  /*0d80*/  @P0 LOP3.LUT R4, R4, R25, RZ, 0x3c, !PT ;  /* 0x0000001904040212 */ /* 0x000fe400078e3cff */
[----:B------:R-:W-:Y:S01]  /*0d90*/  @P0 LOP3.LUT R5, R5, R24, RZ, 0x3c, !PT ;  /* 0x0000001805050212 */ /* 0x000fe200078e3cff */
[----:B------:R-:W-:Y:S06]  /*0da0*/  @P1 BRA `(.L_x_195) ;  /* 0xfffffff400481947 */ /* 0x000fec000383ffff */
[----:B------:R-:W-:-:S05]  /*0db0*/  VIADD R17, R17, 0x1 ;  /* 0x0000000111117836 */ /* 0x000fca0000000000 */
[----:B------:R-:W-:-:S13]  /*0dc0*/  ISETP.NE.AND P0, PT, R17, 0x5, PT ;  /* 0x000000051100780c */ /* 0x000fda0003f05270 */
[----:B------:R-:W-:Y:S05]  /*0dd0*/  @P0 BRA `(.L_x_196) ;  /* 0xfffffff400300947 */ /* 0x000fea000383ffff */
[----:B------:R1:W-:Y:S01]  /*0de0*/  STG.E.64 desc[UR4][R6.64+0x8], R4 ;  /* 0x0000080406007986 */ /* 0x0003e2000c101b04 */
[----:B------:R-:W-:Y:S01]  /*0df0*/  VIADD R14, R14, 0x1 ;  /* 0x000000010e0e7836 */ /* 0x000fe20000000000 */
[----:B------:R-:W-:Y:S02]  /*0e00*/  LOP3.LUT R11, R13, 0x3, RZ, 0xc0, !PT ;  /* 0x000000030d0b7812 */ /* 0x000fe400078ec0ff */
[----:B------:R1:W-:Y:S02]  /*0e10*/  STG.E.64 desc[UR4][R6.64+0x10], R2 ;  /* 0x0000100206007986 */ /* 0x0003e4000c101b04 */
[----:B------:R-:W-:Y:S02]  /*0e20*/  ISETP.GE.U32.AND P0, PT, R14, R11, PT ;  /* 0x0000000b0e00720c */ /* 0x000fe40003f06070 */
[----:B------:R1:W-:Y:S11]  /*0e30*/  STG.E desc[UR4][R6.64+0x4], R15 ;  /* 0x0000040f06007986 */ /* 0x0003f6000c101904 */
[----:B------:R-:W-:Y:S05]  /*0e40*/  @!P0 BRA `(.L_x_197) ;  /* 0xfffffff400048947 */ /* 0x000fea000383ffff */
.L_x_194:
[----:B------:R-:W-:Y:S05]  /*0e50*/  BSYNC.RECONVERGENT B1 ;  /* 0x0000000000017941 */ /* 0x000fea0003800200 */
.L_x_193:
[C---:B------:R-:W-:Y:S01]  /*0e60*/  ISETP.GT.U32.AND P0, PT, R13.reuse, 0x3, PT ;  /* 0x000000030d00780c */ /* 0x040fe20003f04070 */
[----:B------:R-:W-:Y:S01]  /*0e70*/  VIADD R12, R12, 0x1 ;  /* 0x000000010c0c7836 */ /* 0x000fe20000000000 */
[--C-:B------:R-:W-:Y:S02]  /*0e80*/  SHF.R.U64 R13, R13, 0x2, R0.reuse ;  /* 0x000000020d0d7819 */ /* 0x100fe40000001200 */
[----:B------:R-:W-:Y:S02]  /*0e90*/  ISETP.GT.U32.AND.EX P0, PT, R0, RZ, PT, P0 ;  /* 0x000000ff0000720c */ /* 0x000fe40003f04100 */
[----:B------:R-:W-:-:S11]  /*0ea0*/  SHF.R.U32.HI R0, RZ, 0x2, R0 ;  /* 0x00000002ff007819 */ /* 0x000fd60000011600 */
[----:B------:R-:W-:Y:S05]  /*0eb0*/  @P0 BRA `(.L_x_198) ;  /* 0xfffffff000c80947 */ /* 0x000fea000383ffff */
.L_x_192:
[----:B------:R-:W-:Y:S05]  /*0ec0*/  BSYNC.RECONVERGENT B0 ;  /* 0x0000000000007941 */ /* 0x000fea0003800200 */
.L_x_191:
[----:B------:R-:W-:Y:S04]  /*0ed0*/  STG.E.64 desc[UR4][R6.64+0x18], RZ ;  /* 0x000018ff06007986 */ /* 0x000fe8000c101b04 */
[----:B------:R-:W-:Y:S04]  /*0ee0*/  STG.E desc[UR4][R6.64+0x20], RZ ;  /* 0x000020ff06007986 */ /* 0x000fe8000c101904 */
[----:B------:R-:W-:Y:S01]  /*0ef0*/  STG.E.64 desc[UR4][R6.64+0x28], RZ ;  /* 0x000028ff06007986 */ /* 0x000fe2000c101b04 */
[----:B------:R-:W-:Y:S05]  /*0f00*/  EXIT ;  /* 0x000000000000794d */ /* 0x000fea0003800000 */
.L_x_199:
        /* <DEDUP_REMOVED lines=15> */
.L_x_207:


//--------------------- .nv.global.init           --------------------------
	.section	.nv.global.init,"aw",@progbits
	.align	4
.nv.global.init:
	.type		mrg32k3aM1SubSeq,@object
	.size		mrg32k3aM1SubSeq,(mrg32k3aM2SubSeq - mrg32k3aM1SubSeq)
mrg32k3aM1SubSeq:
        /*0000*/ 	.byte	0x0b, 0xcc, 0xee, 0x04, 0x73, 0x29, 0x8b, 0x6f, 0xf6, 0x53, 0x03, 0xf6, 0x23, 0xf6, 0xea, 0xda
        /* <DEDUP_REMOVED lines=125> */
	.type		mrg32k3aM2SubSeq,@object
	.size		mrg32k3aM2SubSeq,(mrg32k3aM1 - mrg32k3aM2SubSeq)
mrg32k3aM2SubSeq:
        /* <DEDUP_REMOVED lines=126> */
	.type		mrg32k3aM1,@object
	.size		mrg32k3aM1,(mrg32k3aM1Seq - mrg32k3aM1)
mrg32k3aM1:
        /* <DEDUP_REMOVED lines=144> */
	.type		mrg32k3aM1Seq,@object
	.size		mrg32k3aM1Seq,(mrg32k3aM2 - mrg32k3aM1Seq)
mrg32k3aM1Seq:
        /* <DEDUP_REMOVED lines=144> */
	.type		mrg32k3aM2,@object
	.size		mrg32k3aM2,(mrg32k3aM2Seq - mrg32k3aM2)
mrg32k3aM2:
        /* <DEDUP_REMOVED lines=144> */
	.type		mrg32k3aM2Seq,@object
	.size		mrg32k3aM2Seq,(precalc_xorwow_matrix - mrg32k3aM2Seq)
mrg32k3aM2Seq:
        /* <DEDUP_REMOVED lines=144> */
	.type		precalc_xorwow_matrix,@object
	.size		precalc_xorwow_matrix,(precalc_xorwow_offset_matrix - precalc_xorwow_matrix)
precalc_xorwow_matrix:
        /* <DEDUP_REMOVED lines=6400> */
	.type		precalc_xorwow_offset_matrix,@object
	.size		precalc_xorwow_offset_matrix,(.L_1 - precalc_xorwow_offset_matrix)
precalc_xorwow_offset_matrix:
        /* <DEDUP_REMOVED lines=6400> */
.L_1:


//--------------------- .nv.shared._ZN3cub18CUB_300001_SM_10006detail4scan16DeviceScanKernelINS2_10policy_hubIiiimN4cuda3std3__44plusIvEEE10Policy1000EN6thrust24THRUST_300001_SM_1000_NS10device_ptrIiEESF_NS0_13ScanTileStateIiLb1EEES9_NS0_8NullTypeEmiLb0ESI_EEvT0_T1_T2_iT3_T4_T5_ --------------------------
	.section	.nv.shared._ZN3cub18CUB_300001_SM_10006detail4scan16DeviceScanKernelINS2_10policy_hubIiiimN4cuda3std3__44plusIvEEE10Policy1000EN6thrust24THRUST_300001_SM_1000_NS10device_ptrIiEESF_NS0_13ScanTileStateIiLb1EEES9_NS0_8NullTypeEmiLb0ESI_EEvT0_T1_T2_iT3_T4_T5_,"aw",@nobits
	.sectionflags	@""
	.align	16
.nv.shared._ZN3cub18CUB_300001_SM_10006detail4scan16DeviceScanKernelINS2_10policy_hubIiiimN4cuda3std3__44plusIvEEE10Policy1000EN6thrust24THRUST_300001_SM_1000_NS10device_ptrIiEESF_NS0_13ScanTileStateIiLb1EEES9_NS0_8NullTypeEmiLb0ESI_EEvT0_T1_T2_iT3_T4_T5_:
	.zero		32656


//--------------------- .nv.shared.reserved.0     --------------------------
	.section	.nv.shared.reserved.0,"aw",@nobits
	.weak		__nv_reservedSMEM_offset_0_alias
	.size		__nv_reservedSMEM_offset_0_alias, 0, 64
	.other		__nv_reservedSMEM_offset_0_alias,@"STO_CUDA_RESERVED_SHARED STV_DEFAULT"
__nv_reservedSMEM_offset_0_alias:
	.zero		0
	.zero		64


//--------------------- .nv.global                --------------------------
	.section	.nv.global,"aw",@nobits
.nv.global:
	.type		_ZN34_INTERNAL_97cf1af4_4_k_cu_f94a1a336thrust24THRUST_300001_SM_1000_NS3seqE,@object
	.size		_ZN34_INTERNAL_97cf1af4_4_k_cu_f94a1a336thrust24THRUST_300001_SM_1000_NS3seqE,(_ZN34_INTERNAL_97cf1af4_4_k_cu_f94a1a334cuda3std3__48in_placeE - _ZN34_INTERNAL_97cf1af4_4_k_cu_f94a1a336thrust24THRUST_300001_SM_1000_NS3seqE)
_ZN34_INTERNAL_97cf1af4_4_k_cu_f94a1a336thrust24THRUST_300001_SM_1000_NS3seqE:
	.zero		1
	.type		_ZN34_INTERNAL_97cf1af4_4_k_cu_f94a1a334cuda3std3__48in_placeE,@object
	.size		_ZN34_INTERNAL_97cf1af4_4_k_cu_f94a1a334cuda3std3__48in_placeE,(_ZN34_INTERNAL_97cf1af4_4_k_cu_f94a1a334cuda3std6ranges3__45__cpo4sizeE - _ZN34_INTERNAL_97cf1af4_4_k_cu_f94a1a334cuda3std3__48in_placeE)
_ZN34_INTERNAL_97cf1af4_4_k_cu_f94a1a334cuda3std3__48in_placeE:
	.zero		1
	.type		_ZN34_INTERNAL_97cf1af4_4_k_cu_f94a1a334cuda3std6ranges3__45__cpo4sizeE,@object
	.size		_ZN34_INTERNAL_97cf1af4_4_k_cu_f94a1a334cuda3std6ranges3__45__cpo4sizeE,(_ZN34_INTERNAL_97cf1af4_4_k_cu_f94a1a336thrust24THRUST_300001_SM_1000_NS12placeholders2_3E - _ZN34_INTERNAL_97cf1af4_4_k_cu_f94a1a334cuda3std6ranges3__45__cpo4sizeE)
_ZN34_INTERNAL_97cf1af4_4_k_cu_f94a1a334cuda3std6ranges3__45__cpo4sizeE:
	.zero		1
	.type		_ZN34_INTERNAL_97cf1af4_4_k_cu_f94a1a336thrust24THRUST_300001_SM_1000_NS12placeholders2_3E,@object
	.size		_ZN34_INTERNAL_97cf1af4_4_k_cu_f94a1a336thrust24THRUST_300001_SM_1000_NS12placeholders2_3E,(_ZN34_INTERNAL_97cf1af4_4_k_cu_f94a1a334cuda3std3__45__cpo6cbeginE - _ZN34_INTERNAL_97cf1af4_4_k_cu_f94a1a336thrust24THRUST_300001_SM_1000_NS12placeholders2_3E)
_ZN34_INTERNAL_97cf1af4_4_k_cu_f94a1a336thrust24THRUST_300001_SM_1000_NS12placeholders2_3E:
	.zero		1
	.type		_ZN34_INTERNAL_97cf1af4_4_k_cu_f94a1a334cuda3std3__45__cpo6cbeginE,@object
	.size		_ZN34_INTERNAL_97cf1af4_4_k_cu_f94a1a334cuda3std3__45__cpo6cbeginE,(_ZN34_INTERNAL_97cf1af4_4_k_cu_f94a1a334cuda3std6ranges3__45__cpo6cbeginE - _ZN34_INTERNAL_97cf1af4_4_k_cu_f94a1a334cuda3std3__45__cpo6cbeginE)
_ZN34_INTERNAL_97cf1af4_4_k_cu_f94a1a334cuda3std3__45__cpo6cbeginE:
	.zero		1
	.type		_ZN34_INTERNAL_97cf1af4_4_k_cu_f94a1a334cuda3std6ranges3__45__cpo6cbeginE,@object
	.size		_ZN34_INTERNAL_97cf1af4_4_k_cu_f94a1a334cuda3std6ranges3__45__cpo6cbeginE,(_ZN34_INTERNAL_97cf1af4_4_k_cu_f94a1a336thrust24THRUST_300001_SM_1000_NS12placeholders2_7E - _ZN34_INTERNAL_97cf1af4_4_k_cu_f94a1a334cuda3std6ranges3__45__cpo6cbeginE)
_ZN34_INTERNAL_97cf1af4_4_k_cu_f94a1a334cuda3std6ranges3__45__cpo6cbeginE:
	.zero		1
	.type		_ZN34_INTERNAL_97cf1af4_4_k_cu_f94a1a336thrust24THRUST_300001_SM_1000_NS12placeholders2_7E,@object
	.size		_ZN34_INTERNAL_97cf1af4_4_k_cu_f94a1a336thrust24THRUST_300001_SM_1000_NS12placeholders2_7E,(_ZN34_INTERNAL_97cf1af4_4_k_cu_f94a1a334cuda3std3__45__cpo7crbeginE - _ZN34_INTERNAL_97cf1af4_4_k_cu_f94a1a336thrust24THRUST_300001_SM_1000_NS12placeholders2_7E)
_ZN34_INTERNAL_97cf1af4_4_k_cu_f94a1a336thrust24THRUST_300001_SM_1000_NS12placeholders2_7E:
	.zero		1
	.type		_ZN34_INTERNAL_97cf1af4_4_k_cu_f94a1a334cuda3std3__45__cpo7crbeginE,@object
	.size		_ZN34_INTERNAL_97cf1af4_4_k_cu_f94a1a334cuda3std3__45__cpo7crbeginE,(_ZN34_INTERNAL_97cf1af4_4_k_cu_f94a1a334cuda3std6ranges3__45__cpo4nextE - _ZN34_INTERNAL_97cf1af4_4_k_cu_f94a1a334cuda3std3__45__cpo7crbeginE)
_ZN34_INTERNAL_97cf1af4_4_k_cu_f94a1a334cuda3std3__45__cpo7crbeginE:
	.zero		1
	.type		_ZN34_INTERNAL_97cf1af4_4_k_cu_f94a1a334cuda3std6ranges3__45__cpo4nextE,@object
	.size		_ZN34_INTERNAL_97cf1af4_4_k_cu_f94a1a334cuda3std6ranges3__45__cpo4nextE,(_ZN34_INTERNAL_97cf1af4_4_k_cu_f94a1a334cuda3std6ranges3__45__cpo4swapE - _ZN34_INTERNAL_97cf1af4_4_k_cu_f94a1a334cuda3std6ranges3__45__cpo4nextE)
_ZN34_INTERNAL_97cf1af4_4_k_cu_f94a1a334cuda3std6ranges3__45__cpo4nextE:
	.zero		1
	.type		_ZN34_INTERNAL_97cf1af4_4_k_cu_f94a1a334cuda3std6ranges3__45__cpo4swapE,@object
	.size		_ZN34_INTERNAL_97cf1af4_4_k_cu_f94a1a334cuda3std6ranges3__45__cpo4swapE,(_ZN34_INTERNAL_97cf1af4_4_k_cu_f94a1a336thrust24THRUST_300001_SM_1000_NS8cuda_cub10par_nosyncE - _ZN34_INTERNAL_97cf1af4_4_k_cu_f94a1a334cuda3std6ranges3__45__cpo4swapE)
_ZN34_INTERNAL_97cf1af4_4_k_cu_f94a1a334cuda3std6ranges3__45__cpo4swapE:
	.zero		1
	.type		_ZN34_INTERNAL_97cf1af4_4_k_cu_f94a1a336thrust24THRUST_300001_SM_1000_NS8cuda_cub10par_nosyncE,@object
	.size		_ZN34_INTERNAL_97cf1af4_4_k_cu_f94a1a336thrust24THRUST_300001_SM_1000_NS8cuda_cub10par_nosyncE,(_ZN34_INTERNAL_97cf1af4_4_k_cu_f94a1a336thrust24THRUST_300001_SM_1000_NS12placeholders2_9E - _ZN34_INTERNAL_97cf1af4_4_k_cu_f94a1a336thrust24THRUST_300001_SM_1000_NS8cuda_cub10par_nosyncE)
_ZN34_INTERNAL_97cf1af4_4_k_cu_f94a1a336thrust24THRUST_300001_SM_1000_NS8cuda_cub10par_nosyncE:
	.zero		1
	.type		_ZN34_INTERNAL_97cf1af4_4_k_cu_f94a1a336thrust24THRUST_300001_SM_1000_NS12placeholders2_9E,@object
	.size		_ZN34_INTERNAL_97cf1af4_4_k_cu_f94a1a336thrust24THRUST_300001_SM_1000_NS12placeholders2_9E,(_ZN34_INTERNAL_97cf1af4_4_k_cu_f94a1a334cuda3std3__436_GLOBAL__N__97cf1af4_4_k_cu_f94a1a336ignoreE - _ZN34_INTERNAL_97cf1af4_4_k_cu_f94a1a336thrust24THRUST_300001_SM_1000_NS12placeholders2_9E)
_ZN34_INTERNAL_97cf1af4_4_k_cu_f94a1a336thrust24THRUST_300001_SM_1000_NS12placeholders2_9E:
	.zero		1
	.type		_ZN34_INTERNAL_97cf1af4_4_k_cu_f94a1a334cuda3std3__436_GLOBAL__N__97cf1af4_4_k_cu_f94a1a336ignoreE,@object
	.size		_ZN34_INTERNAL_97cf1af4_4_k_cu_f94a1a334cuda3std3__436_GLOBAL__N__97cf1af4_4_k_cu_f94a1a336ignoreE,(_ZN34_INTERNAL_97cf1af4_4_k_cu_f94a1a334cuda3std6ranges3__45__cpo4dataE - _ZN34_INTERNAL_97cf1af4_4_k_cu_f94a1a334cuda3std3__436_GLOBAL__N__97cf1af4_4_k_cu_f94a1a336ignoreE)
_ZN34_INTERNAL_97cf1af4_4_k_cu_f94a1a334cuda3std3__436_GLOBAL__N__97cf1af4_4_k_cu_f94a1a336ignoreE:
	.zero		1
	.type		_ZN34_INTERNAL_97cf1af4_4_k_cu_f94a1a334cuda3std6ranges3__45__cpo4dataE,@object
	.size		_ZN34_INTERNAL_97cf1af4_4_k_cu_f94a1a334cuda3std6ranges3__45__cpo4dataE,(_ZN34_INTERNAL_97cf1af4_4_k_cu_f94a1a336thrust24THRUST_300001_SM_1000_NS12placeholders2_1E - _ZN34_INTERNAL_97cf1af4_4_k_cu_f94a1a334cuda3std6ranges3__45__cpo4dataE)
_ZN34_INTERNAL_97cf1af4_4_k_cu_f94a1a334cuda3std6ranges3__45__cpo4dataE:
	.zero		1
	.type		_ZN34_INTERNAL_97cf1af4_4_k_cu_f94a1a336thrust24THRUST_300001_SM_1000_NS12placeholders2_1E,@object
	.size		_ZN34_INTERNAL_97cf1af4_4_k_cu_f94a1a336thrust24THRUST_300001_SM_1000_NS12placeholders2_1E,(_ZN34_INTERNAL_97cf1af4_4_k_cu_f94a1a334cuda3std3__45__cpo5beginE - _ZN34_INTERNAL_97cf1af4_4_k_cu_f94a1a336thrust24THRUST_300001_SM_1000_NS12placeholders2_1E)
_ZN34_INTERNAL_97cf1af4_4_k_cu_f94a1a336thrust24THRUST_300001_SM_1000_NS12placeholders2_1E:
	.zero		1
	.type		_ZN34_INTERNAL_97cf1af4_4_k_cu_f94a1a334cuda3std3__45__cpo5beginE,@object
	.size		_ZN34_INTERNAL_97cf1af4_4_k_cu_f94a1a334cuda3std3__45__cpo5beginE,(_ZN34_INTERNAL_97cf1af4_4_k_cu_f94a1a334cuda3std6ranges3__45__cpo5beginE - _ZN34_INTERNAL_97cf1af4_4_k_cu_f94a1a334cuda3std3__45__cpo5beginE)
_ZN34_INTERNAL_97cf1af4_4_k_cu_f94a1a334cuda3std3__45__cpo5beginE:
	.zero		1
	.type		_ZN34_INTERNAL_97cf1af4_4_k_cu_f94a1a334cuda3std6ranges3__45__cpo5beginE,@object
	.size		_ZN34_INTERNAL_97cf1af4_4_k_cu_f94a1a334cuda3std6ranges3__45__cpo5beginE,(_ZN34_INTERNAL_97cf1af4_4_k_cu_f94a1a336thrust24THRUST_300001_SM_1000_NS12placeholders2_5E - _ZN34_INTERNAL_97cf1af4_4_k_cu_f94a1a334cuda3std6ranges3__45__cpo5beginE)
_ZN34_INTERNAL_97cf1af4_4_k_cu_f94a1a334cuda3std6ranges3__45__cpo5beginE:
	.zero		1
	.type		_ZN34_INTERNAL_97cf1af4_4_k_cu_f94a1a336thrust24THRUST_300001_SM_1000_NS12placeholders2_5E,@object
	.size		_ZN34_INTERNAL_97cf1af4_4_k_cu_f94a1a336thrust24THRUST_300001_SM_1000_NS12placeholders2_5E,(_ZN34_INTERNAL_97cf1af4_4_k_cu_f94a1a334cuda3std3__45__cpo6rbeginE - _ZN34_INTERNAL_97cf1af4_4_k_cu_f94a1a336thrust24THRUST_300001_SM_1000_NS12placeholders2_5E)
_ZN34_INTERNAL_97cf1af4_4_k_cu_f94a1a336thrust24THRUST_300001_SM_1000_NS12placeholders2_5E:
	.zero		1
	.type		_ZN34_INTERNAL_97cf1af4_4_k_cu_f94a1a334cuda3std3__45__cpo6rbeginE,@object
	.size		_ZN34_INTERNAL_97cf1af4_4_k_cu_f94a1a334cuda3std3__45__cpo6rbeginE,(_ZN34_INTERNAL_97cf1af4_4_k_cu_f94a1a334cuda3std6ranges3__45__cpo7advanceE - _ZN34_INTERNAL_97cf1af4_4_k_cu_f94a1a334cuda3std3__45__cpo6rbeginE)
_ZN34_INTERNAL_97cf1af4_4_k_cu_f94a1a334cuda3std3__45__cpo6rbeginE:
	.zero		1
	.type		_ZN34_INTERNAL_97cf1af4_4_k_cu_f94a1a334cuda3std6ranges3__45__cpo7advanceE,@object
	.size		_ZN34_INTERNAL_97cf1af4_4_k_cu_f94a1a334cuda3std6ranges3__45__cpo7advanceE,(_ZN34_INTERNAL_97cf1af4_4_k_cu_f94a1a334cuda3std3__47nulloptE - _ZN34_INTERNAL_97cf1af4_4_k_cu_f94a1a334cuda3std6ranges3__45__cpo7advanceE)
_ZN34_INTERNAL_97cf1af4_4_k_cu_f94a1a334cuda3std6ranges3__45__cpo7advanceE:
	.zero		1
	.type		_ZN34_INTERNAL_97cf1af4_4_k_cu_f94a1a334cuda3std3__47nulloptE,@object
	.size		_ZN34_INTERNAL_97cf1af4_4_k_cu_f94a1a334cuda3std3__47nulloptE,(_ZN34_INTERNAL_97cf1af4_4_k_cu_f94a1a334cuda3std6ranges3__45__cpo8distanceE - _ZN34_INTERNAL_97cf1af4_4_k_cu_f94a1a334cuda3std3__47nulloptE)
_ZN34_INTERNAL_97cf1af4_4_k_cu_f94a1a334cuda3std3__47nulloptE:
	.zero		1
	.type		_ZN34_INTERNAL_97cf1af4_4_k_cu_f94a1a334cuda3std6ranges3__45__cpo8distanceE,@object
	.size		_ZN34_INTERNAL_97cf1af4_4_k_cu_f94a1a334cuda3std6ranges3__45__cpo8distanceE,(_ZN34_INTERNAL_97cf1af4_4_k_cu_f94a1a336thrust24THRUST_300001_SM_1000_NS12placeholders3_10E - _ZN34_INTERNAL_97cf1af4_4_k_cu_f94a1a334cuda3std6ranges3__45__cpo8distanceE)
_ZN34_INTERNAL_97cf1af4_4_k_cu_f94a1a334cuda3std6ranges3__45__cpo8distanceE:
	.zero		1
	.type		_ZN34_INTERNAL_97cf1af4_4_k_cu_f94a1a336thrust24THRUST_300001_SM_1000_NS12placeholders3_10E,@object
	.size		_ZN34_INTERNAL_97cf1af4_4_k_cu_f94a1a336thrust24THRUST_300001_SM_1000_NS12placeholders3_10E,(_ZN34_INTERNAL_97cf1af4_4_k_cu_f94a1a334cuda3std3__419piecewise_constructE - _ZN34_INTERNAL_97cf1af4_4_k_cu_f94a1a336thrust24THRUST_300001_SM_1000_NS12placeholders3_10E)
_ZN34_INTERNAL_97cf1af4_4_k_cu_f94a1a336thrust24THRUST_300001_SM_1000_NS12placeholders3_10E:
	.zero		1
	.type		_ZN34_INTERNAL_97cf1af4_4_k_cu_f94a1a334cuda3std3__419piecewise_constructE,@object
	.size		_ZN34_INTERNAL_97cf1af4_4_k_cu_f94a1a334cuda3std3__419piecewise_constructE,(_ZN34_INTERNAL_97cf1af4_4_k_cu_f94a1a334cuda3std6ranges3__45__cpo5cdataE - _ZN34_INTERNAL_97cf1af4_4_k_cu_f94a1a334cuda3std3__419piecewise_constructE)
_ZN34_INTERNAL_97cf1af4_4_k_cu_f94a1a334cuda3std3__419piecewise_constructE:
	.zero		1
	.type		_ZN34_INTERNAL_97cf1af4_4_k_cu_f94a1a334cuda3std6ranges3__45__cpo5cdataE,@object
	.size		_ZN34_INTERNAL_97cf1af4_4_k_cu_f94a1a334cuda3std6ranges3__45__cpo5cdataE,(_ZN34_INTERNAL_97cf1af4_4_k_cu_f94a1a336thrust24THRUST_300001_SM_1000_NS12placeholders2_2E - _ZN34_INTERNAL_97cf1af4_4_k_cu_f94a1a334cuda3std6ranges3__45__cpo5cdataE)
_ZN34_INTERNAL_97cf1af4_4_k_cu_f94a1a334cuda3std6ranges3__45__cpo5cdataE:
	.zero		1
	.type		_ZN34_INTERNAL_97cf1af4_4_k_cu_f94a1a336thrust24THRUST_300001_SM_1000_NS12placeholders2_2E,@object
	.size		_ZN34_INTERNAL_97cf1af4_4_k_cu_f94a1a336thrust24THRUST_300001_SM_1000_NS12placeholders2_2E,(_ZN34_INTERNAL_97cf1af4_4_k_cu_f94a1a334cuda3std3__45__cpo3endE - _ZN34_INTERNAL_97cf1af4_4_k_cu_f94a1a336thrust24THRUST_300001_SM_1000_NS12placeholders2_2E)
_ZN34_INTERNAL_97cf1af4_4_k_cu_f94a1a336thrust24THRUST_300001_SM_1000_NS12placeholders2_2E:
	.zero		1
	.type		_ZN34_INTERNAL_97cf1af4_4_k_cu_f94a1a334cuda3std3__45__cpo3endE,@object
	.size		_ZN34_INTERNAL_97cf1af4_4_k_cu_f94a1a334cuda3std3__45__cpo3endE,(_ZN34_INTERNAL_97cf1af4_4_k_cu_f94a1a334cuda3std6ranges3__45__cpo3endE - _ZN34_INTERNAL_97cf1af4_4_k_cu_f94a1a334cuda3std3__45__cpo3endE)
_ZN34_INTERNAL_97cf1af4_4_k_cu_f94a1a334cuda3std3__45__cpo3endE:
	.zero		1
	.type		_ZN34_INTERNAL_97cf1af4_4_k_cu_f94a1a334cuda3std6ranges3__45__cpo3endE,@object
	.size		_ZN34_INTERNAL_97cf1af4_4_k_cu_f94a1a334cuda3std6ranges3__45__cpo3endE,(_ZN34_INTERNAL_97cf1af4_4_k_cu_f94a1a336thrust24THRUST_300001_SM_1000_NS12placeholders2_6E - _ZN34_INTERNAL_97cf1af4_4_k_cu_f94a1a334cuda3std6ranges3__45__cpo3endE)
_ZN34_INTERNAL_97cf1af4_4_k_cu_f94a1a334cuda3std6ranges3__45__cpo3endE:
	.zero		1
	.type		_ZN34_INTERNAL_97cf1af4_4_k_cu_f94a1a336thrust24THRUST_300001_SM_1000_NS12placeholders2_6E,@object
	.size		_ZN34_INTERNAL_97cf1af4_4_k_cu_f94a1a336thrust24THRUST_300001_SM_1000_NS12placeholders2_6E,(_ZN34_INTERNAL_97cf1af4_4_k_cu_f94a1a334cuda3std3__45__cpo4rendE - _ZN34_INTERNAL_97cf1af4_4_k_cu_f94a1a336thrust24THRUST_300001_SM_1000_NS12placeholders2_6E)
_ZN34_INTERNAL_97cf1af4_4_k_cu_f94a1a336thrust24THRUST_300001_SM_1000_NS12placeholders2_6E:
	.zero		1
	.type		_ZN34_INTERNAL_97cf1af4_4_k_cu_f94a1a334cuda3std3__45__cpo4rendE,@object
	.size		_ZN34_INTERNAL_97cf1af4_4_k_cu_f94a1a334cuda3std3__45__cpo4rendE,(_ZN34_INTERNAL_97cf1af4_4_k_cu_f94a1a334cuda3std6ranges3__45__cpo9iter_swapE - _ZN34_INTERNAL_97cf1af4_4_k_cu_f94a1a334cuda3std3__45__cpo4rendE)
_ZN34_INTERNAL_97cf1af4_4_k_cu_f94a1a334cuda3std3__45__cpo4rendE:
	.zero		1
	.type		_ZN34_INTERNAL_97cf1af4_4_k_cu_f94a1a334cuda3std6ranges3__45__cpo9iter_swapE,@object
	.size		_ZN34_INTERNAL_97cf1af4_4_k_cu_f94a1a334cuda3std6ranges3__45__cpo9iter_swapE,(_ZN34_INTERNAL_97cf1af4_4_k_cu_f94a1a334cuda3std3__48unexpectE - _ZN34_INTERNAL_97cf1af4_4_k_cu_f94a1a334cuda3std6ranges3__45__cpo9iter_swapE)
_ZN34_INTERNAL_97cf1af4_4_k_cu_f94a1a334cuda3std6ranges3__45__cpo9iter_swapE:
	.zero		1
	.type		_ZN34_INTERNAL_97cf1af4_4_k_cu_f94a1a334cuda3std3__48unexpectE,@object
	.size		_ZN34_INTERNAL_97cf1af4_4_k_cu_f94a1a334cuda3std3__48unexpectE,(_ZN34_INTERNAL_97cf1af4_4_k_cu_f94a1a336thrust24THRUST_300001_SM_1000_NS8cuda_cub3parE - _ZN34_INTERNAL_97cf1af4_4_k_cu_f94a1a334cuda3std3__48unexpectE)
_ZN34_INTERNAL_97cf1af4_4_k_cu_f94a1a334cuda3std3__48unexpectE:
	.zero		1
	.type		_ZN34_INTERNAL_97cf1af4_4_k_cu_f94a1a336thrust24THRUST_300001_SM_1000_NS8cuda_cub3parE,@object
	.size		_ZN34_INTERNAL_97cf1af4_4_k_cu_f94a1a336thrust24THRUST_300001_SM_1000_NS8cuda_cub3parE,(_ZN34_INTERNAL_97cf1af4_4_k_cu_f94a1a336thrust24THRUST_300001_SM_1000_NS12placeholders2_4E - _ZN34_INTERNAL_97cf1af4_4_k_cu_f94a1a336thrust24THRUST_300001_SM_1000_NS8cuda_cub3parE)
_ZN34_INTERNAL_97cf1af4_4_k_cu_f94a1a336thrust24THRUST_300001_SM_1000_NS8cuda_cub3parE:
	.zero		1
	.type		_ZN34_INTERNAL_97cf1af4_4_k_cu_f94a1a336thrust24THRUST_300001_SM_1000_NS12placeholders2_4E,@object
	.size		_ZN34_INTERNAL_97cf1af4_4_k_cu_f94a1a336thrust24THRUST_300001_SM_1000_NS12placeholders2_4E,(_ZN34_INTERNAL_97cf1af4_4_k_cu_f94a1a334cuda3std3__45__cpo4cendE - _ZN34_INTERNAL_97cf1af4_4_k_cu_f94a1a336thrust24THRUST_300001_SM_1000_NS12placeholders2_4E)
_ZN34_INTERNAL_97cf1af4_4_k_cu_f94a1a336thrust24THRUST_300001_SM_1000_NS12placeholders2_4E:
	.zero		1
	.type		_ZN34_INTERNAL_97cf1af4_4_k_cu_f94a1a334cuda3std3__45__cpo4cendE,@object
	.size		_ZN34_INTERNAL_97cf1af4_4_k_cu_f94a1a334cuda3std3__45__cpo4cendE,(_ZN34_INTERNAL_97cf1af4_4_k_cu_f94a1a334cuda3std6ranges3__45__cpo4cendE - _ZN34_INTERNAL_97cf1af4_4_k_cu_f94a1a334cuda3std3__45__cpo4cendE)
_ZN34_INTERNAL_97cf1af4_4_k_cu_f94a1a334cuda3std3__45__cpo4cendE:
	.zero		1
	.type		_ZN34_INTERNAL_97cf1af4_4_k_cu_f94a1a334cuda3std6ranges3__45__cpo4cendE,@object
	.size		_ZN34_INTERNAL_97cf1af4_4_k_cu_f94a1a334cuda3std6ranges3__45__cpo4cendE,(_ZN34_INTERNAL_97cf1af4_4_k_cu_f94a1a334cuda3std3__420unreachable_sentinelE - _ZN34_INTERNAL_97cf1af4_4_k_cu_f94a1a334cuda3std6ranges3__45__cpo4cendE)
_ZN34_INTERNAL_97cf1af4_4_k_cu_f94a1a334cuda3std6ranges3__45__cpo4cendE:
	.zero		1
	.type		_ZN34_INTERNAL_97cf1af4_4_k_cu_f94a1a334cuda3std3__420unreachable_sentinelE,@object
	.size		_ZN34_INTERNAL_97cf1af4_4_k_cu_f94a1a334cuda3std3__420unreachable_sentinelE,(_ZN34_INTERNAL_97cf1af4_4_k_cu_f94a1a334cuda3std6ranges3__45__cpo5ssizeE - _ZN34_INTERNAL_97cf1af4_4_k_cu_f94a1a334cuda3std3__420unreachable_sentinelE)
_ZN34_INTERNAL_97cf1af4_4_k_cu_f94a1a334cuda3std3__420unreachable_sentinelE:
	.zero		1
	.type		_ZN34_INTERNAL_97cf1af4_4_k_cu_f94a1a334cuda3std6ranges3__45__cpo5ssizeE,@object
	.size		_ZN34_INTERNAL_97cf1af4_4_k_cu_f94a1a334cuda3std6ranges3__45__cpo5ssizeE,(_ZN34_INTERNAL_97cf1af4_4_k_cu_f94a1a336thrust24THRUST_300001_SM_1000_NS12placeholders2_8E - _ZN34_INTERNAL_97cf1af4_4_k_cu_f94a1a334cuda3std6ranges3__45__cpo5ssizeE)
_ZN34_INTERNAL_97cf1af4_4_k_cu_f94a1a334cuda3std6ranges3__45__cpo5ssizeE:
	.zero		1
	.type		_ZN34_INTERNAL_97cf1af4_4_k_cu_f94a1a336thrust24THRUST_300001_SM_1000_NS12placeholders2_8E,@object
	.size		_ZN34_INTERNAL_97cf1af4_4_k_cu_f94a1a336thrust24THRUST_300001_SM_1000_NS12placeholders2_8E,(_ZN34_INTERNAL_97cf1af4_4_k_cu_f94a1a334cuda3std3__45__cpo5crendE - _ZN34_INTERNAL_97cf1af4_4_k_cu_f94a1a336thrust24THRUST_300001_SM_1000_NS12placeholders2_8E)
_ZN34_INTERNAL_97cf1af4_4_k_cu_f94a1a336thrust24THRUST_300001_SM_1000_NS12placeholders2_8E:
	.zero		1
	.type		_ZN34_INTERNAL_97cf1af4_4_k_cu_f94a1a334cuda3std3__45__cpo5crendE,@object
	.size		_ZN34_INTERNAL_97cf1af4_4_k_cu_f94a1a334cuda3std3__45__cpo5crendE,(_ZN34_INTERNAL_97cf1af4_4_k_cu_f94a1a334cuda3std6ranges3__45__cpo4prevE - _ZN34_INTERNAL_97cf1af4_4_k_cu_f94a1a334cuda3std3__45__cpo5crendE)
_ZN34_INTERNAL_97cf1af4_4_k_cu_f94a1a334cuda3std3__45__cpo5crendE:
	.zero		1
	.type		_ZN34_INTERNAL_97cf1af4_4_k_cu_f94a1a334cuda3std6ranges3__45__cpo4prevE,@object
	.size		_ZN34_INTERNAL_97cf1af4_4_k_cu_f94a1a334cuda3std6ranges3__45__cpo4prevE,(_ZN34_INTERNAL_97cf1af4_4_k_cu_f94a1a334cuda3std6ranges3__45__cpo9iter_moveE - _ZN34_INTERNAL_97cf1af4_4_k_cu_f94a1a334cuda3std6ranges3__45__cpo4prevE)
_ZN34_INTERNAL_97cf1af4_4_k_cu_f94a1a334cuda3std6ranges3__45__cpo4prevE:
	.zero		1
	.type		_ZN34_INTERNAL_97cf1af4_4_k_cu_f94a1a334cuda3std6ranges3__45__cpo9iter_moveE,@object
	.size		_ZN34_INTERNAL_97cf1af4_4_k_cu_f94a1a334cuda3std6ranges3__45__cpo9iter_moveE,(_ZN34_INTERNAL_97cf1af4_4_k_cu_f94a1a336thrust24THRUST_300001_SM_1000_NS6system6detail10sequential3seqE - _ZN34_INTERNAL_97cf1af4_4_k_cu_f94a1a334cuda3std6ranges3__45__cpo9iter_moveE)
_ZN34_INTERNAL_97cf1af4_4_k_cu_f94a1a334cuda3std6ranges3__45__cpo9iter_moveE:
	.zero		1
	.type		_ZN34_INTERNAL_97cf1af4_4_k_cu_f94a1a336thrust24THRUST_300001_SM_1000_NS6system6detail10sequential3seqE,@object
	.size		_ZN34_INTERNAL_97cf1af4_4_k_cu_f94a1a336thrust24THRUST_300001_SM_1000_NS6system6detail10sequential3seqE,(.L_40 - _ZN34_INTERNAL_97cf1af4_4_k_cu_f94a1a336thrust24THRUST_300001_SM_1000_NS6system6detail10sequential3seqE)
_ZN34_INTERNAL_97cf1af4_4_k_cu_f94a1a336thrust24THRUST_300001_SM_1000_NS6system6detail10sequential3seqE:
	.zero		1
.L_40:


//--------------------- .nv.shared._ZN3cub18CUB_300001_SM_10006detail4scan16DeviceScanKernelINS2_10policy_hubIiiijN4cuda3std3__44plusIvEEE10Policy1000EN6thrust24THRUST_300001_SM_1000_NS10device_ptrIiEESF_NS0_13ScanTileStateIiLb1EEES9_NS0_8NullTypeEjiLb0ESI_EEvT0_T1_T2_iT3_T4_T5_ --------------------------
	.section	.nv.shared._ZN3cub18CUB_300001_SM_10006detail4scan16DeviceScanKernelINS2_10policy_hubIiiijN4cuda3std3__44plusIvEEE10Policy1000EN6thrust24THRUST_300001_SM_1000_NS10device_ptrIiEESF_NS0_13ScanTileStateIiLb1EEES9_NS0_8NullTypeEjiLb0ESI_EEvT0_T1_T2_iT3_T4_T5_,"aw",@nobits
	.sectionflags	@""
	.align	16
.nv.shared._ZN3cub18CUB_300001_SM_10006detail4scan16DeviceScanKernelINS2_10policy_hubIiiijN4cuda3std3__44plusIvEEE10Policy1000EN6thrust24THRUST_300001_SM_1000_NS10device_ptrIiEESF_NS0_13ScanTileStateIiLb1EEES9_NS0_8NullTypeEjiLb0ESI_EEvT0_T1_T2_iT3_T4_T5_:
	.zero		34832


//--------------------- .nv.constant0._ZN3cub18CUB_300001_SM_10006detail4scan16DeviceScanKernelINS2_10policy_hubIiiimN4cuda3std3__44plusIvEEE10Policy1000EN6thrust24THRUST_300001_SM_1000_NS10device_ptrIiEESF_NS0_13ScanTileStateIiLb1EEES9_NS0_8NullTypeEmiLb0ESI_EEvT0_T1_T2_iT3_T4_T5_ --------------------------
	.section	.nv.constant0._ZN3cub18CUB_300001_SM_10006detail4scan16DeviceScanKernelINS2_10policy_hubIiiimN4cuda3std3__44plusIvEEE10Policy1000EN6thrust24THRUST_300001_SM_1000_NS10device_ptrIiEESF_NS0_13ScanTileStateIiLb1EEES9_NS0_8NullTypeEmiLb0ESI_EEvT0_T1_T2_iT3_T4_T5_,"a",@progbits
	.sectionflags	@""
	.align	4
.nv.constant0._ZN3cub18CUB_300001_SM_10006detail4scan16DeviceScanKernelINS2_10policy_hubIiiimN4cuda3std3__44plusIvEEE10Policy1000EN6thrust24THRUST_300001_SM_1000_NS10device_ptrIiEESF_NS0_13ScanTileStateIiLb1EEES9_NS0_8NullTypeEmiLb0ESI_EEvT0_T1_T2_iT3_T4_T5_:
	.zero		936


//--------------------- .nv.constant0._ZN3cub18CUB_300001_SM_10006detail4scan16DeviceScanKernelINS2_10policy_hubIiiijN4cuda3std3__44plusIvEEE10Policy1000EN6thrust24THRUST_300001_SM_1000_NS10device_ptrIiEESF_NS0_13ScanTileStateIiLb1EEES9_NS0_8NullTypeEjiLb0ESI_EEvT0_T1_T2_iT3_T4_T5_ --------------------------
	.section	.nv.constant0._ZN3cub18CUB_300001_SM_10006detail4scan16DeviceScanKernelINS2_10policy_hubIiiijN4cuda3std3__44plusIvEEE10Policy1000EN6thrust24THRUST_300001_SM_1000_NS10device_ptrIiEESF_NS0_13ScanTileStateIiLb1EEES9_NS0_8NullTypeEjiLb0ESI_EEvT0_T1_T2_iT3_T4_T5_,"a",@progbits
	.sectionflags	@""
	.align	4
.nv.constant0._ZN3cub18CUB_300001_SM_10006detail4scan16DeviceScanKernelINS2_10policy_hubIiiijN4cuda3std3__44plusIvEEE10Policy1000EN6thrust24THRUST_300001_SM_1000_NS10device_ptrIiEESF_NS0_13ScanTileStateIiLb1EEES9_NS0_8NullTypeEjiLb0ESI_EEvT0_T1_T2_iT3_T4_T5_:
	.zero		932


//--------------------- .nv.constant0._ZN3cub18CUB_300001_SM_10006detail4scan20DeviceScanInitKernelINS0_13ScanTileStateIiLb1EEEEEvT_i --------------------------
	.section	.nv.constant0._ZN3cub18CUB_300001_SM_10006detail4scan20DeviceScanInitKernelINS0_13ScanTileStateIiLb1EEEEEvT_i,"a",@progbits
	.sectionflags	@""
	.align	4
.nv.constant0._ZN3cub18CUB_300001_SM_10006detail4scan20DeviceScanInitKernelINS0_13ScanTileStateIiLb1EEEEEvT_i:
	.zero		908


//--------------------- .nv.constant0._ZN3cub18CUB_300001_SM_10006detail11EmptyKernelIvEEvv --------------------------
	.section	.nv.constant0._ZN3cub18CUB_300001_SM_10006detail11EmptyKernelIvEEvv,"a",@progbits
	.sectionflags	@""
	.align	4
.nv.constant0._ZN3cub18CUB_300001_SM_10006detail11EmptyKernelIvEEvv:
	.zero		896


//--------------------- .nv.constant0._Z11placeKernelPKiPiS1_l --------------------------
	.section	.nv.constant0._Z11placeKernelPKiPiS1_l,"a",@progbits
	.sectionflags	@""
	.align	4
.nv.constant0._Z11placeKernelPKiPiS1_l:
	.zero		928


//--------------------- .nv.constant0._Z11countKernelPKiPil --------------------------
	.section	.nv.constant0._Z11countKernelPKiPil,"a",@progbits
	.sectionflags	@""
	.align	4
.nv.constant0._Z11countKernelPKiPil:
	.zero		920


//--------------------- .nv.constant0._Z25GenerateRandomArrayKernelPiP17curandStateXORWOWiii --------------------------
	.section	.nv.constant0._Z25GenerateRandomArrayKernelPiP17curandStateXORWOWiii,"a",@progbits
	.sectionflags	@""
	.align	4
.nv.constant0._Z25GenerateRandomArrayKernelPiP17curandStateXORWOWiii:
	.zero		924


//--------------------- .nv.constant0._Z16InitCurandStatesP17curandStateXORWOWxi --------------------------
	.section	.nv.constant0._Z16InitCurandStatesP17curandStateXORWOWxi,"a",@progbits
	.sectionflags	@""
	.align	4
.nv.constant0._Z16InitCurandStatesP17curandStateXORWOWxi:
	.zero		916


//--------------------- SYMBOLS --------------------------

	.type		.nv.reservedSmem.offset0,@object
	.size		.nv.reservedSmem.offset0,0x4
	.type		.nv.reservedSmem.cap,@object
	.size		.nv.reservedSmem.cap,0x4
